	.target	sm_90a

	.elftype	@"ET_EXEC"


//--------------------- .note.nv.tkinfo           --------------------------
	.section	.note.nv.tkinfo,"",@"SHT_NOTE"
	.sectionflags	@"SHF_NOTE_NV_TKINFO"
	.tkinfo
        /*0018*/ 	.word	0x00000002
        /*0030*/ 	.string	""
        /*0030*/ 	.string	"ptxas"
        /*0030*/ 	.string	"Cuda compilation tools, release 13.0, V13.0.88"
        /*0030*/ 	.string	"Build cuda_13.0.r13.0/compiler.36424714_0"
        /*0030*/ 	.string	"-arch sm_90a -m 64 "



//--------------------- .note.nv.cuinfo           --------------------------
	.section	.note.nv.cuinfo,"",@"SHT_NOTE"
	.sectionflags	@"SHF_NOTE_NV_CUINFO"
        /*0018*/ 	.short	0x0002
        /*001a*/ 	.short	0x005a
        /*001c*/ 	.short	0x0082
	.zero		2


//--------------------- .nv.info                  --------------------------
	.section	.nv.info,"",@"SHT_CUDA_INFO"
	.align	4


	//----- nvinfo : EIATTR_REGCOUNT
	.align		4
        /*0000*/ 	.byte	0x04, 0x2f
        /*0002*/ 	.short	(.L_21 - .L_20)
	.align		4
.L_20:
        /*0004*/ 	.word	index@(_ZN7cutlass13device_kernelIN5flash11enable_sm90INS1_16FlashAttnFwdSm90INS1_25CollectiveMainloopFwdSm90ILi2EN4cute5tupleIJNS5_1CILi1EEES8_S8_EEENS6_IJNS7_ILi192EEENS7_ILi128EEENS7_ILi96EEEEEELi96ENS_12float_e4m3_tEfNS_4arch4Sm90ELb1ELb0ELb0ELb1ELb0ELb1ELb0ELb1ELb1ELb1ELb0ELb0EEENS1_21CollectiveEpilogueFwdINS6_IJSA_SC_SB_EEES9_NS_10bfloat16_tESG_Li384ELb1ELb1ELb0ELb1EEENS1_36VarlenDynamicPersistentTileSchedulerILi192ELi128ELi384ELi128ELb0ELb1ELb1ELb1ELb1ELb1EEEEEEEEEvNT_6ParamsE)
        /*0008*/ 	.word	0x00000080


	//----- nvinfo : EIATTR_FRAME_SIZE
	.align		4
.L_21:
        /*000c*/ 	.byte	0x04, 0x11
        /*000e*/ 	.short	(.L_23 - .L_22)
	.align		4
.L_22:
        /*0010*/ 	.word	index@(_ZN7cutlass13device_kernelIN5flash11enable_sm90INS1_16FlashAttnFwdSm90INS1_25CollectiveMainloopFwdSm90ILi2EN4cute5tupleIJNS5_1CILi1EEES8_S8_EEENS6_IJNS7_ILi192EEENS7_ILi128EEENS7_ILi96EEEEEELi96ENS_12float_e4m3_tEfNS_4arch4Sm90ELb1ELb0ELb0ELb1ELb0ELb1ELb0ELb1ELb1ELb1ELb0ELb0EEENS1_21CollectiveEpilogueFwdINS6_IJSA_SC_SB_EEES9_NS_10bfloat16_tESG_Li384ELb1ELb1ELb0ELb1EEENS1_36VarlenDynamicPersistentTileSchedulerILi192ELi128ELi384ELi128ELb0ELb1ELb1ELb1ELb1ELb1EEEEEEEEEvNT_6ParamsE)
        /*0014*/ 	.word	0x00000090


	//----- nvinfo : EIATTR_REGCOUNT
	.align		4
.L_23:
        /*0018*/ 	.byte	0x04, 0x2f
        /*001a*/ 	.short	(.L_25 - .L_24)
	.align		4
.L_24:
        /*001c*/ 	.word	index@(_ZN7cutlass13device_kernelIN5flash11enable_sm90INS1_16FlashAttnFwdSm90INS1_25CollectiveMainloopFwdSm90ILi2EN4cute5tupleIJNS5_1CILi1EEES8_S8_EEENS6_IJNS7_ILi192EEENS7_ILi128EEENS7_ILi96EEEEEELi96ENS_12float_e4m3_tEfNS_4arch4Sm90ELb1ELb0ELb0ELb1ELb0ELb0ELb0ELb1ELb1ELb1ELb0ELb0EEENS1_21CollectiveEpilogueFwdINS6_IJSA_SC_SB_EEES9_NS_10bfloat16_tESG_Li384ELb1ELb1ELb0ELb1EEENS1_36VarlenDynamicPersistentTileSchedulerILi192ELi128ELi384ELi128ELb0ELb1ELb1ELb1ELb1ELb1EEEEEEEEEvNT_6ParamsE)
        /*0020*/ 	.word	0x00000080


	//----- nvinfo : EIATTR_FRAME_SIZE
	.align		4
.L_25:
        /*0024*/ 	.byte	0x04, 0x11
        /*0026*/ 	.short	(.L_27 - .L_26)
	.align		4
.L_26:
        /*0028*/ 	.word	index@(_ZN7cutlass13device_kernelIN5flash11enable_sm90INS1_16FlashAttnFwdSm90INS1_25CollectiveMainloopFwdSm90ILi2EN4cute5tupleIJNS5_1CILi1EEES8_S8_EEENS6_IJNS7_ILi192EEENS7_ILi128EEENS7_ILi96EEEEEELi96ENS_12float_e4m3_tEfNS_4arch4Sm90ELb1ELb0ELb0ELb1ELb0ELb0ELb0ELb1ELb1ELb1ELb0ELb0EEENS1_21CollectiveEpilogueFwdINS6_IJSA_SC_SB_EEES9_NS_10bfloat16_tESG_Li384ELb1ELb1ELb0ELb1EEENS1_36VarlenDynamicPersistentTileSchedulerILi192ELi128ELi384ELi128ELb0ELb1ELb1ELb1ELb1ELb1EEEEEEEEEvNT_6ParamsE)
        /*002c*/ 	.word	0x00000018


	//----- nvinfo : EIATTR_REGCOUNT
	.align		4
.L_27:
        /*0030*/ 	.byte	0x04, 0x2f
        /*0032*/ 	.short	(.L_29 - .L_28)
	.align		4
.L_28:
        /*0034*/ 	.word	index@(_ZN7cutlass13device_kernelIN5flash11enable_sm90INS1_16FlashAttnFwdSm90INS1_25CollectiveMainloopFwdSm90ILi2EN4cute5tupleIJNS5_1CILi1EEES8_S8_EEENS6_IJNS7_ILi192EEENS7_ILi128EEENS7_ILi96EEEEEELi96ENS_12float_e4m3_tEfNS_4arch4Sm90ELb1ELb0ELb0ELb0ELb0ELb0ELb0ELb1ELb1ELb1ELb0ELb0EEENS1_21CollectiveEpilogueFwdINS6_IJSA_SC_SB_EEES9_NS_10bfloat16_tESG_Li384ELb0ELb1ELb0ELb1EEENS1_30DynamicPersistentTileSchedulerILi384ELi128ELb0ELb1ELb1EEEEEEEEEvNT_6ParamsE)
        /*0038*/ 	.word	0x00000080


	//----- nvinfo : EIATTR_FRAME_SIZE
	.align		4
.L_29:
        /*003c*/ 	.byte	0x04, 0x11
        /*003e*/ 	.short	(.L_31 - .L_30)
	.align		4
.L_30:
        /*0040*/ 	.word	index@(_ZN7cutlass13device_kernelIN5flash11enable_sm90INS1_16FlashAttnFwdSm90INS1_25CollectiveMainloopFwdSm90ILi2EN4cute5tupleIJNS5_1CILi1EEES8_S8_EEENS6_IJNS7_ILi192EEENS7_ILi128EEENS7_ILi96EEEEEELi96ENS_12float_e4m3_tEfNS_4arch4Sm90ELb1ELb0ELb0ELb0ELb0ELb0ELb0ELb1ELb1ELb1ELb0ELb0EEENS1_21CollectiveEpilogueFwdINS6_IJSA_SC_SB_EEES9_NS_10bfloat16_tESG_Li384ELb0ELb1ELb0ELb1EEENS1_30DynamicPersistentTileSchedulerILi384ELi128ELb0ELb1ELb1EEEEEEEEEvNT_6ParamsE)
        /*0044*/ 	.word	0x00000008


	//----- nvinfo : EIATTR_REGCOUNT
	.align		4
.L_31:
        /*0048*/ 	.byte	0x04, 0x2f
        /*004a*/ 	.short	(.L_33 - .L_32)
	.align		4
.L_32:
        /*004c*/ 	.word	index@(_ZN7cutlass13device_kernelIN5flash11enable_sm90INS1_16FlashAttnFwdSm90INS1_25CollectiveMainloopFwdSm90ILi2EN4cute5tupleIJNS5_1CILi1EEES8_S8_EEENS6_IJNS7_ILi192EEENS7_ILi128EEENS7_ILi96EEEEEELi96ENS_12float_e4m3_tEfNS_4arch4Sm90ELb0ELb1ELb0ELb1ELb0ELb1ELb0ELb1ELb1ELb1ELb0ELb0EEENS1_21CollectiveEpilogueFwdINS6_IJSA_SC_SB_EEES9_NS_10bfloat16_tESG_Li384ELb1ELb1ELb0ELb1EEENS1_36VarlenDynamicPersistentTileSchedulerILi192ELi128ELi384ELi128ELb0ELb1ELb1ELb1ELb0ELb1EEEEEEEEEvNT_6ParamsE)
        /*0050*/ 	.word	0x00000080


	//----- nvinfo : EIATTR_FRAME_SIZE
	.align		4
.L_33:
        /*0054*/ 	.byte	0x04, 0x11
        /*0056*/ 	.short	(.L_35 - .L_34)
	.align		4
.L_34:
        /*0058*/ 	.word	index@(_ZN7cutlass13device_kernelIN5flash11enable_sm90INS1_16FlashAttnFwdSm90INS1_25CollectiveMainloopFwdSm90ILi2EN4cute5tupleIJNS5_1CILi1EEES8_S8_EEENS6_IJNS7_ILi192EEENS7_ILi128EEENS7_ILi96EEEEEELi96ENS_12float_e4m3_tEfNS_4arch4Sm90ELb0ELb1ELb0ELb1ELb0ELb1ELb0ELb1ELb1ELb1ELb0ELb0EEENS1_21CollectiveEpilogueFwdINS6_IJSA_SC_SB_EEES9_NS_10bfloat16_tESG_Li384ELb1ELb1ELb0ELb1EEENS1_36VarlenDynamicPersistentTileSchedulerILi192ELi128ELi384ELi128ELb0ELb1ELb1ELb1ELb0ELb1EEEEEEEEEvNT_6ParamsE)
        /*005c*/ 	.word	0x00000088


	//----- nvinfo : EIATTR_REGCOUNT
	.align		4
.L_35:
        /*0060*/ 	.byte	0x04, 0x2f
        /*0062*/ 	.short	(.L_37 - .L_36)
	.align		4
.L_36:
        /*0064*/ 	.word	index@(_ZN7cutlass13device_kernelIN5flash11enable_sm90INS1_16FlashAttnFwdSm90INS1_25CollectiveMainloopFwdSm90ILi2EN4cute5tupleIJNS5_1CILi1EEES8_S8_EEENS6_IJNS7_ILi192EEENS7_ILi128EEENS7_ILi96EEEEEELi96ENS_12float_e4m3_tEfNS_4arch4Sm90ELb0ELb1ELb0ELb1ELb0ELb0ELb0ELb1ELb1ELb1ELb0ELb0EEENS1_21CollectiveEpilogueFwdINS6_IJSA_SC_SB_EEES9_NS_10bfloat16_tESG_Li384ELb1ELb1ELb0ELb1EEENS1_36VarlenDynamicPersistentTileSchedulerILi192ELi128ELi384ELi128ELb0ELb1ELb1ELb1ELb0ELb1EEEEEEEEEvNT_6ParamsE)
        /*0068*/ 	.word	0x00000080


	//----- nvinfo : EIATTR_FRAME_SIZE
	.align		4
.L_37:
        /*006c*/ 	.byte	0x04, 0x11
        /*006e*/ 	.short	(.L_39 - .L_38)
	.align		4
.L_38:
        /*0070*/ 	.word	index@(_ZN7cutlass13device_kernelIN5flash11enable_sm90INS1_16FlashAttnFwdSm90INS1_25CollectiveMainloopFwdSm90ILi2EN4cute5tupleIJNS5_1CILi1EEES8_S8_EEENS6_IJNS7_ILi192EEENS7_ILi128EEENS7_ILi96EEEEEELi96ENS_12float_e4m3_tEfNS_4arch4Sm90ELb0ELb1ELb0ELb1ELb0ELb0ELb0ELb1ELb1ELb1ELb0ELb0EEENS1_21CollectiveEpilogueFwdINS6_IJSA_SC_SB_EEES9_NS_10bfloat16_tESG_Li384ELb1ELb1ELb0ELb1EEENS1_36VarlenDynamicPersistentTileSchedulerILi192ELi128ELi384ELi128ELb0ELb1ELb1ELb1ELb0ELb1EEEEEEEEEvNT_6ParamsE)
        /*0074*/ 	.word	0x00000010


	//----- nvinfo : EIATTR_REGCOUNT
	.align		4
.L_39:
        /*0078*/ 	.byte	0x04, 0x2f
        /*007a*/ 	.short	(.L_41 - .L_40)
	.align		4
.L_40:
        /*007c*/ 	.word	index@(_ZN7cutlass13device_kernelIN5flash11enable_sm90INS1_16FlashAttnFwdSm90INS1_25CollectiveMainloopFwdSm90ILi2EN4cute5tupleIJNS5_1CILi1EEES8_S8_EEENS6_IJNS7_ILi192EEENS7_ILi128EEENS7_ILi96EEEEEELi96ENS_12float_e4m3_tEfNS_4arch4Sm90ELb0ELb1ELb0ELb0ELb0ELb0ELb0ELb1ELb1ELb1ELb0ELb0EEENS1_21CollectiveEpilogueFwdINS6_IJSA_SC_SB_EEES9_NS_10bfloat16_tESG_Li384ELb0ELb1ELb0ELb1EEENS1_30DynamicPersistentTileSchedulerILi384ELi128ELb0ELb1ELb1EEEEEEEEEvNT_6ParamsE)
        /*0080*/ 	.word	0x00000080


	//----- nvinfo : EIATTR_FRAME_SIZE
	.align		4
.L_41:
        /*0084*/ 	.byte	0x04, 0x11
        /*0086*/ 	.short	(.L_43 - .L_42)
	.align		4
.L_42:
        /*0088*/ 	.word	index@(_ZN7cutlass13device_kernelIN5flash11enable_sm90INS1_16FlashAttnFwdSm90INS1_25CollectiveMainloopFwdSm90ILi2EN4cute5tupleIJNS5_1CILi1EEES8_S8_EEENS6_IJNS7_ILi192EEENS7_ILi128EEENS7_ILi96EEEEEELi96ENS_12float_e4m3_tEfNS_4arch4Sm90ELb0ELb1ELb0ELb0ELb0ELb0ELb0ELb1ELb1ELb1ELb0ELb0EEENS1_21CollectiveEpilogueFwdINS6_IJSA_SC_SB_EEES9_NS_10bfloat16_tESG_Li384ELb0ELb1ELb0ELb1EEENS1_30DynamicPersistentTileSchedulerILi384ELi128ELb0ELb1ELb1EEEEEEEEEvNT_6ParamsE)
        /*008c*/ 	.word	0x00000008


	//----- nvinfo : EIATTR_REGCOUNT
	.align		4
.L_43:
        /*0090*/ 	.byte	0x04, 0x2f
        /*0092*/ 	.short	(.L_45 - .L_44)
	.align		4
.L_44:
        /*0094*/ 	.word	index@(_ZN7cutlass13device_kernelIN5flash11enable_sm90INS1_16FlashAttnFwdSm90INS1_25CollectiveMainloopFwdSm90ILi2EN4cute5tupleIJNS5_1CILi1EEES8_S8_EEENS6_IJNS7_ILi192EEENS7_ILi128EEENS7_ILi96EEEEEELi96ENS_12float_e4m3_tEfNS_4arch4Sm90ELb0ELb0ELb0ELb1ELb0ELb1ELb0ELb1ELb1ELb1ELb0ELb0EEENS1_21CollectiveEpilogueFwdINS6_IJSA_SC_SB_EEES9_NS_10bfloat16_tESG_Li384ELb1ELb1ELb0ELb1EEENS1_36VarlenDynamicPersistentTileSchedulerILi192ELi128ELi384ELi128ELb0ELb1ELb1ELb0ELb1ELb1EEEEEEEEEvNT_6ParamsE)
        /*0098*/ 	.word	0x00000080


	//----- nvinfo : EIATTR_FRAME_SIZE
	.align		4
.L_45:
        /*009c*/ 	.byte	0x04, 0x11
        /*009e*/ 	.short	(.L_47 - .L_46)
	.align		4
.L_46:
        /*00a0*/ 	.word	index@(_ZN7cutlass13device_kernelIN5flash11enable_sm90INS1_16FlashAttnFwdSm90INS1_25CollectiveMainloopFwdSm90ILi2EN4cute5tupleIJNS5_1CILi1EEES8_S8_EEENS6_IJNS7_ILi192EEENS7_ILi128EEENS7_ILi96EEEEEELi96ENS_12float_e4m3_tEfNS_4arch4Sm90ELb0ELb0ELb0ELb1ELb0ELb1ELb0ELb1ELb1ELb1ELb0ELb0EEENS1_21CollectiveEpilogueFwdINS6_IJSA_SC_SB_EEES9_NS_10bfloat16_tESG_Li384ELb1ELb1ELb0ELb1EEENS1_36VarlenDynamicPersistentTileSchedulerILi192ELi128ELi384ELi128ELb0ELb1ELb1ELb0ELb1ELb1EEEEEEEEEvNT_6ParamsE)
        /*00a4*/ 	.word	0x00000080


	//----- nvinfo : EIATTR_REGCOUNT
	.align		4
.L_47:
        /*00a8*/ 	.byte	0x04, 0x2f
        /*00aa*/ 	.short	(.L_49 - .L_48)
	.align		4
.L_48:
        /*00ac*/ 	.word	index@(_ZN7cutlass13device_kernelIN5flash11enable_sm90INS1_16FlashAttnFwdSm90INS1_25CollectiveMainloopFwdSm90ILi2EN4cute5tupleIJNS5_1CILi1EEES8_S8_EEENS6_IJNS7_ILi192EEENS7_ILi128EEENS7_ILi96EEEEEELi96ENS_12float_e4m3_tEfNS_4arch4Sm90ELb0ELb0ELb0ELb1ELb0ELb0ELb0ELb1ELb1ELb1ELb0ELb0EEENS1_21CollectiveEpilogueFwdINS6_IJSA_SC_SB_EEES9_NS_10bfloat16_tESG_Li384ELb1ELb1ELb0ELb1EEENS1_36VarlenDynamicPersistentTileSchedulerILi192ELi128ELi384ELi128ELb0ELb1ELb1ELb0ELb1ELb1EEEEEEEEEvNT_6ParamsE)
        /*00b0*/ 	.word	0x00000080


	//----- nvinfo : EIATTR_FRAME_SIZE
	.align		4
.L_49:
        /*00b4*/ 	.byte	0x04, 0x11
        /*00b6*/ 	.short	(.L_51 - .L_50)
	.align		4
.L_50:
        /*00b8*/ 	.word	index@(_ZN7cutlass13device_kernelIN5flash11enable_sm90INS1_16FlashAttnFwdSm90INS1_25CollectiveMainloopFwdSm90ILi2EN4cute5tupleIJNS5_1CILi1EEES8_S8_EEENS6_IJNS7_ILi192EEENS7_ILi128EEENS7_ILi96EEEEEELi96ENS_12float_e4m3_tEfNS_4arch4Sm90ELb0ELb0ELb0ELb1ELb0ELb0ELb0ELb1ELb1ELb1ELb0ELb0EEENS1_21CollectiveEpilogueFwdINS6_IJSA_SC_SB_EEES9_NS_10bfloat16_tESG_Li384ELb1ELb1ELb0ELb1EEENS1_36VarlenDynamicPersistentTileSchedulerILi192ELi128ELi384ELi128ELb0ELb1ELb1ELb0ELb1ELb1EEEEEEEEEvNT_6ParamsE)
        /*00bc*/ 	.word	0x00000010


	//----- nvinfo : EIATTR_REGCOUNT
	.align		4
.L_51:
        /*00c0*/ 	.byte	0x04, 0x2f
        /*00c2*/ 	.short	(.L_53 - .L_52)
	.align		4
.L_52:
        /*00c4*/ 	.word	index@(_ZN7cutlass13device_kernelIN5flash11enable_sm90INS1_16FlashAttnFwdSm90INS1_25CollectiveMainloopFwdSm90ILi2EN4cute5tupleIJNS5_1CILi1EEES8_S8_EEENS6_IJNS7_ILi192EEENS7_ILi128EEENS7_ILi96EEEEEELi96ENS_12float_e4m3_tEfNS_4arch4Sm90ELb0ELb0ELb0ELb0ELb0ELb0ELb0ELb1ELb1ELb1ELb0ELb0EEENS1_21CollectiveEpilogueFwdINS6_IJSA_SC_SB_EEES9_NS_10bfloat16_tESG_Li384ELb0ELb1ELb0ELb1EEENS1_29StaticPersistentTileSchedulerILb0EEEEEEEEEvNT_6ParamsE)
        /*00c8*/ 	.word	0x00000080


	//----- nvinfo : EIATTR_FRAME_SIZE
	.align		4
.L_53:
        /*00cc*/ 	.byte	0x04, 0x11
        /*00ce*/ 	.short	(.L_55 - .L_54)
	.align		4
.L_54:
        /*00d0*/ 	.word	index@(_ZN7cutlass13device_kernelIN5flash11enable_sm90INS1_16FlashAttnFwdSm90INS1_25CollectiveMainloopFwdSm90ILi2EN4cute5tupleIJNS5_1CILi1EEES8_S8_EEENS6_IJNS7_ILi192EEENS7_ILi128EEENS7_ILi96EEEEEELi96ENS_12float_e4m3_tEfNS_4arch4Sm90ELb0ELb0ELb0ELb0ELb0ELb0ELb0ELb1ELb1ELb1ELb0ELb0EEENS1_21CollectiveEpilogueFwdINS6_IJSA_SC_SB_EEES9_NS_10bfloat16_tESG_Li384ELb0ELb1ELb0ELb1EEENS1_29StaticPersistentTileSchedulerILb0EEEEEEEEEvNT_6ParamsE)
        /*00d4*/ 	.word	0x00000000


	//----- nvinfo : EIATTR_MIN_STACK_SIZE
	.align		4
.L_55:
        /*00d8*/ 	.byte	0x04, 0x12
        /*00da*/ 	.short	(.L_57 - .L_56)
	.align		4
.L_56:
        /*00dc*/ 	.word	index@(_ZN7cutlass13device_kernelIN5flash11enable_sm90INS1_16FlashAttnFwdSm90INS1_25CollectiveMainloopFwdSm90ILi2EN4cute5tupleIJNS5_1CILi1EEES8_S8_EEENS6_IJNS7_ILi192EEENS7_ILi128EEENS7_ILi96EEEEEELi96ENS_12float_e4m3_tEfNS_4arch4Sm90ELb0ELb0ELb0ELb0ELb0ELb0ELb0ELb1ELb1ELb1ELb0ELb0EEENS1_21CollectiveEpilogueFwdINS6_IJSA_SC_SB_EEES9_NS_10bfloat16_tESG_Li384ELb0ELb1ELb0ELb1EEENS1_29StaticPersistentTileSchedulerILb0EEEEEEEEEvNT_6ParamsE)
        /*00e0*/ 	.word	0x00000000


	//----- nvinfo : EIATTR_MIN_STACK_SIZE
	.align		4
.L_57:
        /*00e4*/ 	.byte	0x04, 0x12
        /*00e6*/ 	.short	(.L_59 - .L_58)
	.align		4
.L_58:
        /*00e8*/ 	.word	index@(_ZN7cutlass13device_kernelIN5flash11enable_sm90INS1_16FlashAttnFwdSm90INS1_25CollectiveMainloopFwdSm90ILi2EN4cute5tupleIJNS5_1CILi1EEES8_S8_EEENS6_IJNS7_ILi192EEENS7_ILi128EEENS7_ILi96EEEEEELi96ENS_12float_e4m3_tEfNS_4arch4Sm90ELb0ELb0ELb0ELb1ELb0ELb0ELb0ELb1ELb1ELb1ELb0ELb0EEENS1_21CollectiveEpilogueFwdINS6_IJSA_SC_SB_EEES9_NS_10bfloat16_tESG_Li384ELb1ELb1ELb0ELb1EEENS1_36VarlenDynamicPersistentTileSchedulerILi192ELi128ELi384ELi128ELb0ELb1ELb1ELb0ELb1ELb1EEEEEEEEEvNT_6ParamsE)
        /*00ec*/ 	.word	0x00000010


	//----- nvinfo : EIATTR_MIN_STACK_SIZE
	.align		4
.L_59:
        /*00f0*/ 	.byte	0x04, 0x12
        /*00f2*/ 	.short	(.L_61 - .L_60)
	.align		4
.L_60:
        /*00f4*/ 	.word	index@(_ZN7cutlass13device_kernelIN5flash11enable_sm90INS1_16FlashAttnFwdSm90INS1_25CollectiveMainloopFwdSm90ILi2EN4cute5tupleIJNS5_1CILi1EEES8_S8_EEENS6_IJNS7_ILi192EEENS7_ILi128EEENS7_ILi96EEEEEELi96ENS_12float_e4m3_tEfNS_4arch4Sm90ELb0ELb0ELb0ELb1ELb0ELb1ELb0ELb1ELb1ELb1ELb0ELb0EEENS1_21CollectiveEpilogueFwdINS6_IJSA_SC_SB_EEES9_NS_10bfloat16_tESG_Li384ELb1ELb1ELb0ELb1EEENS1_36VarlenDynamicPersistentTileSchedulerILi192ELi128ELi384ELi128ELb0ELb1ELb1ELb0ELb1ELb1EEEEEEEEEvNT_6ParamsE)
        /*00f8*/ 	.word	0x00000080


	//----- nvinfo : EIATTR_MIN_STACK_SIZE
	.align		4
.L_61:
        /*00fc*/ 	.byte	0x04, 0x12
        /*00fe*/ 	.short	(.L_63 - .L_62)
	.align		4
.L_62:
        /*0100*/ 	.word	index@(_ZN7cutlass13device_kernelIN5flash11enable_sm90INS1_16FlashAttnFwdSm90INS1_25CollectiveMainloopFwdSm90ILi2EN4cute5tupleIJNS5_1CILi1EEES8_S8_EEENS6_IJNS7_ILi192EEENS7_ILi128EEENS7_ILi96EEEEEELi96ENS_12float_e4m3_tEfNS_4arch4Sm90ELb0ELb1ELb0ELb0ELb0ELb0ELb0ELb1ELb1ELb1ELb0ELb0EEENS1_21CollectiveEpilogueFwdINS6_IJSA_SC_SB_EEES9_NS_10bfloat16_tESG_Li384ELb0ELb1ELb0ELb1EEENS1_30DynamicPersistentTileSchedulerILi384ELi128ELb0ELb1ELb1EEEEEEEEEvNT_6ParamsE)
        /*0104*/ 	.word	0x00000008


	//----- nvinfo : EIATTR_MIN_STACK_SIZE
	.align		4
.L_63:
        /*0108*/ 	.byte	0x04, 0x12
        /*010a*/ 	.short	(.L_65 - .L_64)
	.align		4
.L_64:
        /*010c*/ 	.word	index@(_ZN7cutlass13device_kernelIN5flash11enable_sm90INS1_16FlashAttnFwdSm90INS1_25CollectiveMainloopFwdSm90ILi2EN4cute5tupleIJNS5_1CILi1EEES8_S8_EEENS6_IJNS7_ILi192EEENS7_ILi128EEENS7_ILi96EEEEEELi96ENS_12float_e4m3_tEfNS_4arch4Sm90ELb0ELb1ELb0ELb1ELb0ELb0ELb0ELb1ELb1ELb1ELb0ELb0EEENS1_21CollectiveEpilogueFwdINS6_IJSA_SC_SB_EEES9_NS_10bfloat16_tESG_Li384ELb1ELb1ELb0ELb1EEENS1_36VarlenDynamicPersistentTileSchedulerILi192ELi128ELi384ELi128ELb0ELb1ELb1ELb1ELb0ELb1EEEEEEEEEvNT_6ParamsE)
        /*0110*/ 	.word	0x00000010


	//----- nvinfo : EIATTR_MIN_STACK_SIZE
	.align		4
.L_65:
        /*0114*/ 	.byte	0x04, 0x12
        /*0116*/ 	.short	(.L_67 - .L_66)
	.align		4
.L_66:
        /*0118*/ 	.word	index@(_ZN7cutlass13device_kernelIN5flash11enable_sm90INS1_16FlashAttnFwdSm90INS1_25CollectiveMainloopFwdSm90ILi2EN4cute5tupleIJNS5_1CILi1EEES8_S8_EEENS6_IJNS7_ILi192EEENS7_ILi128EEENS7_ILi96EEEEEELi96ENS_12float_e4m3_tEfNS_4arch4Sm90ELb0ELb1ELb0ELb1ELb0ELb1ELb0ELb1ELb1ELb1ELb0ELb0EEENS1_21CollectiveEpilogueFwdINS6_IJSA_SC_SB_EEES9_NS_10bfloat16_tESG_Li384ELb1ELb1ELb0ELb1EEENS1_36VarlenDynamicPersistentTileSchedulerILi192ELi128ELi384ELi128ELb0ELb1ELb1ELb1ELb0ELb1EEEEEEEEEvNT_6ParamsE)
        /*011c*/ 	.word	0x00000088


	//----- nvinfo : EIATTR_MIN_STACK_SIZE
	.align		4
.L_67:
        /*0120*/ 	.byte	0x04, 0x12
        /*0122*/ 	.short	(.L_69 - .L_68)
	.align		4
.L_68:
        /*0124*/ 	.word	index@(_ZN7cutlass13device_kernelIN5flash11enable_sm90INS1_16FlashAttnFwdSm90INS1_25CollectiveMainloopFwdSm90ILi2EN4cute5tupleIJNS5_1CILi1EEES8_S8_EEENS6_IJNS7_ILi192EEENS7_ILi128EEENS7_ILi96EEEEEELi96ENS_12float_e4m3_tEfNS_4arch4Sm90ELb1ELb0ELb0ELb0ELb0ELb0ELb0ELb1ELb1ELb1ELb0ELb0EEENS1_21CollectiveEpilogueFwdINS6_IJSA_SC_SB_EEES9_NS_10bfloat16_tESG_Li384ELb0ELb1ELb0ELb1EEENS1_30DynamicPersistentTileSchedulerILi384ELi128ELb0ELb1ELb1EEEEEEEEEvNT_6ParamsE)
        /*0128*/ 	.word	0x00000008


	//----- nvinfo : EIATTR_MIN_STACK_SIZE
	.align		4
.L_69:
        /*012c*/ 	.byte	0x04, 0x12
        /*012e*/ 	.short	(.L_71 - .L_70)
	.align		4
.L_70:
        /*0130*/ 	.word	index@(_ZN7cutlass13device_kernelIN5flash11enable_sm90INS1_16FlashAttnFwdSm90INS1_25CollectiveMainloopFwdSm90ILi2EN4cute5tupleIJNS5_1CILi1EEES8_S8_EEENS6_IJNS7_ILi192EEENS7_ILi128EEENS7_ILi96EEEEEELi96ENS_12float_e4m3_tEfNS_4arch4Sm90ELb1ELb0ELb0ELb1ELb0ELb0ELb0ELb1ELb1ELb1ELb0ELb0EEENS1_21CollectiveEpilogueFwdINS6_IJSA_SC_SB_EEES9_NS_10bfloat16_tESG_Li384ELb1ELb1ELb0ELb1EEENS1_36VarlenDynamicPersistentTileSchedulerILi192ELi128ELi384ELi128ELb0ELb1ELb1ELb1ELb1ELb1EEEEEEEEEvNT_6ParamsE)
        /*0134*/ 	.word	0x00000018


	//----- nvinfo : EIATTR_MIN_STACK_SIZE
	.align		4
.L_71:
        /*0138*/ 	.byte	0x04, 0x12
        /*013a*/ 	.short	(.L_73 - .L_72)
	.align		4
.L_72:
        /*013c*/ 	.word	index@(_ZN7cutlass13device_kernelIN5flash11enable_sm90INS1_16FlashAttnFwdSm90INS1_25CollectiveMainloopFwdSm90ILi2EN4cute5tupleIJNS5_1CILi1EEES8_S8_EEENS6_IJNS7_ILi192EEENS7_ILi128EEENS7_ILi96EEEEEELi96ENS_12float_e4m3_tEfNS_4arch4Sm90ELb1ELb0ELb0ELb1ELb0ELb1ELb0ELb1ELb1ELb1ELb0ELb0EEENS1_21CollectiveEpilogueFwdINS6_IJSA_SC_SB_EEES9_NS_10bfloat16_tESG_Li384ELb1ELb1ELb0ELb1EEENS1_36VarlenDynamicPersistentTileSchedulerILi192ELi128ELi384ELi128ELb0ELb1ELb1ELb1ELb1ELb1EEEEEEEEEvNT_6ParamsE)
        /*0140*/ 	.word	0x00000090
.L_73:


//--------------------- .nv.compat                --------------------------
	.section	.nv.compat,"",@"SHT_CUDA_COMPAT_INFO"
	.align	4
        /*0000*/ 	.byte	0x02, 0x09, 0x01, 0x00, 0x02, 0x02, 0x04, 0x00, 0x02, 0x05, 0x05, 0x00, 0x03, 0x07, 0x01, 0x01
        /*0010*/ 	.byte	0x02, 0x03, 0x01, 0x00, 0x02, 0x06, 0x01, 0x00, 0x04, 0x0b, 0x08, 0x00, 0x00, 0x00, 0x00, 0x00
        /*0020*/ 	.byte	0x00, 0x00, 0x00, 0x00


//--------------------- .nv.info._ZN7cutlass13device_kernelIN5flash11enable_sm90INS1_16FlashAttnFwdSm90INS1_25CollectiveMainloopFwdSm90ILi2EN4cute5tupleIJNS5_1CILi1EEES8_S8_EEENS6_IJNS7_ILi192EEENS7_ILi128EEENS7_ILi96EEEEEELi96ENS_12float_e4m3_tEfNS_4arch4Sm90ELb0ELb0ELb0ELb0ELb0ELb0ELb0ELb1ELb1ELb1ELb0ELb0EEENS1_21CollectiveEpilogueFwdINS6_IJSA_SC_SB_EEES9_NS_10bfloat16_tESG_Li384ELb0ELb1ELb0ELb1EEENS1_29StaticPersistentTileSchedulerILb0EEEEEEEEEvNT_6ParamsE --------------------------
	.section	.nv.info._ZN7cutlass13device_kernelIN5flash11enable_sm90INS1_16FlashAttnFwdSm90INS1_25CollectiveMainloopFwdSm90ILi2EN4cute5tupleIJNS5_1CILi1EEES8_S8_EEENS6_IJNS7_ILi192EEENS7_ILi128EEENS7_ILi96EEEEEELi96ENS_12float_e4m3_tEfNS_4arch4Sm90ELb0ELb0ELb0ELb0ELb0ELb0ELb0ELb1ELb1ELb1ELb0ELb0EEENS1_21CollectiveEpilogueFwdINS6_IJSA_SC_SB_EEES9_NS_10bfloat16_tESG_Li384ELb0ELb1ELb0ELb1EEENS1_29StaticPersistentTileSchedulerILb0EEEEEEEEEvNT_6ParamsE,"",@"SHT_CUDA_INFO"
	.sectionflags	@""
	.align	4


	//----- nvinfo : EIATTR_CUDA_API_VERSION
	.align		4
        /*0000*/ 	.byte	0x04, 0x37
        /*0002*/ 	.short	(.L_75 - .L_74)
.L_74:
        /*0004*/ 	.word	0x00000082


	//----- nvinfo : EIATTR_KPARAM_INFO
	.align		4
.L_75:
        /*0008*/ 	.byte	0x04, 0x17
        /*000a*/ 	.short	(.L_77 - .L_76)
.L_76:
        /*000c*/ 	.word	0x00000000
        /*0010*/ 	.short	0x0000
        /*0012*/ 	.short	0x0070
        /*0014*/ 	.byte	0x00, 0xf0, 0x01, 0x28


	//----- nvinfo : EIATTR_SPARSE_MMA_MASK
	.align		4
.L_77:
        /*0018*/ 	.byte	0x03, 0x50
        /*001a*/ 	.short	0x0000


	//----- nvinfo : EIATTR_MAXREG_COUNT
	.align		4
        /*001c*/ 	.byte	0x03, 0x1b
        /*001e*/ 	.short	0x0080


	//----- nvinfo : EIATTR_NUM_BARRIERS
	.align		4
        /*0020*/ 	.byte	0x02, 0x4c
        /*0022*/ 	.byte	0x09
	.zero		1


	//----- nvinfo : EIATTR_EXTERNS
	.align		4
        /*0024*/ 	.byte	0x04, 0x0f
        /*0026*/ 	.short	(.L_79 - .L_78)


	//   ....[0]....
	.align		4
.L_78:
        /*0028*/ 	.word	index@(__assertfail)


	//----- nvinfo : EIATTR_MERCURY_ISA_VERSION
	.align		4
.L_79:
        /*002c*/ 	.byte	0x03, 0x5f
        /*002e*/ 	.short	0x0101


	//----- nvinfo : EIATTR_INT_WARP_WIDE_INSTR_OFFSETS
	.align		4
        /*0030*/ 	.byte	0x04, 0x31
        /*0032*/ 	.short	(.L_81 - .L_80)


	//   ....[0]....
.L_80:
        /*0034*/ 	.word	0x00000120


	//   ....[1]....
        /*0038*/ 	.word	0x00000160


	//   ....[2]....
        /*003c*/ 	.word	0x000001d0


	//----- nvinfo : EIATTR_COOP_GROUP_MASK_REGIDS
	.align		4
.L_81:
        /*0040*/ 	.byte	0x04, 0x29
        /*0042*/ 	.short	(.L_83 - .L_82)


	//   ....[0]....
.L_82:
        /*0044*/ 	.word	0xffffffff


	//   ....[1]....
        /*0048*/ 	.word	0xffffffff


	//   ....[2]....
        /*004c*/ 	.word	0xffffffff


	//   ....[3]....
        /*0050*/ 	.word	0xffffffff


	//   ....[4]....
        /*0054*/ 	.word	0xffffffff


	//   ....[5]....
        /*0058*/ 	.word	0xffffffff


	//   ....[6]....
        /*005c*/ 	.word	0xffffffff


	//   ....[7]....
        /*0060*/ 	.word	0xffffffff


	//   ....[8]....
        /*0064*/ 	.word	0xffffffff


	//   ....[9]....
        /*0068*/ 	.word	0xffffffff


	//   ....[10]....
        /*006c*/ 	.word	0xffffffff


	//   ....[11]....
        /*0070*/ 	.word	0xffffffff


	//   ....[12]....
        /*0074*/ 	.word	0xffffffff


	//   ....[13]....
        /*0078*/ 	.word	0xffffffff


	//   ....[14]....
        /*007c*/ 	.word	0xffffffff


	//   ....[15]....
        /*0080*/ 	.word	0xffffffff


	//   ....[16]....
        /*0084*/ 	.word	0xffffffff


	//   ....[17]....
        /*0088*/ 	.word	0xffffffff


	//   ....[18]....
        /*008c*/ 	.word	0xffffffff


	//   ....[19]....
        /*0090*/ 	.word	0xffffffff


	//   ....[20]....
        /*0094*/ 	.word	0xffffffff


	//   ....[21]....
        /*0098*/ 	.word	0xffffffff


	//   ....[22]....
        /*009c*/ 	.word	0xffffffff


	//   ....[23]....
        /*00a0*/ 	.word	0xffffffff


	//   ....[24]....
        /*00a4*/ 	.word	0xffffffff


	//   ....[25]....
        /*00a8*/ 	.word	0xffffffff


	//   ....[26]....
        /*00ac*/ 	.word	0xffffffff


	//   ....[27]....
        /*00b0*/ 	.word	0xffffffff


	//   ....[28]....
        /*00b4*/ 	.word	0xffffffff


	//   ....[29]....
        /*00b8*/ 	.word	0xffffffff


	//   ....[30]....
        /*00bc*/ 	.word	0xffffffff


	//   ....[31]....
        /*00c0*/ 	.word	0xffffffff


	//   ....[32]....
        /*00c4*/ 	.word	0xffffffff


	//   ....[33]....
        /*00c8*/ 	.word	0xffffffff


	//   ....[34]....
        /*00cc*/ 	.word	0xffffffff


	//   ....[35]....
        /*00d0*/ 	.word	0xffffffff


	//   ....[36]....
        /*00d4*/ 	.word	0xffffffff


	//   ....[37]....
        /*00d8*/ 	.word	0xffffffff


	//   ....[38]....
        /*00dc*/ 	.word	0xffffffff


	//   ....[39]....
        /*00e0*/ 	.word	0xffffffff


	//   ....[40]....
        /*00e4*/ 	.word	0xffffffff


	//   ....[41]....
        /*00e8*/ 	.word	0xffffffff


	//   ....[42]....
        /*00ec*/ 	.word	0xffffffff


	//   ....[43]....
        /*00f0*/ 	.word	0xffffffff


	//   ....[44]....
        /*00f4*/ 	.word	0xffffffff


	//   ....[45]....
        /*00f8*/ 	.word	0xffffffff


	//   ....[46]....
        /*00fc*/ 	.word	0xffffffff


	//   ....[47]....
        /*0100*/ 	.word	0xffffffff


	//   ....[48]....
        /*0104*/ 	.word	0xffffffff


	//   ....[49]....
        /*0108*/ 	.word	0xffffffff


	//   ....[50]....
        /*010c*/ 	.word	0xffffffff


	//   ....[51]....
        /*0110*/ 	.word	0xffffffff


	//   ....[52]....
        /*0114*/ 	.word	0xffffffff


	//   ....[53]....
        /*0118*/ 	.word	0xffffffff


	//   ....[54]....
        /*011c*/ 	.word	0xffffffff


	//   ....[55]....
        /*0120*/ 	.word	0xffffffff


	//   ....[56]....
        /*0124*/ 	.word	0xffffffff


	//   ....[57]....
        /*0128*/ 	.word	0xffffffff


	//   ....[58]....
        /*012c*/ 	.word	0xffffffff


	//   ....[59]....
        /*0130*/ 	.word	0xffffffff


	//   ....[60]....
        /*0134*/ 	.word	0x0500000f


	//   ....[61]....
        /*0138*/ 	.word	0x0500000f


	//   ....[62]....
        /*013c*/ 	.word	0x0500000f


	//   ....[63]....
        /*0140*/ 	.word	0x0500000f


	//   ....[64]....
        /*0144*/ 	.word	0x0500000f


	//   ....[65]....
        /*0148*/ 	.word	0x0500000f


	//   ....[66]....
        /*014c*/ 	.word	0x0500000f


	//----- nvinfo : EIATTR_COOP_GROUP_INSTR_OFFSETS
	.align		4
.L_83:
        /*0150*/ 	.byte	0x04, 0x28
        /*0152*/ 	.short	(.L_85 - .L_84)


	//   ....[0]....
.L_84:
        /*0154*/ 	.word	0x00000050


	//   ....[1]....
        /*0158*/ 	.word	0x00000130


	//   ....[2]....
        /*015c*/ 	.word	0x00000180


	//   ....[3]....
        /*0160*/ 	.word	0x000003b0


	//   ....[4]....
        /*0164*/ 	.word	0x00000510


	//   ....[5]....
        /*0168*/ 	.word	0x00000630


	//   ....[6]....
        /*016c*/ 	.word	0x00000790


	//   ....[7]....
        /*0170*/ 	.word	0x00000ee0


	//   ....[8]....
        /*0174*/ 	.word	0x00002210


	//   ....[9]....
        /*0178*/ 	.word	0x00002310


	//   ....[10]....
        /*017c*/ 	.word	0x00002860


	//   ....[11]....
        /*0180*/ 	.word	0x000028f0


	//   ....[12]....
        /*0184*/ 	.word	0x00003d60


	//   ....[13]....
        /*0188*/ 	.word	0x00003d90


	//   ....[14]....
        /*018c*/ 	.word	0x00003df0


	//   ....[15]....
        /*0190*/ 	.word	0x00003e20


	//   ....[16]....
        /*0194*/ 	.word	0x000054e0


	//   ....[17]....
        /*0198*/ 	.word	0x000054f0


	//   ....[18]....
        /*019c*/ 	.word	0x00005570


	//   ....[19]....
        /*01a0*/ 	.word	0x00005580


	//   ....[20]....
        /*01a4*/ 	.word	0x00006570


	//   ....[21]....
        /*01a8*/ 	.word	0x00006580


	//   ....[22]....
        /*01ac*/ 	.word	0x00006590


	//   ....[23]....
        /*01b0*/ 	.word	0x000065a0


	//   ....[24]....
        /*01b4*/ 	.word	0x000065b0


	//   ....[25]....
        /*01b8*/ 	.word	0x000065c0


	//   ....[26]....
        /*01bc*/ 	.word	0x000065d0


	//   ....[27]....
        /*01c0*/ 	.word	0x000065e0


	//   ....[28]....
        /*01c4*/ 	.word	0x00006610


	//   ....[29]....
        /*01c8*/ 	.word	0x00006620


	//   ....[30]....
        /*01cc*/ 	.word	0x00006650


	//   ....[31]....
        /*01d0*/ 	.word	0x00006660


	//   ....[32]....
        /*01d4*/ 	.word	0x00006670


	//   ....[33]....
        /*01d8*/ 	.word	0x00006680


	//   ....[34]....
        /*01dc*/ 	.word	0x00006690


	//   ....[35]....
        /*01e0*/ 	.word	0x000066a0


	//   ....[36]....
        /*01e4*/ 	.word	0x000066b0


	//   ....[37]....
        /*01e8*/ 	.word	0x000066e0


	//   ....[38]....
        /*01ec*/ 	.word	0x000066f0


	//   ....[39]....
        /*01f0*/ 	.word	0x00006700


	//   ....[40]....
        /*01f4*/ 	.word	0x00006730


	//   ....[41]....
        /*01f8*/ 	.word	0x00006740


	//   ....[42]....
        /*01fc*/ 	.word	0x00006750


	//   ....[43]....
        /*0200*/ 	.word	0x00006770


	//   ....[44]....
        /*0204*/ 	.word	0x000067d0


	//   ....[45]....
        /*0208*/ 	.word	0x00006800


	//   ....[46]....
        /*020c*/ 	.word	0x00006830


	//   ....[47]....
        /*0210*/ 	.word	0x00006860


	//   ....[48]....
        /*0214*/ 	.word	0x00006d30


	//   ....[49]....
        /*0218*/ 	.word	0x00006d70


	//   ....[50]....
        /*021c*/ 	.word	0x00006e90


	//   ....[51]....
        /*0220*/ 	.word	0x00006ed0


	//   ....[52]....
        /*0224*/ 	.word	0x00007b50


	//   ....[53]....
        /*0228*/ 	.word	0x000088c0


	//   ....[54]....
        /*022c*/ 	.word	0x000088f0


	//   ....[55]....
        /*0230*/ 	.word	0x00008920


	//   ....[56]....
        /*0234*/ 	.word	0x00008940


	//   ....[57]....
        /*0238*/ 	.word	0x00008950


	//   ....[58]....
        /*023c*/ 	.word	0x000089a0


	//   ....[59]....
        /*0240*/ 	.word	0x0000a170


	//   ....[60]....
        /*0244*/ 	.word	0x0000a660


	//   ....[61]....
        /*0248*/ 	.word	0x0000a810


	//   ....[62]....
        /*024c*/ 	.word	0x0000a860


	//   ....[63]....
        /*0250*/ 	.word	0x0000a910


	//   ....[64]....
        /*0254*/ 	.word	0x0000a9c0


	//   ....[65]....
        /*0258*/ 	.word	0x0000aa40


	//   ....[66]....
        /*025c*/ 	.word	0x0000ab30


	//----- nvinfo : EIATTR_REG_RECONFIG
	.align		4
.L_85:
        /*0260*/ 	.byte	0x01, 0x54
	.zero		2


	//----- nvinfo : EIATTR_SYSCALL_OFFSETS
	.align		4
        /*0264*/ 	.byte	0x04, 0x46
        /*0266*/ 	.short	(.L_87 - .L_86)


	//   ....[0]....
.L_86:
        /*0268*/ 	.word	0x00001400


	//   ....[1]....
        /*026c*/ 	.word	0x00007640


	//   ....[2]....
        /*0270*/ 	.word	0x00007780


	//   ....[3]....
        /*0274*/ 	.word	0x000078c0


	//   ....[4]....
        /*0278*/ 	.word	0x000079e0


	//   ....[5]....
        /*027c*/ 	.word	0x00008440


	//----- nvinfo : EIATTR_MBARRIER_INSTR_OFFSETS
	.align		4
.L_87:
        /*0280*/ 	.byte	0x04, 0x39
        /*0282*/ 	.short	(.L_89 - .L_88)


	//   ....[0]....
.L_88:
        /*0284*/ 	.word	0x00000260
        /*0288*/ 	.word	0x000000ff
        /*028c*/ 	.word	0x00019c00
        /*0290*/ 	.short	0x0100
        /*0292*/ 	.byte	0x08
	.zero		1


	//   ....[1]....
        /*0294*/ 	.word	0x00000270
        /*0298*/ 	.word	0x000000ff
        /*029c*/ 	.word	0x00019c20
        /*02a0*/ 	.short	0x0100
        /*02a2*/ 	.byte	0x08
	.zero		1


	//   ....[2]....
        /*02a4*/ 	.word	0x00000360
        /*02a8*/ 	.word	0x000000ff
        /*02ac*/ 	.word	0x00019c30
        /*02b0*/ 	.short	0x0100
        /*02b2*/ 	.byte	0x08
	.zero		1


	//   ....[3]....
        /*02b4*/ 	.word	0x00000370
        /*02b8*/ 	.word	0x000000ff
        /*02bc*/ 	.word	0x00019c40
        /*02c0*/ 	.short	0x0100
        /*02c2*/ 	.byte	0x08
	.zero		1


	//   ....[4]....
        /*02c4*/ 	.word	0x00000380
        /*02c8*/ 	.word	0x000000ff
        /*02cc*/ 	.word	0x00019c38
        /*02d0*/ 	.short	0x0100
        /*02d2*/ 	.byte	0x08
	.zero		1


	//   ....[5]....
        /*02d4*/ 	.word	0x00000390
        /*02d8*/ 	.word	0x000000ff
        /*02dc*/ 	.word	0x00019c48
        /*02e0*/ 	.short	0x0100
        /*02e2*/ 	.byte	0x08
	.zero		1


	//   ....[6]....
        /*02e4*/ 	.word	0x000004c0
        /*02e8*/ 	.word	0x000000ff
        /*02ec*/ 	.word	0x00019c50
        /*02f0*/ 	.short	0x0100
        /*02f2*/ 	.byte	0x08
	.zero		1


	//   ....[7]....
        /*02f4*/ 	.word	0x000004d0
        /*02f8*/ 	.word	0x000000ff
        /*02fc*/ 	.word	0x00019c60
        /*0300*/ 	.short	0x0100
        /*0302*/ 	.byte	0x08
	.zero		1


	//   ....[8]....
        /*0304*/ 	.word	0x000004e0
        /*0308*/ 	.word	0x000000ff
        /*030c*/ 	.word	0x00019c58
        /*0310*/ 	.short	0x0100
        /*0312*/ 	.byte	0x08
	.zero		1


	//   ....[9]....
        /*0314*/ 	.word	0x000004f0
        /*0318*/ 	.word	0x000000ff
        /*031c*/ 	.word	0x00019c68
        /*0320*/ 	.short	0x0100
        /*0322*/ 	.byte	0x08
	.zero		1


	//   ....[10]....
        /*0324*/ 	.word	0x000005e0
        /*0328*/ 	.word	0x000000ff
        /*032c*/ 	.word	0x00019c70
        /*0330*/ 	.short	0x0100
        /*0332*/ 	.byte	0x06
	.zero		1


	//   ....[11]....
        /*0334*/ 	.word	0x000005f0
        /*0338*/ 	.word	0x000000ff
        /*033c*/ 	.word	0x00019c80
        /*0340*/ 	.short	0x0100
        /*0342*/ 	.byte	0x06
	.zero		1


	//   ....[12]....
        /*0344*/ 	.word	0x00000600
        /*0348*/ 	.word	0x000000ff
        /*034c*/ 	.word	0x00019c78
        /*0350*/ 	.short	0x0100
        /*0352*/ 	.byte	0x06
	.zero		1


	//   ....[13]....
        /*0354*/ 	.word	0x00000610
        /*0358*/ 	.word	0x000000ff
        /*035c*/ 	.word	0x00019c88
        /*0360*/ 	.short	0x0100
        /*0362*/ 	.byte	0x06
	.zero		1


	//   ....[14]....
        /*0364*/ 	.word	0x00000740
        /*0368*/ 	.word	0x000000ff
        /*036c*/ 	.word	0x00019c90
        /*0370*/ 	.short	0x0100
        /*0372*/ 	.byte	0x08
	.zero		1


	//   ....[15]....
        /*0374*/ 	.word	0x00000750
        /*0378*/ 	.word	0x000000ff
        /*037c*/ 	.word	0x00019ca0
        /*0380*/ 	.short	0x0100
        /*0382*/ 	.byte	0x08
	.zero		1


	//   ....[16]....
        /*0384*/ 	.word	0x00000760
        /*0388*/ 	.word	0x000000ff
        /*038c*/ 	.word	0x00019c98
        /*0390*/ 	.short	0x0100
        /*0392*/ 	.byte	0x08
	.zero		1


	//   ....[17]....
        /*0394*/ 	.word	0x00000770
        /*0398*/ 	.word	0x000000ff
        /*039c*/ 	.word	0x00019ca8
        /*03a0*/ 	.short	0x0100
        /*03a2*/ 	.byte	0x08
	.zero		1


	//   ....[18]....
        /*03a4*/ 	.word	0x000008a0
        /*03a8*/ 	.word	0x000000ff
        /*03ac*/ 	.word	0x00019cb0
        /*03b0*/ 	.short	0x0100
        /*03b2*/ 	.byte	0x08
	.zero		1


	//   ....[19]....
        /*03b4*/ 	.word	0x000008b0
        /*03b8*/ 	.word	0x000000ff
        /*03bc*/ 	.word	0x00019cc0
        /*03c0*/ 	.short	0x0100
        /*03c2*/ 	.byte	0x08
	.zero		1


	//   ....[20]....
        /*03c4*/ 	.word	0x000008c0
        /*03c8*/ 	.word	0x000000ff
        /*03cc*/ 	.word	0x00019cb8
        /*03d0*/ 	.short	0x0100
        /*03d2*/ 	.byte	0x08
	.zero		1


	//   ....[21]....
        /*03d4*/ 	.word	0x000008d0
        /*03d8*/ 	.word	0x000000ff
        /*03dc*/ 	.word	0x00019cc8
        /*03e0*/ 	.short	0x0100
        /*03e2*/ 	.byte	0x08
	.zero		1


	//   ....[22]....
        /*03e4*/ 	.word	0x00001460
        /*03e8*/ 	.word	0x000000ff
        /*03ec*/ 	.word	0x00019c00
        /*03f0*/ 	.short	0x010a
        /*03f2*/ 	.byte	0x2b
	.zero		1


	//   ....[23]....
        /*03f4*/ 	.word	0x000014e0
        /*03f8*/ 	.word	0x00000003
        /*03fc*/ 	.word	0x00019c30
        /*0400*/ 	.short	0x010a
        /*0402*/ 	.byte	0x3f
	.zero		1


	//   ....[24]....
        /*0404*/ 	.word	0x00001570
        /*0408*/ 	.word	0x00000003
        /*040c*/ 	.word	0x00019c30
        /*0410*/ 	.short	0x010a
        /*0412*/ 	.byte	0x3f
	.zero		1


	//   ....[25]....
        /*0414*/ 	.word	0x00002c00
        /*0418*/ 	.word	0x00000030
        /*041c*/ 	.word	0x00000000
        /*0420*/ 	.short	0x0101
        /*0422*/ 	.byte	0x3f
	.zero		1


	//   ....[26]....
        /*0424*/ 	.word	0x000036b0
        /*0428*/ 	.word	0x000000ff
        /*042c*/ 	.word	0x00019c30
        /*0430*/ 	.short	0x010a
        /*0432*/ 	.byte	0x13
	.zero		1


	//   ....[27]....
        /*0434*/ 	.word	0x000036f0
        /*0438*/ 	.word	0x000000ff
        /*043c*/ 	.word	0x00019c30
        /*0440*/ 	.short	0x010a
        /*0442*/ 	.byte	0x13
	.zero		1


	//   ....[28]....
        /*0444*/ 	.word	0x00003850
        /*0448*/ 	.word	0x000000ff
        /*044c*/ 	.word	0x00019c50
        /*0450*/ 	.short	0x010a
        /*0452*/ 	.byte	0x0b
	.zero		1


	//   ....[29]....
        /*0454*/ 	.word	0x00003890
        /*0458*/ 	.word	0x000000ff
        /*045c*/ 	.word	0x00019c50
        /*0460*/ 	.short	0x010a
        /*0462*/ 	.byte	0x0b
	.zero		1


	//   ....[30]....
        /*0464*/ 	.word	0x000049f0
        /*0468*/ 	.word	0x00000003
        /*046c*/ 	.word	0x00000000
        /*0470*/ 	.short	0x0101
        /*0472*/ 	.byte	0x3f
	.zero		1


	//   ....[31]....
        /*0474*/ 	.word	0x00004cc0
        /*0478*/ 	.word	0x000000ff
        /*047c*/ 	.word	0x00000000
        /*0480*/ 	.short	0x0101
        /*0482*/ 	.byte	0x06
	.zero		1


	//   ....[32]....
        /*0484*/ 	.word	0x000051f0
        /*0488*/ 	.word	0x000000ff
        /*048c*/ 	.word	0x00019c50
        /*0490*/ 	.short	0x010a
        /*0492*/ 	.byte	0x04
	.zero		1


	//   ....[33]....
        /*0494*/ 	.word	0x00005230
        /*0498*/ 	.word	0x000000ff
        /*049c*/ 	.word	0x00019c50
        /*04a0*/ 	.short	0x010a
        /*04a2*/ 	.byte	0x04
	.zero		1


	//   ....[34]....
        /*04a4*/ 	.word	0x00005e70
        /*04a8*/ 	.word	0x000000ff
        /*04ac*/ 	.word	0x00000000
        /*04b0*/ 	.short	0x0101
        /*04b2*/ 	.byte	0x04
	.zero		1


	//   ....[35]....
        /*04b4*/ 	.word	0x00006d50
        /*04b8*/ 	.word	0x000000ff
        /*04bc*/ 	.word	0x00000000
        /*04c0*/ 	.short	0x0101
        /*04c2*/ 	.byte	0x2b
	.zero		1


	//   ....[36]....
        /*04c4*/ 	.word	0x00007d80
        /*04c8*/ 	.word	0x00000005
        /*04cc*/ 	.word	0x00019c80
        /*04d0*/ 	.short	0x010a
        /*04d2*/ 	.byte	0x3f
	.zero		1


	//   ....[37]....
        /*04d4*/ 	.word	0x00007ff0
        /*04d8*/ 	.word	0x00000005
        /*04dc*/ 	.word	0x00019c40
        /*04e0*/ 	.short	0x010a
        /*04e2*/ 	.byte	0x3f
	.zero		1


	//   ....[38]....
        /*04e4*/ 	.word	0x00008b20
        /*04e8*/ 	.word	0x000000ff
        /*04ec*/ 	.word	0x00019c00
        /*04f0*/ 	.short	0x0107
        /*04f2*/ 	.byte	0x28
	.zero		1


	//   ....[39]....
        /*04f4*/ 	.word	0x00008b70
        /*04f8*/ 	.word	0x000000ff
        /*04fc*/ 	.word	0x00019c00
        /*0500*/ 	.short	0x0101
        /*0502*/ 	.byte	0x28
	.zero		1


	//   ....[40]....
        /*0504*/ 	.word	0x00008ba0
        /*0508*/ 	.word	0x000000ff
        /*050c*/ 	.word	0x00019c20
        /*0510*/ 	.short	0x010a
        /*0512*/ 	.byte	0x28
	.zero		1


	//   ....[41]....
        /*0514*/ 	.word	0x00008e50
        /*0518*/ 	.word	0x00000006
        /*051c*/ 	.word	0x00019c80
        /*0520*/ 	.short	0x010a
        /*0522*/ 	.byte	0x3f
	.zero		1


	//   ....[42]....
        /*0524*/ 	.word	0x00009280
        /*0528*/ 	.word	0x00000006
        /*052c*/ 	.word	0x00019c40
        /*0530*/ 	.short	0x010a
        /*0532*/ 	.byte	0x3f
	.zero		1


	//   ....[43]....
        /*0534*/ 	.word	0x00009730
        /*0538*/ 	.word	0x00000003
        /*053c*/ 	.word	0x00019c70
        /*0540*/ 	.short	0x010a
        /*0542*/ 	.byte	0x3f
	.zero		1


	//   ....[44]....
        /*0544*/ 	.word	0x000097a0
        /*0548*/ 	.word	0x00000003
        /*054c*/ 	.word	0x00019c60
        /*0550*/ 	.short	0x010a
        /*0552*/ 	.byte	0x3f
	.zero		1


	//   ....[45]....
        /*0554*/ 	.word	0x00009ad0
        /*0558*/ 	.word	0x00000003
        /*055c*/ 	.word	0x00019c50
        /*0560*/ 	.short	0x0101
        /*0562*/ 	.byte	0x3f
	.zero		1


	//   ....[46]....
        /*0564*/ 	.word	0x00009b40
        /*0568*/ 	.word	0x00000002
        /*056c*/ 	.word	0x00000000
        /*0570*/ 	.short	0x0101
        /*0572*/ 	.byte	0x3f
	.zero		1


	//   ....[47]....
        /*0574*/ 	.word	0x00009c20
        /*0578*/ 	.word	0x00000002
        /*057c*/ 	.word	0x00019c70
        /*0580*/ 	.short	0x010a
        /*0582*/ 	.byte	0x3f
	.zero		1


	//   ....[48]....
        /*0584*/ 	.word	0x00009c90
        /*0588*/ 	.word	0x00000002
        /*058c*/ 	.word	0x00019c60
        /*0590*/ 	.short	0x010a
        /*0592*/ 	.byte	0x3f
	.zero		1


	//   ....[49]....
        /*0594*/ 	.word	0x0000a010
        /*0598*/ 	.word	0x00000002
        /*059c*/ 	.word	0x00019c50
        /*05a0*/ 	.short	0x0101
        /*05a2*/ 	.byte	0x3f
	.zero		1


	//   ....[50]....
        /*05a4*/ 	.word	0x0000a060
        /*05a8*/ 	.word	0x00000000
        /*05ac*/ 	.word	0x00000000
        /*05b0*/ 	.short	0x0101
        /*05b2*/ 	.byte	0x3f
	.zero		1


	//   ....[51]....
        /*05b4*/ 	.word	0x0000a120
        /*05b8*/ 	.word	0x00000007
        /*05bc*/ 	.word	0x00019c20
        /*05c0*/ 	.short	0x010a
        /*05c2*/ 	.byte	0x3f
	.zero		1


	//   ....[52]....
        /*05c4*/ 	.word	0x0000a270
        /*05c8*/ 	.word	0x00000005
        /*05cc*/ 	.word	0x00000000
        /*05d0*/ 	.short	0x010a
        /*05d2*/ 	.byte	0x3f
	.zero		1


	//   ....[53]....
        /*05d4*/ 	.word	0x0000a2e0
        /*05d8*/ 	.word	0x00000003
        /*05dc*/ 	.word	0x00000000
        /*05e0*/ 	.short	0x010a
        /*05e2*/ 	.byte	0x3f
	.zero		1


	//   ....[54]....
        /*05e4*/ 	.word	0x0000a330
        /*05e8*/ 	.word	0x00000003
        /*05ec*/ 	.word	0x00019c60
        /*05f0*/ 	.short	0x010a
        /*05f2*/ 	.byte	0x3f
	.zero		1


	//   ....[55]....
        /*05f4*/ 	.word	0x0000a380
        /*05f8*/ 	.word	0x00000005
        /*05fc*/ 	.word	0x00019c60
        /*0600*/ 	.short	0x010a
        /*0602*/ 	.byte	0x3f
	.zero		1


	//   ....[56]....
        /*0604*/ 	.word	0x0000a3c0
        /*0608*/ 	.word	0x00000003
        /*060c*/ 	.word	0x00019c80
        /*0610*/ 	.short	0x010a
        /*0612*/ 	.byte	0x3f
	.zero		1


	//   ....[57]....
        /*0614*/ 	.word	0x0000a3e0
        /*0618*/ 	.word	0x00000005
        /*061c*/ 	.word	0x00019c80
        /*0620*/ 	.short	0x010a
        /*0622*/ 	.byte	0x3f
	.zero		1


	//   ....[58]....
        /*0624*/ 	.word	0x0000a450
        /*0628*/ 	.word	0x00000003
        /*062c*/ 	.word	0x00019c00
        /*0630*/ 	.short	0x010a
        /*0632*/ 	.byte	0x3f
	.zero		1


	//   ....[59]....
        /*0634*/ 	.word	0x0000a4a0
        /*0638*/ 	.word	0x00000003
        /*063c*/ 	.word	0x00019c30
        /*0640*/ 	.short	0x010a
        /*0642*/ 	.byte	0x3f
	.zero		1


	//   ....[60]....
        /*0644*/ 	.word	0x0000a500
        /*0648*/ 	.word	0x00000005
        /*064c*/ 	.word	0x00019c30
        /*0650*/ 	.short	0x010a
        /*0652*/ 	.byte	0x3f
	.zero		1


	//   ....[61]....
        /*0654*/ 	.word	0x0000a560
        /*0658*/ 	.word	0x00000005
        /*065c*/ 	.word	0x00019c50
        /*0660*/ 	.short	0x010a
        /*0662*/ 	.byte	0x3f
	.zero		1


	//   ....[62]....
        /*0664*/ 	.word	0x0000a5c0
        /*0668*/ 	.word	0x00000007
        /*066c*/ 	.word	0x00019c50
        /*0670*/ 	.short	0x010a
        /*0672*/ 	.byte	0x3f
	.zero		1


	//   ....[63]....
        /*0674*/ 	.word	0x0000a710
        /*0678*/ 	.word	0x00000005
        /*067c*/ 	.word	0x00019c80
        /*0680*/ 	.short	0x010a
        /*0682*/ 	.byte	0x3f
	.zero		1


	//   ....[64]....
        /*0684*/ 	.word	0x0000a760
        /*0688*/ 	.word	0x00000005
        /*068c*/ 	.word	0x00019c40
        /*0690*/ 	.short	0x010a
        /*0692*/ 	.byte	0x3f
	.zero		1


	//   ....[65]....
        /*0694*/ 	.word	0x0000ab70
        /*0698*/ 	.word	0x00000003
        /*069c*/ 	.word	0x00019c20
        /*06a0*/ 	.short	0x010a
        /*06a2*/ 	.byte	0x3f
	.zero		1


	//   ....[66]....
        /*06a4*/ 	.word	0x0000abc0
        /*06a8*/ 	.word	0x00000006
        /*06ac*/ 	.word	0x00019c80
        /*06b0*/ 	.short	0x010a
        /*06b2*/ 	.byte	0x3f
	.zero		1


	//   ....[67]....
        /*06b4*/ 	.word	0x0000ac10
        /*06b8*/ 	.word	0x00000006
        /*06bc*/ 	.word	0x00019c40
        /*06c0*/ 	.short	0x010a
        /*06c2*/ 	.byte	0x3f
	.zero		1


	//   ....[68]....
        /*06c4*/ 	.word	0x0000ac60
        /*06c8*/ 	.word	0x00000003
        /*06cc*/ 	.word	0x00019c70
        /*06d0*/ 	.short	0x010a
        /*06d2*/ 	.byte	0x3f
	.zero		1


	//   ....[69]....
        /*06d4*/ 	.word	0x0000acb0
        /*06d8*/ 	.word	0x00000003
        /*06dc*/ 	.word	0x00019c60
        /*06e0*/ 	.short	0x010a
        /*06e2*/ 	.byte	0x3f
	.zero		1


	//   ....[70]....
        /*06e4*/ 	.word	0x0000ad00
        /*06e8*/ 	.word	0x00000002
        /*06ec*/ 	.word	0x00019c70
        /*06f0*/ 	.short	0x010a
        /*06f2*/ 	.byte	0x3f
	.zero		1


	//   ....[71]....
        /*06f4*/ 	.word	0x0000ad50
        /*06f8*/ 	.word	0x00000002
        /*06fc*/ 	.word	0x00019c60
        /*0700*/ 	.short	0x010a
        /*0702*/ 	.byte	0x3f
	.zero		1


	//   ....[72]....
        /*0704*/ 	.word	0x0000ada0
        /*0708*/ 	.word	0x00000007
        /*070c*/ 	.word	0x00019c20
        /*0710*/ 	.short	0x010a
        /*0712*/ 	.byte	0x3f
	.zero		1


	//   ....[73]....
        /*0714*/ 	.word	0x0000adf0
        /*0718*/ 	.word	0x00000005
        /*071c*/ 	.word	0x00000000
        /*0720*/ 	.short	0x010a
        /*0722*/ 	.byte	0x3f
	.zero		1


	//   ....[74]....
        /*0724*/ 	.word	0x0000ae40
        /*0728*/ 	.word	0x00000003
        /*072c*/ 	.word	0x00000000
        /*0730*/ 	.short	0x010a
        /*0732*/ 	.byte	0x3f
	.zero		1


	//   ....[75]....
        /*0734*/ 	.word	0x0000ae90
        /*0738*/ 	.word	0x00000003
        /*073c*/ 	.word	0x00019c60
        /*0740*/ 	.short	0x010a
        /*0742*/ 	.byte	0x3f
	.zero		1


	//   ....[76]....
        /*0744*/ 	.word	0x0000aee0
        /*0748*/ 	.word	0x00000005
        /*074c*/ 	.word	0x00019c60
        /*0750*/ 	.short	0x010a
        /*0752*/ 	.byte	0x3f
	.zero		1


	//   ....[77]....
        /*0754*/ 	.word	0x0000af30
        /*0758*/ 	.word	0x00000003
        /*075c*/ 	.word	0x00019c80
        /*0760*/ 	.short	0x010a
        /*0762*/ 	.byte	0x3f
	.zero		1


	//----- nvinfo : EIATTR_NUM_MBARRIERS
	.align		4
.L_89:
        /*0764*/ 	.byte	0x03, 0x38
        /*0766*/ 	.short	0x0016


	//----- nvinfo : EIATTR_EXIT_INSTR_OFFSETS
	.align		4
        /*0768*/ 	.byte	0x04, 0x1c
        /*076a*/ 	.short	(.L_91 - .L_90)


	//   ....[0]....
.L_90:
        /*076c*/ 	.word	0x000009f0


	//   ....[1]....
        /*0770*/ 	.word	0x00006ff0


	//   ....[2]....
        /*0774*/ 	.word	0x0000a190


	//   ....[3]....
        /*0778*/ 	.word	0x0000a430


	//----- nvinfo : EIATTR_MAX_THREADS
	.align		4
.L_91:
        /*077c*/ 	.byte	0x04, 0x05
        /*077e*/ 	.short	(.L_93 - .L_92)
.L_92:
        /*0780*/ 	.word	0x00000200
        /*0784*/ 	.word	0x00000001
        /*0788*/ 	.word	0x00000001


	//----- nvinfo : EIATTR_CRS_STACK_SIZE
	.align		4
.L_93:
        /*078c*/ 	.byte	0x04, 0x1e
        /*078e*/ 	.short	(.L_95 - .L_94)
.L_94:
        /*0790*/ 	.word	0x00000000


	//----- nvinfo : EIATTR_CBANK_PARAM_SIZE
	.align		4
.L_95:
        /*0794*/ 	.byte	0x03, 0x19
        /*0796*/ 	.short	0x0a70


	//----- nvinfo : EIATTR_PARAM_CBANK
	.align		4
        /*0798*/ 	.byte	0x04, 0x0a
        /*079a*/ 	.short	(.L_97 - .L_96)
	.align		4
.L_96:
        /*079c*/ 	.word	index@(.nv.constant0._ZN7cutlass13device_kernelIN5flash11enable_sm90INS1_16FlashAttnFwdSm90INS1_25CollectiveMainloopFwdSm90ILi2EN4cute5tupleIJNS5_1CILi1EEES8_S8_EEENS6_IJNS7_ILi192EEENS7_ILi128EEENS7_ILi96EEEEEELi96ENS_12float_e4m3_tEfNS_4arch4Sm90ELb0ELb0ELb0ELb0ELb0ELb0ELb0ELb1ELb1ELb1ELb0ELb0EEENS1_21CollectiveEpilogueFwdINS6_IJSA_SC_SB_EEES9_NS_10bfloat16_tESG_Li384ELb0ELb1ELb0ELb1EEENS1_29StaticPersistentTileSchedulerILb0EEEEEEEEEvNT_6ParamsE)
        /*07a0*/ 	.short	0x0210
        /*07a2*/ 	.short	0x0a70


	//----- nvinfo : EIATTR_SW_WAR
	.align		4
.L_97:
        /*07a4*/ 	.byte	0x04, 0x36
        /*07a6*/ 	.short	(.L_99 - .L_98)
.L_98:
        /*07a8*/ 	.word	0x00000008
.L_99:


//--------------------- .nv.info._ZN7cutlass13device_kernelIN5flash11enable_sm90INS1_16FlashAttnFwdSm90INS1_25CollectiveMainloopFwdSm90ILi2EN4cute5tupleIJNS5_1CILi1EEES8_S8_EEENS6_IJNS7_ILi192EEENS7_ILi128EEENS7_ILi96EEEEEELi96ENS_12float_e4m3_tEfNS_4arch4Sm90ELb0ELb0ELb0ELb1ELb0ELb0ELb0ELb1ELb1ELb1ELb0ELb0EEENS1_21CollectiveEpilogueFwdINS6_IJSA_SC_SB_EEES9_NS_10bfloat16_tESG_Li384ELb1ELb1ELb0ELb1EEENS1_36VarlenDynamicPersistentTileSchedulerILi192ELi128ELi384ELi128ELb0ELb1ELb1ELb0ELb1ELb1EEEEEEEEEvNT_6ParamsE --------------------------
	.section	.nv.info._ZN7cutlass13device_kernelIN5flash11enable_sm90INS1_16FlashAttnFwdSm90INS1_25CollectiveMainloopFwdSm90ILi2EN4cute5tupleIJNS5_1CILi1EEES8_S8_EEENS6_IJNS7_ILi192EEENS7_ILi128EEENS7_ILi96EEEEEELi96ENS_12float_e4m3_tEfNS_4arch4Sm90ELb0ELb0ELb0ELb1ELb0ELb0ELb0ELb1ELb1ELb1ELb0ELb0EEENS1_21CollectiveEpilogueFwdINS6_IJSA_SC_SB_EEES9_NS_10bfloat16_tESG_Li384ELb1ELb1ELb0ELb1EEENS1_36VarlenDynamicPersistentTileSchedulerILi192ELi128ELi384ELi128ELb0ELb1ELb1ELb0ELb1ELb1EEEEEEEEEvNT_6ParamsE,"",@"SHT_CUDA_INFO"
	.sectionflags	@""
	.align	4


	//----- nvinfo : EIATTR_CUDA_API_VERSION
	.align		4
        /*0000*/ 	.byte	0x04, 0x37
        /*0002*/ 	.short	(.L_101 - .L_100)
.L_100:
        /*0004*/ 	.word	0x00000082


	//----- nvinfo : EIATTR_KPARAM_INFO
	.align		4
.L_101:
        /*0008*/ 	.byte	0x04, 0x17
        /*000a*/ 	.short	(.L_103 - .L_102)
.L_102:
        /*000c*/ 	.word	0x00000000
        /*0010*/ 	.short	0x0000
        /*0012*/ 	.short	0x0070
        /*0014*/ 	.byte	0x00, 0xf0, 0x01, 0x2a


	//----- nvinfo : EIATTR_SPARSE_MMA_MASK
	.align		4
.L_103:
        /*0018*/ 	.byte	0x03, 0x50
        /*001a*/ 	.short	0x0000


	//----- nvinfo : EIATTR_MAXREG_COUNT
	.align		4
        /*001c*/ 	.byte	0x03, 0x1b
        /*001e*/ 	.short	0x0080


	//----- nvinfo : EIATTR_NUM_BARRIERS
	.align		4
        /*0020*/ 	.byte	0x02, 0x4c
        /*0022*/ 	.byte	0x09
	.zero		1


	//----- nvinfo : EIATTR_EXTERNS
	.align		4
        /*0024*/ 	.byte	0x04, 0x0f
        /*0026*/ 	.short	(.L_105 - .L_104)


	//   ....[0]....
	.align		4
.L_104:
        /*0028*/ 	.word	index@(__assertfail)


	//----- nvinfo : EIATTR_ANNOTATIONS
	.align		4
.L_105:
        /*002c*/ 	.byte	0x04, 0x55
        /*002e*/ 	.short	(.L_107 - .L_106)


	//   ....[0]....
.L_106:
        /*0030*/ 	.word	0x00000001
        /*0034*/ 	.byte	0x60, 0x19, 0x00, 0x00, 0x01, 0x00, 0x00, 0x00, 0xc0, 0x19, 0x00, 0x00, 0x01, 0x00, 0x00, 0x00
        /* <DEDUP_REMOVED lines=9> */
        /*00d4*/ 	.byte	0xf0, 0xce, 0x00, 0x00


	//----- nvinfo : EIATTR_MERCURY_ISA_VERSION
	.align		4
.L_107:
        /*00d8*/ 	.byte	0x03, 0x5f
        /*00da*/ 	.short	0x0101


	//----- nvinfo : EIATTR_UNUSED_LOAD_BYTE_OFFSET
	.align		4
        /*00dc*/ 	.byte	0x04, 0x44
        /*00de*/ 	.short	(.L_109 - .L_108)


	//   ....[0]....
.L_108:
        /*00e0*/ 	.word	0x00000a00
        /*00e4*/ 	.word	0x0000fff0


	//   ....[1]....
        /*00e8*/ 	.word	0x000060e0
        /*00ec*/ 	.word	0x0000fff0


	//----- nvinfo : EIATTR_INT_WARP_WIDE_INSTR_OFFSETS
	.align		4
.L_109:
        /*00f0*/ 	.byte	0x04, 0x31
        /*00f2*/ 	.short	(.L_111 - .L_110)


	//   ....[0]....
.L_110:
        /*00f4*/ 	.word	0x00000130


	//   ....[1]....
        /*00f8*/ 	.word	0x00000170


	//   ....[2]....
        /*00fc*/ 	.word	0x000001e0


	//   ....[3]....
        /*0100*/ 	.word	0x00009560


	//   ....[4]....
        /*0104*/ 	.word	0x000095f0


	//   ....[5]....
        /*0108*/ 	.word	0x0000bf80


	//   ....[6]....
        /*010c*/ 	.word	0x0000c010


	//----- nvinfo : EIATTR_COOP_GROUP_MASK_REGIDS
	.align		4
.L_111:
        /*0110*/ 	.byte	0x04, 0x29
        /*0112*/ 	.short	(.L_113 - .L_112)


	//   ....[0]....
.L_112:
        /*0114*/ 	.word	0xffffffff


	//   ....[1]....
        /*0118*/ 	.word	0xffffffff


	//   ....[2]....
        /*011c*/ 	.word	0xffffffff


	//   ....[3]....
        /*0120*/ 	.word	0xffffffff


	//   ....[4]....
        /*0124*/ 	.word	0xffffffff


	//   ....[5]....
        /*0128*/ 	.word	0xffffffff


	//   ....[6]....
        /*012c*/ 	.word	0xffffffff


	//   ....[7]....
        /*0130*/ 	.word	0xffffffff


	//   ....[8]....
        /*0134*/ 	.word	0xffffffff


	//   ....[9]....
        /*0138*/ 	.word	0xffffffff


	//   ....[10]....
        /*013c*/ 	.word	0xffffffff


	//   ....[11]....
        /*0140*/ 	.word	0xffffffff


	//   ....[12]....
        /*0144*/ 	.word	0xffffffff


	//   ....[13]....
        /*0148*/ 	.word	0xffffffff


	//   ....[14]....
        /*014c*/ 	.word	0xffffffff


	//   ....[15]....
        /*0150*/ 	.word	0xffffffff


	//   ....[16]....
        /*0154*/ 	.word	0xffffffff


	//   ....[17]....
        /*0158*/ 	.word	0xffffffff


	//   ....[18]....
        /*015c*/ 	.word	0xffffffff


	//   ....[19]....
        /*0160*/ 	.word	0xffffffff


	//   ....[20]....
        /*0164*/ 	.word	0xffffffff


	//   ....[21]....
        /*0168*/ 	.word	0xffffffff


	//   ....[22]....
        /*016c*/ 	.word	0xffffffff


	//   ....[23]....
        /*0170*/ 	.word	0xffffffff


	//   ....[24]....
        /*0174*/ 	.word	0xffffffff


	//   ....[25]....
        /*0178*/ 	.word	0xffffffff


	//   ....[26]....
        /*017c*/ 	.word	0xffffffff


	//   ....[27]....
        /*0180*/ 	.word	0xffffffff


	//   ....[28]....
        /*0184*/ 	.word	0xffffffff


	//   ....[29]....
        /*0188*/ 	.word	0xffffffff


	//   ....[30]....
        /*018c*/ 	.word	0xffffffff


	//   ....[31]....
        /*0190*/ 	.word	0xffffffff


	//   ....[32]....
        /*0194*/ 	.word	0xffffffff


	//   ....[33]....
        /*0198*/ 	.word	0xffffffff


	//   ....[34]....
        /*019c*/ 	.word	0xffffffff


	//   ....[35]....
        /*01a0*/ 	.word	0xffffffff


	//   ....[36]....
        /*01a4*/ 	.word	0xffffffff


	//   ....[37]....
        /*01a8*/ 	.word	0xffffffff


	//   ....[38]....
        /*01ac*/ 	.word	0xffffffff


	//   ....[39]....
        /*01b0*/ 	.word	0xffffffff


	//   ....[40]....
        /*01b4*/ 	.word	0xffffffff


	//   ....[41]....
        /*01b8*/ 	.word	0xffffffff


	//   ....[42]....
        /*01bc*/ 	.word	0xffffffff


	//   ....[43]....
        /*01c0*/ 	.word	0xffffffff


	//   ....[44]....
        /*01c4*/ 	.word	0xffffffff


	//   ....[45]....
        /*01c8*/ 	.word	0xffffffff


	//   ....[46]....
        /*01cc*/ 	.word	0xffffffff


	//   ....[47]....
        /*01d0*/ 	.word	0xffffffff


	//   ....[48]....
        /*01d4*/ 	.word	0xffffffff


	//   ....[49]....
        /*01d8*/ 	.word	0xffffffff


	//   ....[50]....
        /*01dc*/ 	.word	0xffffffff


	//   ....[51]....
        /*01e0*/ 	.word	0xffffffff


	//   ....[52]....
        /*01e4*/ 	.word	0xffffffff


	//   ....[53]....
        /*01e8*/ 	.word	0xffffffff


	//   ....[54]....
        /*01ec*/ 	.word	0xffffffff


	//   ....[55]....
        /*01f0*/ 	.word	0xffffffff


	//   ....[56]....
        /*01f4*/ 	.word	0xffffffff


	//   ....[57]....
        /*01f8*/ 	.word	0xffffffff


	//   ....[58]....
        /*01fc*/ 	.word	0xffffffff


	//   ....[59]....
        /*0200*/ 	.word	0xffffffff


	//   ....[60]....
        /*0204*/ 	.word	0xffffffff


	//   ....[61]....
        /*0208*/ 	.word	0xffffffff


	//   ....[62]....
        /*020c*/ 	.word	0xffffffff


	//   ....[63]....
        /*0210*/ 	.word	0xffffffff


	//   ....[64]....
        /*0214*/ 	.word	0xffffffff


	//   ....[65]....
        /*0218*/ 	.word	0xffffffff


	//   ....[66]....
        /*021c*/ 	.word	0xffffffff


	//   ....[67]....
        /*0220*/ 	.word	0xffffffff


	//   ....[68]....
        /*0224*/ 	.word	0xffffffff


	//   ....[69]....
        /*0228*/ 	.word	0xffffffff


	//   ....[70]....
        /*022c*/ 	.word	0xffffffff


	//   ....[71]....
        /*0230*/ 	.word	0xffffffff


	//   ....[72]....
        /*0234*/ 	.word	0xffffffff


	//   ....[73]....
        /*0238*/ 	.word	0xffffffff


	//   ....[74]....
        /*023c*/ 	.word	0xffffffff


	//   ....[75]....
        /*0240*/ 	.word	0xffffffff


	//   ....[76]....
        /*0244*/ 	.word	0xffffffff


	//   ....[77]....
        /*0248*/ 	.word	0xffffffff


	//   ....[78]....
        /*024c*/ 	.word	0xffffffff


	//   ....[79]....
        /*0250*/ 	.word	0xffffffff


	//   ....[80]....
        /*0254*/ 	.word	0xffffffff


	//   ....[81]....
        /*0258*/ 	.word	0xffffffff


	//   ....[82]....
        /*025c*/ 	.word	0xffffffff


	//   ....[83]....
        /*0260*/ 	.word	0xffffffff


	//   ....[84]....
        /*0264*/ 	.word	0xffffffff


	//   ....[85]....
        /*0268*/ 	.word	0xffffffff


	//   ....[86]....
        /*026c*/ 	.word	0xffffffff


	//   ....[87]....
        /*0270*/ 	.word	0xffffffff


	//   ....[88]....
        /*0274*/ 	.word	0xffffffff


	//   ....[89]....
        /*0278*/ 	.word	0xffffffff


	//   ....[90]....
        /*027c*/ 	.word	0xffffffff


	//   ....[91]....
        /*0280*/ 	.word	0xffffffff


	//   ....[92]....
        /*0284*/ 	.word	0xffffffff


	//   ....[93]....
        /*0288*/ 	.word	0xffffffff


	//   ....[94]....
        /*028c*/ 	.word	0xffffffff


	//   ....[95]....
        /*0290*/ 	.word	0xffffffff


	//   ....[96]....
        /*0294*/ 	.word	0xffffffff


	//   ....[97]....
        /*0298*/ 	.word	0x0500000f


	//   ....[98]....
        /*029c*/ 	.word	0x0500000f


	//   ....[99]....
        /*02a0*/ 	.word	0x0500000f


	//   ....[100]....
        /*02a4*/ 	.word	0x0500000f


	//   ....[101]....
        /*02a8*/ 	.word	0x0500000f


	//   ....[102]....
        /*02ac*/ 	.word	0x0500000f


	//   ....[103]....
        /*02b0*/ 	.word	0x0500000f


	//   ....[104]....
        /*02b4*/ 	.word	0x0500000f


	//----- nvinfo : EIATTR_COOP_GROUP_INSTR_OFFSETS
	.align		4
.L_113:
        /*02b8*/ 	.byte	0x04, 0x28
        /*02ba*/ 	.short	(.L_115 - .L_114)


	//   ....[0]....
.L_114:
        /*02bc*/ 	.word	0x00000060


	//   ....[1]....
        /*02c0*/ 	.word	0x00000140


	//   ....[2]....
        /*02c4*/ 	.word	0x00000190


	//   ....[3]....
        /*02c8*/ 	.word	0x000003c0


	//   ....[4]....
        /*02cc*/ 	.word	0x00000520


	//   ....[5]....
        /*02d0*/ 	.word	0x00000640


	//   ....[6]....
        /*02d4*/ 	.word	0x000007a0


	//   ....[7]....
        /*02d8*/ 	.word	0x00001600


	//   ....[8]....
        /*02dc*/ 	.word	0x00002690


	//   ....[9]....
        /*02e0*/ 	.word	0x00002790


	//   ....[10]....
        /*02e4*/ 	.word	0x00002cf0


	//   ....[11]....
        /*02e8*/ 	.word	0x00002d80


	//   ....[12]....
        /*02ec*/ 	.word	0x00004250


	//   ....[13]....
        /*02f0*/ 	.word	0x00004260


	//   ....[14]....
        /*02f4*/ 	.word	0x00004300


	//   ....[15]....
        /*02f8*/ 	.word	0x00004310


	//   ....[16]....
        /*02fc*/ 	.word	0x00005a30


	//   ....[17]....
        /*0300*/ 	.word	0x00005a50


	//   ....[18]....
        /*0304*/ 	.word	0x00005ad0


	//   ....[19]....
        /*0308*/ 	.word	0x00005ae0


	//   ....[20]....
        /*030c*/ 	.word	0x000067b0


	//   ....[21]....
        /*0310*/ 	.word	0x000067c0


	//   ....[22]....
        /*0314*/ 	.word	0x000067d0


	//   ....[23]....
        /*0318*/ 	.word	0x000067e0


	//   ....[24]....
        /*031c*/ 	.word	0x000067f0


	//   ....[25]....
        /*0320*/ 	.word	0x00006800


	//   ....[26]....
        /*0324*/ 	.word	0x00006810


	//   ....[27]....
        /*0328*/ 	.word	0x00006820


	//   ....[28]....
        /*032c*/ 	.word	0x00006850


	//   ....[29]....
        /*0330*/ 	.word	0x00006860


	//   ....[30]....
        /*0334*/ 	.word	0x00006890


	//   ....[31]....
        /*0338*/ 	.word	0x000068a0


	//   ....[32]....
        /*033c*/ 	.word	0x000068d0


	//   ....[33]....
        /*0340*/ 	.word	0x000068f0


	//   ....[34]....
        /*0344*/ 	.word	0x00006900


	//   ....[35]....
        /*0348*/ 	.word	0x00006920


	//   ....[36]....
        /*034c*/ 	.word	0x00006950


	//   ....[37]....
        /*0350*/ 	.word	0x00006960


	//   ....[38]....
        /*0354*/ 	.word	0x00006970


	//   ....[39]....
        /*0358*/ 	.word	0x00006990


	//   ....[40]....
        /*035c*/ 	.word	0x000069a0


	//   ....[41]....
        /*0360*/ 	.word	0x000069c0


	//   ....[42]....
        /*0364*/ 	.word	0x000069e0


	//   ....[43]....
        /*0368*/ 	.word	0x00006a10


	//   ....[44]....
        /*036c*/ 	.word	0x00006ff0


	//   ....[45]....
        /*0370*/ 	.word	0x00007020


	//   ....[46]....
        /*0374*/ 	.word	0x00007050


	//   ....[47]....
        /*0378*/ 	.word	0x00007090


	//   ....[48]....
        /*037c*/ 	.word	0x00007560


	//   ....[49]....
        /*0380*/ 	.word	0x00007590


	//   ....[50]....
        /*0384*/ 	.word	0x000076a0


	//   ....[51]....
        /*0388*/ 	.word	0x000076c0


	//   ....[52]....
        /*038c*/ 	.word	0x00007fe0


	//   ....[53]....
        /*0390*/ 	.word	0x00007ff0


	//   ....[54]....
        /*0394*/ 	.word	0x000080f0


	//   ....[55]....
        /*0398*/ 	.word	0x00008110


	//   ....[56]....
        /*039c*/ 	.word	0x00008290


	//   ....[57]....
        /*03a0*/ 	.word	0x00008480


	//   ....[58]....
        /*03a4*/ 	.word	0x000084b0


	//   ....[59]....
        /*03a8*/ 	.word	0x000084e0


	//   ....[60]....
        /*03ac*/ 	.word	0x00008510


	//   ....[61]....
        /*03b0*/ 	.word	0x00008540


	//   ....[62]....
        /*03b4*/ 	.word	0x00008580


	//   ....[63]....
        /*03b8*/ 	.word	0x00008700


	//   ....[64]....
        /*03bc*/ 	.word	0x00008730


	//   ....[65]....
        /*03c0*/ 	.word	0x00008760


	//   ....[66]....
        /*03c4*/ 	.word	0x00008790


	//   ....[67]....
        /*03c8*/ 	.word	0x000087c0


	//   ....[68]....
        /*03cc*/ 	.word	0x00008800


	//   ....[69]....
        /*03d0*/ 	.word	0x00008880


	//   ....[70]....
        /*03d4*/ 	.word	0x000088c0


	//   ....[71]....
        /*03d8*/ 	.word	0x00008950


	//   ....[72]....
        /*03dc*/ 	.word	0x00009ce0


	//   ....[73]....
        /*03e0*/ 	.word	0x0000ab50


	//   ....[74]....
        /*03e4*/ 	.word	0x0000ab80


	//   ....[75]....
        /*03e8*/ 	.word	0x0000aba0


	//   ....[76]....
        /*03ec*/ 	.word	0x0000abb0


	//   ....[77]....
        /*03f0*/ 	.word	0x0000abc0


	//   ....[78]....
        /*03f4*/ 	.word	0x0000ac90


	//   ....[79]....
        /*03f8*/ 	.word	0x0000c720


	//   ....[80]....
        /*03fc*/ 	.word	0x0000c750


	//   ....[81]....
        /*0400*/ 	.word	0x0000c780


	//   ....[82]....
        /*0404*/ 	.word	0x0000c790


	//   ....[83]....
        /*0408*/ 	.word	0x0000c7c0


	//   ....[84]....
        /*040c*/ 	.word	0x0000c7d0


	//   ....[85]....
        /*0410*/ 	.word	0x0000c800


	//   ....[86]....
        /*0414*/ 	.word	0x0000c840


	//   ....[87]....
        /*0418*/ 	.word	0x0000c980


	//   ....[88]....
        /*041c*/ 	.word	0x0000c9b0


	//   ....[89]....
        /*0420*/ 	.word	0x0000c9e0


	//   ....[90]....
        /*0424*/ 	.word	0x0000ca10


	//   ....[91]....
        /*0428*/ 	.word	0x0000ca40


	//   ....[92]....
        /*042c*/ 	.word	0x0000ca80


	//   ....[93]....
        /*0430*/ 	.word	0x0000cb10


	//   ....[94]....
        /*0434*/ 	.word	0x0000cb50


	//   ....[95]....
        /*0438*/ 	.word	0x0000cbe0


	//   ....[96]....
        /*043c*/ 	.word	0x0000d010


	//   ....[97]....
        /*0440*/ 	.word	0x0000d4f0


	//   ....[98]....
        /*0444*/ 	.word	0x0000d6b0


	//   ....[99]....
        /*0448*/ 	.word	0x0000d710


	//   ....[100]....
        /*044c*/ 	.word	0x0000d770


	//   ....[101]....
        /*0450*/ 	.word	0x0000d850


	//   ....[102]....
        /*0454*/ 	.word	0x0000d8e0


	//   ....[103]....
        /*0458*/ 	.word	0x0000d9b0


	//   ....[104]....
        /*045c*/ 	.word	0x0000dcf0


	//----- nvinfo : EIATTR_REG_RECONFIG
	.align		4
.L_115:
        /*0460*/ 	.byte	0x01, 0x54
	.zero		2


	//----- nvinfo : EIATTR_SYSCALL_OFFSETS
	.align		4
        /*0464*/ 	.byte	0x04, 0x46
        /*0466*/ 	.short	(.L_117 - .L_116)


	//   ....[0]....
.L_116:
        /*0468*/ 	.word	0x000017f0


	//   ....[1]....
        /*046c*/ 	.word	0x00009750


	//   ....[2]....
        /*0470*/ 	.word	0x000098e0


	//   ....[3]....
        /*0474*/ 	.word	0x00009a30


	//   ....[4]....
        /*0478*/ 	.word	0x00009b80


	//   ....[5]....
        /*047c*/ 	.word	0x0000a660


	//----- nvinfo : EIATTR_MBARRIER_INSTR_OFFSETS
	.align		4
.L_117:
        /*0480*/ 	.byte	0x04, 0x39
        /*0482*/ 	.short	(.L_119 - .L_118)


	//   ....[0]....
.L_118:
        /*0484*/ 	.word	0x00000270
        /*0488*/ 	.word	0x000000ff
        /*048c*/ 	.word	0x00019c00
        /*0490*/ 	.short	0x0100
        /*0492*/ 	.byte	0x08
	.zero		1


	//   ....[1]....
        /*0494*/ 	.word	0x00000280
        /*0498*/ 	.word	0x000000ff
        /*049c*/ 	.word	0x00019c20
        /*04a0*/ 	.short	0x0100
        /*04a2*/ 	.byte	0x08
	.zero		1


	//   ....[2]....
        /*04a4*/ 	.word	0x00000370
        /*04a8*/ 	.word	0x000000ff
        /*04ac*/ 	.word	0x00019c30
        /*04b0*/ 	.short	0x0100
        /*04b2*/ 	.byte	0x08
	.zero		1


	//   ....[3]....
        /*04b4*/ 	.word	0x00000380
        /*04b8*/ 	.word	0x000000ff
        /*04bc*/ 	.word	0x00019c40
        /*04c0*/ 	.short	0x0100
        /*04c2*/ 	.byte	0x08
	.zero		1


	//   ....[4]....
        /*04c4*/ 	.word	0x00000390
        /*04c8*/ 	.word	0x000000ff
        /*04cc*/ 	.word	0x00019c38
        /*04d0*/ 	.short	0x0100
        /*04d2*/ 	.byte	0x08
	.zero		1


	//   ....[5]....
        /*04d4*/ 	.word	0x000003a0
        /*04d8*/ 	.word	0x000000ff
        /*04dc*/ 	.word	0x00019c48
        /*04e0*/ 	.short	0x0100
        /*04e2*/ 	.byte	0x08
	.zero		1


	//   ....[6]....
        /*04e4*/ 	.word	0x000004d0
        /*04e8*/ 	.word	0x000000ff
        /*04ec*/ 	.word	0x00019c50
        /*04f0*/ 	.short	0x0100
        /*04f2*/ 	.byte	0x08
	.zero		1


	//   ....[7]....
        /*04f4*/ 	.word	0x000004e0
        /*04f8*/ 	.word	0x000000ff
        /*04fc*/ 	.word	0x00019c60
        /*0500*/ 	.short	0x0100
        /*0502*/ 	.byte	0x08
	.zero		1


	//   ....[8]....
        /*0504*/ 	.word	0x000004f0
        /*0508*/ 	.word	0x000000ff
        /*050c*/ 	.word	0x00019c58
        /*0510*/ 	.short	0x0100
        /*0512*/ 	.byte	0x08
	.zero		1


	//   ....[9]....
        /*0514*/ 	.word	0x00000500
        /*0518*/ 	.word	0x000000ff
        /*051c*/ 	.word	0x00019c68
        /*0520*/ 	.short	0x0100
        /*0522*/ 	.byte	0x08
	.zero		1


	//   ....[10]....
        /*0524*/ 	.word	0x000005f0
        /*0528*/ 	.word	0x000000ff
        /*052c*/ 	.word	0x00019c70
        /*0530*/ 	.short	0x0100
        /*0532*/ 	.byte	0x06
	.zero		1


	//   ....[11]....
        /*0534*/ 	.word	0x00000600
        /*0538*/ 	.word	0x000000ff
        /*053c*/ 	.word	0x00019c80
        /*0540*/ 	.short	0x0100
        /*0542*/ 	.byte	0x06
	.zero		1


	//   ....[12]....
        /*0544*/ 	.word	0x00000610
        /*0548*/ 	.word	0x000000ff
        /*054c*/ 	.word	0x00019c78
        /*0550*/ 	.short	0x0100
        /*0552*/ 	.byte	0x06
	.zero		1


	//   ....[13]....
        /*0554*/ 	.word	0x00000620
        /*0558*/ 	.word	0x000000ff
        /*055c*/ 	.word	0x00019c88
        /*0560*/ 	.short	0x0100
        /*0562*/ 	.byte	0x06
	.zero		1


	//   ....[14]....
        /*0564*/ 	.word	0x00000750
        /*0568*/ 	.word	0x000000ff
        /*056c*/ 	.word	0x00019c90
        /*0570*/ 	.short	0x0100
        /*0572*/ 	.byte	0x08
	.zero		1


	//   ....[15]....
        /*0574*/ 	.word	0x00000760
        /*0578*/ 	.word	0x000000ff
        /*057c*/ 	.word	0x00019ca0
        /*0580*/ 	.short	0x0100
        /*0582*/ 	.byte	0x08
	.zero		1


	//   ....[16]....
        /*0584*/ 	.word	0x00000770
        /*0588*/ 	.word	0x000000ff
        /*058c*/ 	.word	0x00019c98
        /*0590*/ 	.short	0x0100
        /*0592*/ 	.byte	0x08
	.zero		1


	//   ....[17]....
        /*0594*/ 	.word	0x00000780
        /*0598*/ 	.word	0x000000ff
        /*059c*/ 	.word	0x00019ca8
        /*05a0*/ 	.short	0x0100
        /*05a2*/ 	.byte	0x08
	.zero		1


	//   ....[18]....
        /*05a4*/ 	.word	0x000008b0
        /*05a8*/ 	.word	0x000000ff
        /*05ac*/ 	.word	0x00019cb0
        /*05b0*/ 	.short	0x0100
        /*05b2*/ 	.byte	0x08
	.zero		1


	//   ....[19]....
        /*05b4*/ 	.word	0x000008c0
        /*05b8*/ 	.word	0x000000ff
        /*05bc*/ 	.word	0x00019cc0
        /*05c0*/ 	.short	0x0100
        /*05c2*/ 	.byte	0x08
	.zero		1


	//   ....[20]....
        /*05c4*/ 	.word	0x000008d0
        /*05c8*/ 	.word	0x000000ff
        /*05cc*/ 	.word	0x00019cb8
        /*05d0*/ 	.short	0x0100
        /*05d2*/ 	.byte	0x08
	.zero		1


	//   ....[21]....
        /*05d4*/ 	.word	0x000008e0
        /*05d8*/ 	.word	0x000000ff
        /*05dc*/ 	.word	0x00019cc8
        /*05e0*/ 	.short	0x0100
        /*05e2*/ 	.byte	0x08
	.zero		1


	//   ....[22]....
        /*05e4*/ 	.word	0x000018a0
        /*05e8*/ 	.word	0x00000000
        /*05ec*/ 	.word	0x00019c00
        /*05f0*/ 	.short	0x010a
        /*05f2*/ 	.byte	0x3f
	.zero		1


	//   ....[23]....
        /*05f4*/ 	.word	0x00001930
        /*05f8*/ 	.word	0x00000004
        /*05fc*/ 	.word	0x00019c30
        /*0600*/ 	.short	0x010a
        /*0602*/ 	.byte	0x3f
	.zero		1


	//   ....[24]....
        /*0604*/ 	.word	0x000019e0
        /*0608*/ 	.word	0x00000004
        /*060c*/ 	.word	0x00019c30
        /*0610*/ 	.short	0x010a
        /*0612*/ 	.byte	0x3f
	.zero		1


	//   ....[25]....
        /*0614*/ 	.word	0x00003270
        /*0618*/ 	.word	0x00000031
        /*061c*/ 	.word	0x00000000
        /*0620*/ 	.short	0x0101
        /*0622*/ 	.byte	0x3f
	.zero		1


	//   ....[26]....
        /*0624*/ 	.word	0x00003b80
        /*0628*/ 	.word	0x00000004
        /*062c*/ 	.word	0x00019c30
        /*0630*/ 	.short	0x010a
        /*0632*/ 	.byte	0x3f
	.zero		1


	//   ....[27]....
        /*0634*/ 	.word	0x00003bc0
        /*0638*/ 	.word	0x00000004
        /*063c*/ 	.word	0x00019c30
        /*0640*/ 	.short	0x010a
        /*0642*/ 	.byte	0x3f
	.zero		1


	//   ....[28]....
        /*0644*/ 	.word	0x00003d30
        /*0648*/ 	.word	0x000000ff
        /*064c*/ 	.word	0x00019c50
        /*0650*/ 	.short	0x010a
        /*0652*/ 	.byte	0x0b
	.zero		1


	//   ....[29]....
        /*0654*/ 	.word	0x00003d70
        /*0658*/ 	.word	0x000000ff
        /*065c*/ 	.word	0x00019c50
        /*0660*/ 	.short	0x010a
        /*0662*/ 	.byte	0x0b
	.zero		1


	//   ....[30]....
        /*0664*/ 	.word	0x00004e80
        /*0668*/ 	.word	0x00000005
        /*066c*/ 	.word	0x00000000
        /*0670*/ 	.short	0x0101
        /*0672*/ 	.byte	0x3f
	.zero		1


	//   ....[31]....
        /*0674*/ 	.word	0x00005230
        /*0678*/ 	.word	0x000000ff
        /*067c*/ 	.word	0x00000000
        /*0680*/ 	.short	0x0101
        /*0682*/ 	.byte	0x06
	.zero		1


	//   ....[32]....
        /*0684*/ 	.word	0x000056f0
        /*0688*/ 	.word	0x0000000f
        /*068c*/ 	.word	0x00019c50
        /*0690*/ 	.short	0x010a
        /*0692*/ 	.byte	0x3f
	.zero		1


	//   ....[33]....
        /*0694*/ 	.word	0x00005740
        /*0698*/ 	.word	0x0000000f
        /*069c*/ 	.word	0x00019c50
        /*06a0*/ 	.short	0x010a
        /*06a2*/ 	.byte	0x3f
	.zero		1


	//   ....[34]....
        /*06a4*/ 	.word	0x00005d80
        /*06a8*/ 	.word	0x00000003
        /*06ac*/ 	.word	0x00000000
        /*06b0*/ 	.short	0x0101
        /*06b2*/ 	.byte	0x3f
	.zero		1


	//   ....[35]....
        /*06b4*/ 	.word	0x00007580
        /*06b8*/ 	.word	0x00000002
        /*06bc*/ 	.word	0x00000000
        /*06c0*/ 	.short	0x0101
        /*06c2*/ 	.byte	0x3f
	.zero		1


	//   ....[36]....
        /*06c4*/ 	.word	0x00009f40
        /*06c8*/ 	.word	0x00000002
        /*06cc*/ 	.word	0x00019c80
        /*06d0*/ 	.short	0x010a
        /*06d2*/ 	.byte	0x3f
	.zero		1


	//   ....[37]....
        /*06d4*/ 	.word	0x0000a1a0
        /*06d8*/ 	.word	0x00000002
        /*06dc*/ 	.word	0x00019c40
        /*06e0*/ 	.short	0x010a
        /*06e2*/ 	.byte	0x3f
	.zero		1


	//   ....[38]....
        /*06e4*/ 	.word	0x0000ada0
        /*06e8*/ 	.word	0x00000011
        /*06ec*/ 	.word	0x00019c00
        /*06f0*/ 	.short	0x0107
        /*06f2*/ 	.byte	0x3f
	.zero		1


	//   ....[39]....
        /*06f4*/ 	.word	0x0000aea0
        /*06f8*/ 	.word	0x00000011
        /*06fc*/ 	.word	0x00019c00
        /*0700*/ 	.short	0x0101
        /*0702*/ 	.byte	0x3f
	.zero		1


	//   ....[40]....
        /*0704*/ 	.word	0x0000aec0
        /*0708*/ 	.word	0x00000011
        /*070c*/ 	.word	0x00019c20
        /*0710*/ 	.short	0x010a
        /*0712*/ 	.byte	0x3f
	.zero		1


	//   ....[41]....
        /*0714*/ 	.word	0x0000b1c0
        /*0718*/ 	.word	0x00000004
        /*071c*/ 	.word	0x00019c80
        /*0720*/ 	.short	0x010a
        /*0722*/ 	.byte	0x3f
	.zero		1


	//   ....[42]....
        /*0724*/ 	.word	0x0000b5e0
        /*0728*/ 	.word	0x00000004
        /*072c*/ 	.word	0x00019c40
        /*0730*/ 	.short	0x010a
        /*0732*/ 	.byte	0x3f
	.zero		1


	//   ....[43]....
        /*0734*/ 	.word	0x0000ba80
        /*0738*/ 	.word	0x00000003
        /*073c*/ 	.word	0x00019c70
        /*0740*/ 	.short	0x010a
        /*0742*/ 	.byte	0x3f
	.zero		1


	//   ....[44]....
        /*0744*/ 	.word	0x0000bb00
        /*0748*/ 	.word	0x00000003
        /*074c*/ 	.word	0x00019c60
        /*0750*/ 	.short	0x010a
        /*0752*/ 	.byte	0x3f
	.zero		1


	//   ....[45]....
        /*0754*/ 	.word	0x0000be60
        /*0758*/ 	.word	0x00000003
        /*075c*/ 	.word	0x00019c50
        /*0760*/ 	.short	0x0101
        /*0762*/ 	.byte	0x3f
	.zero		1


	//   ....[46]....
        /*0764*/ 	.word	0x0000bee0
        /*0768*/ 	.word	0x00000002
        /*076c*/ 	.word	0x00000000
        /*0770*/ 	.short	0x0101
        /*0772*/ 	.byte	0x3f
	.zero		1


	//   ....[47]....
        /*0774*/ 	.word	0x0000c0d0
        /*0778*/ 	.word	0x00000003
        /*077c*/ 	.word	0x00019c70
        /*0780*/ 	.short	0x010a
        /*0782*/ 	.byte	0x3f
	.zero		1


	//   ....[48]....
        /*0784*/ 	.word	0x0000c140
        /*0788*/ 	.word	0x00000003
        /*078c*/ 	.word	0x00019c60
        /*0790*/ 	.short	0x010a
        /*0792*/ 	.byte	0x3f
	.zero		1


	//   ....[49]....
        /*0794*/ 	.word	0x0000c4a0
        /*0798*/ 	.word	0x00000003
        /*079c*/ 	.word	0x00019c50
        /*07a0*/ 	.short	0x0101
        /*07a2*/ 	.byte	0x3f
	.zero		1


	//   ....[50]....
        /*07a4*/ 	.word	0x0000c4f0
        /*07a8*/ 	.word	0x00000000
        /*07ac*/ 	.word	0x00000000
        /*07b0*/ 	.short	0x0101
        /*07b2*/ 	.byte	0x3f
	.zero		1


	//   ....[51]....
        /*07b4*/ 	.word	0x0000cf90
        /*07b8*/ 	.word	0x00000007
        /*07bc*/ 	.word	0x00019c20
        /*07c0*/ 	.short	0x010a
        /*07c2*/ 	.byte	0x3f
	.zero		1


	//   ....[52]....
        /*07c4*/ 	.word	0x0000d130
        /*07c8*/ 	.word	0x00000005
        /*07cc*/ 	.word	0x00000000
        /*07d0*/ 	.short	0x010a
        /*07d2*/ 	.byte	0x3f
	.zero		1


	//   ....[53]....
        /*07d4*/ 	.word	0x0000d1a0
        /*07d8*/ 	.word	0x00000003
        /*07dc*/ 	.word	0x00000000
        /*07e0*/ 	.short	0x010a
        /*07e2*/ 	.byte	0x3f
	.zero		1


	//   ....[54]....
        /*07e4*/ 	.word	0x0000d1f0
        /*07e8*/ 	.word	0x00000003
        /*07ec*/ 	.word	0x00019c60
        /*07f0*/ 	.short	0x010a
        /*07f2*/ 	.byte	0x3f
	.zero		1


	//   ....[55]....
        /*07f4*/ 	.word	0x0000d240
        /*07f8*/ 	.word	0x00000005
        /*07fc*/ 	.word	0x00019c60
        /*0800*/ 	.short	0x010a
        /*0802*/ 	.byte	0x3f
	.zero		1


	//   ....[56]....
        /*0804*/ 	.word	0x0000d280
        /*0808*/ 	.word	0x00000003
        /*080c*/ 	.word	0x00019c80
        /*0810*/ 	.short	0x010a
        /*0812*/ 	.byte	0x3f
	.zero		1


	//   ....[57]....
        /*0814*/ 	.word	0x0000d2a0
        /*0818*/ 	.word	0x00000005
        /*081c*/ 	.word	0x00019c80
        /*0820*/ 	.short	0x010a
        /*0822*/ 	.byte	0x3f
	.zero		1


	//   ....[58]....
        /*0824*/ 	.word	0x0000d300
        /*0828*/ 	.word	0x00000000
        /*082c*/ 	.word	0x00019c00
        /*0830*/ 	.short	0x010a
        /*0832*/ 	.byte	0x3f
	.zero		1


	//   ....[59]....
        /*0834*/ 	.word	0x0000d350
        /*0838*/ 	.word	0x00000004
        /*083c*/ 	.word	0x00019c30
        /*0840*/ 	.short	0x010a
        /*0842*/ 	.byte	0x3f
	.zero		1


	//   ....[60]....
        /*0844*/ 	.word	0x0000d3a0
        /*0848*/ 	.word	0x00000004
        /*084c*/ 	.word	0x00019c30
        /*0850*/ 	.short	0x010a
        /*0852*/ 	.byte	0x3f
	.zero		1


	//   ....[61]....
        /*0854*/ 	.word	0x0000d400
        /*0858*/ 	.word	0x0000000a
        /*085c*/ 	.word	0x00019c50
        /*0860*/ 	.short	0x010a
        /*0862*/ 	.byte	0x3f
	.zero		1


	//   ....[62]....
        /*0864*/ 	.word	0x0000d450
        /*0868*/ 	.word	0x0000000f
        /*086c*/ 	.word	0x00019c50
        /*0870*/ 	.short	0x010a
        /*0872*/ 	.byte	0x3f
	.zero		1


	//   ....[63]....
        /*0874*/ 	.word	0x0000d5a0
        /*0878*/ 	.word	0x00000002
        /*087c*/ 	.word	0x00019c80
        /*0880*/ 	.short	0x010a
        /*0882*/ 	.byte	0x3f
	.zero		1


	//   ....[64]....
        /*0884*/ 	.word	0x0000d5f0
        /*0888*/ 	.word	0x00000002
        /*088c*/ 	.word	0x00019c40
        /*0890*/ 	.short	0x010a
        /*0892*/ 	.byte	0x3f
	.zero		1


	//   ....[65]....
        /*0894*/ 	.word	0x0000d9e0
        /*0898*/ 	.word	0x00000011
        /*089c*/ 	.word	0x00019c20
        /*08a0*/ 	.short	0x010a
        /*08a2*/ 	.byte	0x3f
	.zero		1


	//   ....[66]....
        /*08a4*/ 	.word	0x0000da30
        /*08a8*/ 	.word	0x00000004
        /*08ac*/ 	.word	0x00019c80
        /*08b0*/ 	.short	0x010a
        /*08b2*/ 	.byte	0x3f
	.zero		1


	//   ....[67]....
        /*08b4*/ 	.word	0x0000da80
        /*08b8*/ 	.word	0x00000004
        /*08bc*/ 	.word	0x00019c40
        /*08c0*/ 	.short	0x010a
        /*08c2*/ 	.byte	0x3f
	.zero		1


	//   ....[68]....
        /*08c4*/ 	.word	0x0000dad0
        /*08c8*/ 	.word	0x00000003
        /*08cc*/ 	.word	0x00019c70
        /*08d0*/ 	.short	0x010a
        /*08d2*/ 	.byte	0x3f
	.zero		1


	//   ....[69]....
        /*08d4*/ 	.word	0x0000db20
        /*08d8*/ 	.word	0x00000003
        /*08dc*/ 	.word	0x00019c60
        /*08e0*/ 	.short	0x010a
        /*08e2*/ 	.byte	0x3f
	.zero		1


	//   ....[70]....
        /*08e4*/ 	.word	0x0000db70
        /*08e8*/ 	.word	0x00000003
        /*08ec*/ 	.word	0x00019c70
        /*08f0*/ 	.short	0x010a
        /*08f2*/ 	.byte	0x3f
	.zero		1


	//   ....[71]....
        /*08f4*/ 	.word	0x0000dbc0
        /*08f8*/ 	.word	0x00000003
        /*08fc*/ 	.word	0x00019c60
        /*0900*/ 	.short	0x010a
        /*0902*/ 	.byte	0x3f
	.zero		1


	//   ....[72]....
        /*0904*/ 	.word	0x0000dc10
        /*0908*/ 	.word	0x00000007
        /*090c*/ 	.word	0x00019c20
        /*0910*/ 	.short	0x010a
        /*0912*/ 	.byte	0x3f
	.zero		1


	//   ....[73]....
        /*0914*/ 	.word	0x0000ddb0
        /*0918*/ 	.word	0x00000005
        /*091c*/ 	.word	0x00000000
        /*0920*/ 	.short	0x010a
        /*0922*/ 	.byte	0x3f
	.zero		1


	//   ....[74]....
        /*0924*/ 	.word	0x0000de00
        /*0928*/ 	.word	0x00000003
        /*092c*/ 	.word	0x00000000
        /*0930*/ 	.short	0x010a
        /*0932*/ 	.byte	0x3f
	.zero		1


	//   ....[75]....
        /*0934*/ 	.word	0x0000de50
        /*0938*/ 	.word	0x00000003
        /*093c*/ 	.word	0x00019c60
        /*0940*/ 	.short	0x010a
        /*0942*/ 	.byte	0x3f
	.zero		1


	//   ....[76]....
        /*0944*/ 	.word	0x0000dea0
        /*0948*/ 	.word	0x00000005
        /*094c*/ 	.word	0x00019c60
        /*0950*/ 	.short	0x010a
        /*0952*/ 	.byte	0x3f
	.zero		1


	//   ....[77]....
        /*0954*/ 	.word	0x0000def0
        /*0958*/ 	.word	0x00000003
        /*095c*/ 	.word	0x00019c80
        /*0960*/ 	.short	0x010a
        /*0962*/ 	.byte	0x3f
	.zero		1


	//----- nvinfo : EIATTR_NUM_MBARRIERS
	.align		4
.L_119:
        /*0964*/ 	.byte	0x03, 0x38
        /*0966*/ 	.short	0x0016


	//----- nvinfo : EIATTR_EXIT_INSTR_OFFSETS
	.align		4
        /*0968*/ 	.byte	0x04, 0x1c
        /*096a*/ 	.short	(.L_121 - .L_120)


	//   ....[0]....
.L_120:
        /*096c*/ 	.word	0x00000a40


	//   ....[1]....
        /*0970*/ 	.word	0x00008230


	//   ....[2]....
        /*0974*/ 	.word	0x0000d2f0


	//----- nvinfo : EIATTR_MAX_THREADS
	.align		4
.L_121:
        /*0978*/ 	.byte	0x04, 0x05
        /*097a*/ 	.short	(.L_123 - .L_122)
.L_122:
        /*097c*/ 	.word	0x00000200
        /*0980*/ 	.word	0x00000001
        /*0984*/ 	.word	0x00000001


	//----- nvinfo : EIATTR_CRS_STACK_SIZE
	.align		4
.L_123:
        /*0988*/ 	.byte	0x04, 0x1e
        /*098a*/ 	.short	(.L_125 - .L_124)
.L_124:
        /*098c*/ 	.word	0x00000000


	//----- nvinfo : EIATTR_CBANK_PARAM_SIZE
	.align		4
.L_125:
        /*0990*/ 	.byte	0x03, 0x19
        /*0992*/ 	.short	0x0af0


	//----- nvinfo : EIATTR_PARAM_CBANK
	.align		4
        /*0994*/ 	.byte	0x04, 0x0a
        /*0996*/ 	.short	(.L_127 - .L_126)
	.align		4
.L_126:
        /*0998*/ 	.word	index@(.nv.constant0._ZN7cutlass13device_kernelIN5flash11enable_sm90INS1_16FlashAttnFwdSm90INS1_25CollectiveMainloopFwdSm90ILi2EN4cute5tupleIJNS5_1CILi1EEES8_S8_EEENS6_IJNS7_ILi192EEENS7_ILi128EEENS7_ILi96EEEEEELi96ENS_12float_e4m3_tEfNS_4arch4Sm90ELb0ELb0ELb0ELb1ELb0ELb0ELb0ELb1ELb1ELb1ELb0ELb0EEENS1_21CollectiveEpilogueFwdINS6_IJSA_SC_SB_EEES9_NS_10bfloat16_tESG_Li384ELb1ELb1ELb0ELb1EEENS1_36VarlenDynamicPersistentTileSchedulerILi192ELi128ELi384ELi128ELb0ELb1ELb1ELb0ELb1ELb1EEEEEEEEEvNT_6ParamsE)
        /*099c*/ 	.short	0x0210
        /*099e*/ 	.short	0x0af0


	//----- nvinfo : EIATTR_SW_WAR
	.align		4
.L_127:
        /*09a0*/ 	.byte	0x04, 0x36
        /*09a2*/ 	.short	(.L_129 - .L_128)
.L_128:
        /*09a4*/ 	.word	0x00000008
.L_129:


//--------------------- .nv.info._ZN7cutlass13device_kernelIN5flash11enable_sm90INS1_16FlashAttnFwdSm90INS1_25CollectiveMainloopFwdSm90ILi2EN4cute5tupleIJNS5_1CILi1EEES8_S8_EEENS6_IJNS7_ILi192EEENS7_ILi128EEENS7_ILi96EEEEEELi96ENS_12float_e4m3_tEfNS_4arch4Sm90ELb0ELb0ELb0ELb1ELb0ELb1ELb0ELb1ELb1ELb1ELb0ELb0EEENS1_21CollectiveEpilogueFwdINS6_IJSA_SC_SB_EEES9_NS_10bfloat16_tESG_Li384ELb1ELb1ELb0ELb1EEENS1_36VarlenDynamicPersistentTileSchedulerILi192ELi128ELi384ELi128ELb0ELb1ELb1ELb0ELb1ELb1EEEEEEEEEvNT_6ParamsE --------------------------
	.section	.nv.info._ZN7cutlass13device_kernelIN5flash11enable_sm90INS1_16FlashAttnFwdSm90INS1_25CollectiveMainloopFwdSm90ILi2EN4cute5tupleIJNS5_1CILi1EEES8_S8_EEENS6_IJNS7_ILi192EEENS7_ILi128EEENS7_ILi96EEEEEELi96ENS_12float_e4m3_tEfNS_4arch4Sm90ELb0ELb0ELb0ELb1ELb0ELb1ELb0ELb1ELb1ELb1ELb0ELb0EEENS1_21CollectiveEpilogueFwdINS6_IJSA_SC_SB_EEES9_NS_10bfloat16_tESG_Li384ELb1ELb1ELb0ELb1EEENS1_36VarlenDynamicPersistentTileSchedulerILi192ELi128ELi384ELi128ELb0ELb1ELb1ELb0ELb1ELb1EEEEEEEEEvNT_6ParamsE,"",@"SHT_CUDA_INFO"
	.sectionflags	@""
	.align	4


	//----- nvinfo : EIATTR_CUDA_API_VERSION
	.align		4
        /*0000*/ 	.byte	0x04, 0x37
        /*0002*/ 	.short	(.L_131 - .L_130)
.L_130:
        /*0004*/ 	.word	0x00000082


	//----- nvinfo : EIATTR_KPARAM_INFO
	.align		4
.L_131:
        /*0008*/ 	.byte	0x04, 0x17
        /*000a*/ 	.short	(.L_133 - .L_132)
.L_132:
        /*000c*/ 	.word	0x00000000
        /*0010*/ 	.short	0x0000
        /*0012*/ 	.short	0x0070
        /*0014*/ 	.byte	0x00, 0xf0, 0x01, 0x2a


	//----- nvinfo : EIATTR_SPARSE_MMA_MASK
	.align		4
.L_133:
        /*0018*/ 	.byte	0x03, 0x50
        /*001a*/ 	.short	0x0000


	//----- nvinfo : EIATTR_MAXREG_COUNT
	.align		4
        /*001c*/ 	.byte	0x03, 0x1b
        /*001e*/ 	.short	0x0080


	//----- nvinfo : EIATTR_NUM_BARRIERS
	.align		4
        /*0020*/ 	.byte	0x02, 0x4c
        /*0022*/ 	.byte	0x10
	.zero		1


	//----- nvinfo : EIATTR_EXTERNS
	.align		4
        /*0024*/ 	.byte	0x04, 0x0f
        /*0026*/ 	.short	(.L_135 - .L_134)


	//   ....[0]....
	.align		4
.L_134:
        /*0028*/ 	.word	index@(__assertfail)


	//----- nvinfo : EIATTR_ANNOTATIONS
	.align		4
.L_135:
        /*002c*/ 	.byte	0x04, 0x55
        /*002e*/ 	.short	(.L_137 - .L_136)


	//   ....[0]....
.L_136:
        /* <DEDUP_REMOVED lines=76> */


	//----- nvinfo : EIATTR_MERCURY_ISA_VERSION
	.align		4
.L_137:
        /*04d8*/ 	.byte	0x03, 0x5f
        /*04da*/ 	.short	0x0101


	//----- nvinfo : EIATTR_UNUSED_LOAD_BYTE_OFFSET
	.align		4
        /*04dc*/ 	.byte	0x04, 0x44
        /*04de*/ 	.short	(.L_139 - .L_138)


	//   ....[0]....
.L_138:
        /*04e0*/ 	.word	0x00000aa0
        /*04e4*/ 	.word	0x0000fff0


	//   ....[1]....
        /*04e8*/ 	.word	0x0000f970
        /*04ec*/ 	.word	0x0000fff0


	//----- nvinfo : EIATTR_INT_WARP_WIDE_INSTR_OFFSETS
	.align		4
.L_139:
        /*04f0*/ 	.byte	0x04, 0x31
        /*04f2*/ 	.short	(.L_141 - .L_140)


	//   ....[0]....
.L_140:
        /*04f4*/ 	.word	0x00000190


	//   ....[1]....
        /*04f8*/ 	.word	0x000001d0


	//   ....[2]....
        /*04fc*/ 	.word	0x00000240


	//   ....[3]....
        /*0500*/ 	.word	0x000143a0


	//   ....[4]....
        /*0504*/ 	.word	0x00014430


	//   ....[5]....
        /*0508*/ 	.word	0x00016e00


	//   ....[6]....
        /*050c*/ 	.word	0x00016e90


	//----- nvinfo : EIATTR_COOP_GROUP_MASK_REGIDS
	.align		4
.L_141:
        /*0510*/ 	.byte	0x04, 0x29
        /*0512*/ 	.short	(.L_143 - .L_142)


	//   ....[0]....
.L_142:
        /*0514*/ 	.word	0xffffffff


	//   ....[1]....
        /*0518*/ 	.word	0xffffffff


	//   ....[2]....
        /*051c*/ 	.word	0xffffffff


	//   ....[3]....
        /*0520*/ 	.word	0xffffffff


	//   ....[4]....
        /*0524*/ 	.word	0xffffffff


	//   ....[5]....
        /*0528*/ 	.word	0xffffffff


	//   ....[6]....
        /*052c*/ 	.word	0xffffffff


	//   ....[7]....
        /*0530*/ 	.word	0xffffffff


	//   ....[8]....
        /*0534*/ 	.word	0xffffffff


	//   ....[9]....
        /*0538*/ 	.word	0xffffffff


	//   ....[10]....
        /*053c*/ 	.word	0xffffffff


	//   ....[11]....
        /*0540*/ 	.word	0xffffffff


	//   ....[12]....
        /*0544*/ 	.word	0xffffffff


	//   ....[13]....
        /*0548*/ 	.word	0xffffffff


	//   ....[14]....
        /*054c*/ 	.word	0xffffffff


	//   ....[15]....
        /*0550*/ 	.word	0xffffffff


	//   ....[16]....
        /*0554*/ 	.word	0xffffffff


	//   ....[17]....
        /*0558*/ 	.word	0xffffffff


	//   ....[18]....
        /*055c*/ 	.word	0xffffffff


	//   ....[19]....
        /*0560*/ 	.word	0xffffffff


	//   ....[20]....
        /*0564*/ 	.word	0xffffffff


	//   ....[21]....
        /*0568*/ 	.word	0xffffffff


	//   ....[22]....
        /*056c*/ 	.word	0xffffffff


	//   ....[23]....
        /*0570*/ 	.word	0xffffffff


	//   ....[24]....
        /*0574*/ 	.word	0xffffffff


	//   ....[25]....
        /*0578*/ 	.word	0xffffffff


	//   ....[26]....
        /*057c*/ 	.word	0xffffffff


	//   ....[27]....
        /*0580*/ 	.word	0xffffffff


	//   ....[28]....
        /*0584*/ 	.word	0xffffffff


	//   ....[29]....
        /*0588*/ 	.word	0xffffffff


	//   ....[30]....
        /*058c*/ 	.word	0xffffffff


	//   ....[31]....
        /*0590*/ 	.word	0xffffffff


	//   ....[32]....
        /*0594*/ 	.word	0xffffffff


	//   ....[33]....
        /*0598*/ 	.word	0xffffffff


	//   ....[34]....
        /*059c*/ 	.word	0xffffffff


	//   ....[35]....
        /*05a0*/ 	.word	0xffffffff


	//   ....[36]....
        /*05a4*/ 	.word	0xffffffff


	//   ....[37]....
        /*05a8*/ 	.word	0xffffffff


	//   ....[38]....
        /*05ac*/ 	.word	0xffffffff


	//   ....[39]....
        /*05b0*/ 	.word	0xffffffff


	//   ....[40]....
        /*05b4*/ 	.word	0xffffffff


	//   ....[41]....
        /*05b8*/ 	.word	0xffffffff


	//   ....[42]....
        /*05bc*/ 	.word	0xffffffff


	//   ....[43]....
        /*05c0*/ 	.word	0xffffffff


	//   ....[44]....
        /*05c4*/ 	.word	0xffffffff


	//   ....[45]....
        /*05c8*/ 	.word	0xffffffff


	//   ....[46]....
        /*05cc*/ 	.word	0xffffffff


	//   ....[47]....
        /*05d0*/ 	.word	0xffffffff


	//   ....[48]....
        /*05d4*/ 	.word	0xffffffff


	//   ....[49]....
        /*05d8*/ 	.word	0xffffffff


	//   ....[50]....
        /*05dc*/ 	.word	0xffffffff


	//   ....[51]....
        /*05e0*/ 	.word	0xffffffff


	//   ....[52]....
        /*05e4*/ 	.word	0xffffffff


	//   ....[53]....
        /*05e8*/ 	.word	0xffffffff


	//   ....[54]....
        /*05ec*/ 	.word	0xffffffff


	//   ....[55]....
        /*05f0*/ 	.word	0xffffffff


	//   ....[56]....
        /*05f4*/ 	.word	0xffffffff


	//   ....[57]....
        /*05f8*/ 	.word	0xffffffff


	//   ....[58]....
        /*05fc*/ 	.word	0xffffffff


	//   ....[59]....
        /*0600*/ 	.word	0xffffffff


	//   ....[60]....
        /*0604*/ 	.word	0xffffffff


	//   ....[61]....
        /*0608*/ 	.word	0xffffffff


	//   ....[62]....
        /*060c*/ 	.word	0xffffffff


	//   ....[63]....
        /*0610*/ 	.word	0xffffffff


	//   ....[64]....
        /*0614*/ 	.word	0xffffffff


	//   ....[65]....
        /*0618*/ 	.word	0xffffffff


	//   ....[66]....
        /*061c*/ 	.word	0xffffffff


	//   ....[67]....
        /*0620*/ 	.word	0xffffffff


	//   ....[68]....
        /*0624*/ 	.word	0xffffffff


	//   ....[69]....
        /*0628*/ 	.word	0xffffffff


	//   ....[70]....
        /*062c*/ 	.word	0xffffffff


	//   ....[71]....
        /*0630*/ 	.word	0xffffffff


	//   ....[72]....
        /*0634*/ 	.word	0xffffffff


	//   ....[73]....
        /*0638*/ 	.word	0xffffffff


	//   ....[74]....
        /*063c*/ 	.word	0xffffffff


	//   ....[75]....
        /*0640*/ 	.word	0xffffffff


	//   ....[76]....
        /*0644*/ 	.word	0xffffffff


	//   ....[77]....
        /*0648*/ 	.word	0xffffffff


	//   ....[78]....
        /*064c*/ 	.word	0xffffffff


	//   ....[79]....
        /*0650*/ 	.word	0xffffffff


	//   ....[80]....
        /*0654*/ 	.word	0xffffffff


	//   ....[81]....
        /*0658*/ 	.word	0xffffffff


	//   ....[82]....
        /*065c*/ 	.word	0xffffffff


	//   ....[83]....
        /*0660*/ 	.word	0xffffffff


	//   ....[84]....
        /*0664*/ 	.word	0xffffffff


	//   ....[85]....
        /*0668*/ 	.word	0xffffffff


	//   ....[86]....
        /*066c*/ 	.word	0xffffffff


	//   ....[87]....
        /*0670*/ 	.word	0xffffffff


	//   ....[88]....
        /*0674*/ 	.word	0xffffffff


	//   ....[89]....
        /*0678*/ 	.word	0xffffffff


	//   ....[90]....
        /*067c*/ 	.word	0xffffffff


	//   ....[91]....
        /*0680*/ 	.word	0xffffffff


	//   ....[92]....
        /*0684*/ 	.word	0xffffffff


	//   ....[93]....
        /*0688*/ 	.word	0xffffffff


	//   ....[94]....
        /*068c*/ 	.word	0xffffffff


	//   ....[95]....
        /*0690*/ 	.word	0xffffffff


	//   ....[96]....
        /*0694*/ 	.word	0xffffffff


	//   ....[97]....
        /*0698*/ 	.word	0xffffffff


	//   ....[98]....
        /*069c*/ 	.word	0xffffffff


	//   ....[99]....
        /*06a0*/ 	.word	0xffffffff


	//   ....[100]....
        /*06a4*/ 	.word	0xffffffff


	//   ....[101]....
        /*06a8*/ 	.word	0xffffffff


	//   ....[102]....
        /*06ac*/ 	.word	0xffffffff


	//   ....[103]....
        /*06b0*/ 	.word	0xffffffff


	//   ....[104]....
        /*06b4*/ 	.word	0xffffffff


	//   ....[105]....
        /*06b8*/ 	.word	0xffffffff


	//   ....[106]....
        /*06bc*/ 	.word	0x0500000f


	//   ....[107]....
        /*06c0*/ 	.word	0x0500000f


	//   ....[108]....
        /*06c4*/ 	.word	0x0500000f


	//   ....[109]....
        /*06c8*/ 	.word	0x0500000f


	//   ....[110]....
        /*06cc*/ 	.word	0x0500000f


	//   ....[111]....
        /*06d0*/ 	.word	0x0500000f


	//   ....[112]....
        /*06d4*/ 	.word	0x0500000f


	//   ....[113]....
        /*06d8*/ 	.word	0x0500000f


	//   ....[114]....
        /*06dc*/ 	.word	0x0500000f


	//   ....[115]....
        /*06e0*/ 	.word	0x0500000f


	//   ....[116]....
        /*06e4*/ 	.word	0x0500000f


	//   ....[117]....
        /*06e8*/ 	.word	0x0500000f


	//   ....[118]....
        /*06ec*/ 	.word	0x0500000f


	//   ....[119]....
        /*06f0*/ 	.word	0x0500000f


	//   ....[120]....
        /*06f4*/ 	.word	0x0500000f


	//   ....[121]....
        /*06f8*/ 	.word	0x0500000f


	//   ....[122]....
        /*06fc*/ 	.word	0x0500000f


	//   ....[123]....
        /*0700*/ 	.word	0x0500000f


	//   ....[124]....
        /*0704*/ 	.word	0x0500000f


	//   ....[125]....
        /*0708*/ 	.word	0x0500000f


	//   ....[126]....
        /*070c*/ 	.word	0x0500000f


	//   ....[127]....
        /*0710*/ 	.word	0x0500000f


	//   ....[128]....
        /*0714*/ 	.word	0x0500000f


	//   ....[129]....
        /*0718*/ 	.word	0x0500000f


	//   ....[130]....
        /*071c*/ 	.word	0x0500000f


	//   ....[131]....
        /*0720*/ 	.word	0x0500000f


	//   ....[132]....
        /*0724*/ 	.word	0x0500000f


	//   ....[133]....
        /*0728*/ 	.word	0x0500000f


	//   ....[134]....
        /*072c*/ 	.word	0x0500000f


	//   ....[135]....
        /*0730*/ 	.word	0x0500000f


	//   ....[136]....
        /*0734*/ 	.word	0x0500000f


	//   ....[137]....
        /*0738*/ 	.word	0x0500000f


	//   ....[138]....
        /*073c*/ 	.word	0x0500000f


	//   ....[139]....
        /*0740*/ 	.word	0x0500000f


	//----- nvinfo : EIATTR_COOP_GROUP_INSTR_OFFSETS
	.align		4
.L_143:
        /*0744*/ 	.byte	0x04, 0x28
        /*0746*/ 	.short	(.L_145 - .L_144)


	//   ....[0]....
.L_144:
        /*0748*/ 	.word	0x00000070


	//   ....[1]....
        /*074c*/ 	.word	0x000001a0


	//   ....[2]....
        /*0750*/ 	.word	0x000001f0


	//   ....[3]....
        /*0754*/ 	.word	0x00000420


	//   ....[4]....
        /*0758*/ 	.word	0x00000580


	//   ....[5]....
        /*075c*/ 	.word	0x000006a0


	//   ....[6]....
        /*0760*/ 	.word	0x00000800


	//   ....[7]....
        /*0764*/ 	.word	0x00006a60


	//   ....[8]....
        /*0768*/ 	.word	0x00006fd0


	//   ....[9]....
        /*076c*/ 	.word	0x00006fe0


	//   ....[10]....
        /*0770*/ 	.word	0x00006ff0


	//   ....[11]....
        /*0774*/ 	.word	0x00007000


	//   ....[12]....
        /*0778*/ 	.word	0x00008af0


	//   ....[13]....
        /*077c*/ 	.word	0x00008b00


	//   ....[14]....
        /*0780*/ 	.word	0x00008b10


	//   ....[15]....
        /*0784*/ 	.word	0x00008b20


	//   ....[16]....
        /*0788*/ 	.word	0x0000baa0


	//   ....[17]....
        /*078c*/ 	.word	0x0000bb90


	//   ....[18]....
        /*0790*/ 	.word	0x0000c0c0


	//   ....[19]....
        /*0794*/ 	.word	0x0000c160


	//   ....[20]....
        /*0798*/ 	.word	0x0000d8f0


	//   ....[21]....
        /*079c*/ 	.word	0x0000dba0


	//   ....[22]....
        /*07a0*/ 	.word	0x0000dbd0


	//   ....[23]....
        /*07a4*/ 	.word	0x0000dc20


	//   ....[24]....
        /*07a8*/ 	.word	0x0000f2b0


	//   ....[25]....
        /*07ac*/ 	.word	0x0000f2c0


	//   ....[26]....
        /*07b0*/ 	.word	0x0000f350


	//   ....[27]....
        /*07b4*/ 	.word	0x0000f360


	//   ....[28]....
        /*07b8*/ 	.word	0x0000fef0


	//   ....[29]....
        /*07bc*/ 	.word	0x0000ff00


	//   ....[30]....
        /*07c0*/ 	.word	0x0000ff10


	//   ....[31]....
        /*07c4*/ 	.word	0x0000ff20


	//   ....[32]....
        /*07c8*/ 	.word	0x0000ff30


	//   ....[33]....
        /*07cc*/ 	.word	0x0000ff40


	//   ....[34]....
        /*07d0*/ 	.word	0x0000ff50


	//   ....[35]....
        /*07d4*/ 	.word	0x0000ff60


	//   ....[36]....
        /*07d8*/ 	.word	0x0000ff70


	//   ....[37]....
        /*07dc*/ 	.word	0x0000ff80


	//   ....[38]....
        /*07e0*/ 	.word	0x0000ff90


	//   ....[39]....
        /*07e4*/ 	.word	0x0000ffa0


	//   ....[40]....
        /*07e8*/ 	.word	0x0000ffc0


	//   ....[41]....
        /*07ec*/ 	.word	0x0000ffd0


	//   ....[42]....
        /*07f0*/ 	.word	0x0000ffe0


	//   ....[43]....
        /*07f4*/ 	.word	0x0000fff0


	//   ....[44]....
        /*07f8*/ 	.word	0x00010010


	//   ....[45]....
        /*07fc*/ 	.word	0x00010020


	//   ....[46]....
        /*0800*/ 	.word	0x00010030


	//   ....[47]....
        /*0804*/ 	.word	0x00010040


	//   ....[48]....
        /*0808*/ 	.word	0x00010060


	//   ....[49]....
        /*080c*/ 	.word	0x00010070


	//   ....[50]....
        /*0810*/ 	.word	0x00010080


	//   ....[51]....
        /*0814*/ 	.word	0x00010090


	//   ....[52]....
        /*0818*/ 	.word	0x000108c0


	//   ....[53]....
        /*081c*/ 	.word	0x000108f0


	//   ....[54]....
        /*0820*/ 	.word	0x00010a50


	//   ....[55]....
        /*0824*/ 	.word	0x00010a60


	//   ....[56]....
        /*0828*/ 	.word	0x00010eb0


	//   ....[57]....
        /*082c*/ 	.word	0x00010ee0


	//   ....[58]....
        /*0830*/ 	.word	0x00010fe0


	//   ....[59]....
        /*0834*/ 	.word	0x00011000


	//   ....[60]....
        /*0838*/ 	.word	0x00011940


	//   ....[61]....
        /*083c*/ 	.word	0x00011950


	//   ....[62]....
        /*0840*/ 	.word	0x00011a50


	//   ....[63]....
        /*0844*/ 	.word	0x00011a70


	//   ....[64]....
        /*0848*/ 	.word	0x00011c00


	//   ....[65]....
        /*084c*/ 	.word	0x00011dc0


	//   ....[66]....
        /*0850*/ 	.word	0x00011df0


	//   ....[67]....
        /*0854*/ 	.word	0x00011e20


	//   ....[68]....
        /*0858*/ 	.word	0x00011e50


	//   ....[69]....
        /*085c*/ 	.word	0x00011e80


	//   ....[70]....
        /*0860*/ 	.word	0x00011eb0


	//   ....[71]....
        /*0864*/ 	.word	0x00012020


	//   ....[72]....
        /*0868*/ 	.word	0x00012050


	//   ....[73]....
        /*086c*/ 	.word	0x00012080


	//   ....[74]....
        /*0870*/ 	.word	0x000120b0


	//   ....[75]....
        /*0874*/ 	.word	0x000120e0


	//   ....[76]....
        /*0878*/ 	.word	0x00012110


	//   ....[77]....
        /*087c*/ 	.word	0x000121a0


	//   ....[78]....
        /*0880*/ 	.word	0x000121d0


	//   ....[79]....
        /*0884*/ 	.word	0x00012250


	//   ....[80]....
        /*0888*/ 	.word	0x00012f50


	//   ....[81]....
        /*088c*/ 	.word	0x00014ae0


	//   ....[82]....
        /*0890*/ 	.word	0x000159a0


	//   ....[83]....
        /*0894*/ 	.word	0x000159d0


	//   ....[84]....
        /*0898*/ 	.word	0x000159f0


	//   ....[85]....
        /*089c*/ 	.word	0x00015a00


	//   ....[86]....
        /*08a0*/ 	.word	0x00015b00


	//   ....[87]....
        /*08a4*/ 	.word	0x00015b10


	//   ....[88]....
        /*08a8*/ 	.word	0x00017560


	//   ....[89]....
        /*08ac*/ 	.word	0x00017590


	//   ....[90]....
        /*08b0*/ 	.word	0x000175d0


	//   ....[91]....
        /*08b4*/ 	.word	0x00017600


	//   ....[92]....
        /*08b8*/ 	.word	0x00017630


	//   ....[93]....
        /*08bc*/ 	.word	0x00017660


	//   ....[94]....
        /*08c0*/ 	.word	0x00017690


	//   ....[95]....
        /*08c4*/ 	.word	0x000176c0


	//   ....[96]....
        /*08c8*/ 	.word	0x00017840


	//   ....[97]....
        /*08cc*/ 	.word	0x00017870


	//   ....[98]....
        /*08d0*/ 	.word	0x000178a0


	//   ....[99]....
        /*08d4*/ 	.word	0x000178d0


	//   ....[100]....
        /*08d8*/ 	.word	0x00017900


	//   ....[101]....
        /*08dc*/ 	.word	0x00017930


	//   ....[102]....
        /*08e0*/ 	.word	0x000179f0


	//   ....[103]....
        /*08e4*/ 	.word	0x00017a10


	//   ....[104]....
        /*08e8*/ 	.word	0x00017a80


	//   ....[105]....
        /*08ec*/ 	.word	0x00017ef0


	//   ....[106]....
        /*08f0*/ 	.word	0x00018370


	//   ....[107]....
        /*08f4*/ 	.word	0x00018400


	//   ....[108]....
        /*08f8*/ 	.word	0x00018450


	//   ....[109]....
        /*08fc*/ 	.word	0x000184a0


	//   ....[110]....
        /*0900*/ 	.word	0x00018580


	//   ....[111]....
        /*0904*/ 	.word	0x00018610


	//   ....[112]....
        /*0908*/ 	.word	0x00018660


	//   ....[113]....
        /*090c*/ 	.word	0x000186b0


	//   ....[114]....
        /*0910*/ 	.word	0x00018910


	//   ....[115]....
        /*0914*/ 	.word	0x00018bf0


	//   ....[116]....
        /*0918*/ 	.word	0x00018dc0


	//   ....[117]....
        /*091c*/ 	.word	0x00018e20


	//   ....[118]....
        /*0920*/ 	.word	0x00018e80


	//   ....[119]....
        /*0924*/ 	.word	0x00018f20


	//   ....[120]....
        /*0928*/ 	.word	0x00018ff0


	//   ....[121]....
        /*092c*/ 	.word	0x000190d0


	//   ....[122]....
        /*0930*/ 	.word	0x000193a0


	//   ....[123]....
        /*0934*/ 	.word	0x00019440


	//   ....[124]....
        /*0938*/ 	.word	0x00019560


	//   ....[125]....
        /*093c*/ 	.word	0x000195d0


	//   ....[126]....
        /*0940*/ 	.word	0x00019640


	//   ....[127]....
        /*0944*/ 	.word	0x000196b0


	//   ....[128]....
        /*0948*/ 	.word	0x00019720


	//   ....[129]....
        /*094c*/ 	.word	0x000197a0


	//   ....[130]....
        /*0950*/ 	.word	0x00019830


	//   ....[131]....
        /*0954*/ 	.word	0x000198c0


	//   ....[132]....
        /*0958*/ 	.word	0x00019930


	//   ....[133]....
        /*095c*/ 	.word	0x000199a0


	//   ....[134]....
        /*0960*/ 	.word	0x00019a10


	//   ....[135]....
        /*0964*/ 	.word	0x00019a90


	//   ....[136]....
        /*0968*/ 	.word	0x00019b00


	//   ....[137]....
        /*096c*/ 	.word	0x00019ba0


	//   ....[138]....
        /*0970*/ 	.word	0x00019c30


	//   ....[139]....
        /*0974*/ 	.word	0x00019d50


	//----- nvinfo : EIATTR_REG_RECONFIG
	.align		4
.L_145:
        /*0978*/ 	.byte	0x01, 0x54
	.zero		2


	//----- nvinfo : EIATTR_SYSCALL_OFFSETS
	.align		4
        /*097c*/ 	.byte	0x04, 0x46
        /*097e*/ 	.short	(.L_147 - .L_146)


	//   ....[0]....
.L_146:
        /*0980*/ 	.word	0x00001980


	//   ....[1]....
        /*0984*/ 	.word	0x00001ad0


	//   ....[2]....
        /*0988*/ 	.word	0x00006bd0


	//   ....[3]....
        /*098c*/ 	.word	0x00006f10


	//   ....[4]....
        /*0990*/ 	.word	0x00014590


	//   ....[5]....
        /*0994*/ 	.word	0x00014700


	//   ....[6]....
        /*0998*/ 	.word	0x00014850


	//   ....[7]....
        /*099c*/ 	.word	0x00014990


	//   ....[8]....
        /*09a0*/ 	.word	0x00015450


	//----- nvinfo : EIATTR_MBARRIER_INSTR_OFFSETS
	.align		4
.L_147:
        /*09a4*/ 	.byte	0x04, 0x39
        /*09a6*/ 	.short	(.L_149 - .L_148)


	//   ....[0]....
.L_148:
        /*09a8*/ 	.word	0x000002d0
        /*09ac*/ 	.word	0x000000ff
        /*09b0*/ 	.word	0x00019c00
        /*09b4*/ 	.short	0x0100
        /*09b6*/ 	.byte	0x08
	.zero		1


	//   ....[1]....
        /*09b8*/ 	.word	0x000002e0
        /*09bc*/ 	.word	0x000000ff
        /*09c0*/ 	.word	0x00019c20
        /*09c4*/ 	.short	0x0100
        /*09c6*/ 	.byte	0x08
	.zero		1


	//   ....[2]....
        /*09c8*/ 	.word	0x000003d0
        /*09cc*/ 	.word	0x000000ff
        /*09d0*/ 	.word	0x00019c30
        /*09d4*/ 	.short	0x0100
        /*09d6*/ 	.byte	0x08
	.zero		1


	//   ....[3]....
        /*09d8*/ 	.word	0x000003e0
        /*09dc*/ 	.word	0x000000ff
        /*09e0*/ 	.word	0x00019c40
        /*09e4*/ 	.short	0x0100
        /*09e6*/ 	.byte	0x08
	.zero		1


	//   ....[4]....
        /*09e8*/ 	.word	0x000003f0
        /*09ec*/ 	.word	0x000000ff
        /*09f0*/ 	.word	0x00019c38
        /*09f4*/ 	.short	0x0100
        /*09f6*/ 	.byte	0x08
	.zero		1


	//   ....[5]....
        /*09f8*/ 	.word	0x00000400
        /*09fc*/ 	.word	0x000000ff
        /*0a00*/ 	.word	0x00019c48
        /*0a04*/ 	.short	0x0100
        /*0a06*/ 	.byte	0x08
	.zero		1


	//   ....[6]....
        /*0a08*/ 	.word	0x00000530
        /*0a0c*/ 	.word	0x000000ff
        /*0a10*/ 	.word	0x00019c50
        /*0a14*/ 	.short	0x0100
        /*0a16*/ 	.byte	0x08
	.zero		1


	//   ....[7]....
        /*0a18*/ 	.word	0x00000540
        /*0a1c*/ 	.word	0x000000ff
        /*0a20*/ 	.word	0x00019c60
        /*0a24*/ 	.short	0x0100
        /*0a26*/ 	.byte	0x08
	.zero		1


	//   ....[8]....
        /*0a28*/ 	.word	0x00000550
        /*0a2c*/ 	.word	0x000000ff
        /*0a30*/ 	.word	0x00019c58
        /*0a34*/ 	.short	0x0100
        /*0a36*/ 	.byte	0x08
	.zero		1


	//   ....[9]....
        /*0a38*/ 	.word	0x00000560
        /*0a3c*/ 	.word	0x000000ff
        /*0a40*/ 	.word	0x00019c68
        /*0a44*/ 	.short	0x0100
        /*0a46*/ 	.byte	0x08
	.zero		1


	//   ....[10]....
        /*0a48*/ 	.word	0x00000650
        /*0a4c*/ 	.word	0x000000ff
        /*0a50*/ 	.word	0x00019c70
        /*0a54*/ 	.short	0x0100
        /*0a56*/ 	.byte	0x06
	.zero		1


	//   ....[11]....
        /*0a58*/ 	.word	0x00000660
        /*0a5c*/ 	.word	0x000000ff
        /*0a60*/ 	.word	0x00019c80
        /*0a64*/ 	.short	0x0100
        /*0a66*/ 	.byte	0x06
	.zero		1


	//   ....[12]....
        /*0a68*/ 	.word	0x00000670
        /*0a6c*/ 	.word	0x000000ff
        /*0a70*/ 	.word	0x00019c78
        /*0a74*/ 	.short	0x0100
        /*0a76*/ 	.byte	0x06
	.zero		1


	//   ....[13]....
        /*0a78*/ 	.word	0x00000680
        /*0a7c*/ 	.word	0x000000ff
        /*0a80*/ 	.word	0x00019c88
        /*0a84*/ 	.short	0x0100
        /*0a86*/ 	.byte	0x06
	.zero		1


	//   ....[14]....
        /*0a88*/ 	.word	0x000007b0
        /*0a8c*/ 	.word	0x000000ff
        /*0a90*/ 	.word	0x00019c90
        /*0a94*/ 	.short	0x0100
        /*0a96*/ 	.byte	0x08
	.zero		1


	//   ....[15]....
        /*0a98*/ 	.word	0x000007c0
        /*0a9c*/ 	.word	0x000000ff
        /*0aa0*/ 	.word	0x00019ca0
        /*0aa4*/ 	.short	0x0100
        /*0aa6*/ 	.byte	0x08
	.zero		1


	//   ....[16]....
        /*0aa8*/ 	.word	0x000007d0
        /*0aac*/ 	.word	0x000000ff
        /*0ab0*/ 	.word	0x00019c98
        /*0ab4*/ 	.short	0x0100
        /*0ab6*/ 	.byte	0x08
	.zero		1


	//   ....[17]....
        /*0ab8*/ 	.word	0x000007e0
        /*0abc*/ 	.word	0x000000ff
        /*0ac0*/ 	.word	0x00019ca8
        /*0ac4*/ 	.short	0x0100
        /*0ac6*/ 	.byte	0x08
	.zero		1


	//   ....[18]....
        /*0ac8*/ 	.word	0x00000910
        /*0acc*/ 	.word	0x000000ff
        /*0ad0*/ 	.word	0x00019cb0
        /*0ad4*/ 	.short	0x0100
        /*0ad6*/ 	.byte	0x08
	.zero		1


	//   ....[19]....
        /*0ad8*/ 	.word	0x00000920
        /*0adc*/ 	.word	0x000000ff
        /*0ae0*/ 	.word	0x00019cc0
        /*0ae4*/ 	.short	0x0100
        /*0ae6*/ 	.byte	0x08
	.zero		1


	//   ....[20]....
        /*0ae8*/ 	.word	0x00000930
        /*0aec*/ 	.word	0x000000ff
        /*0af0*/ 	.word	0x00019cb8
        /*0af4*/ 	.short	0x0100
        /*0af6*/ 	.byte	0x08
	.zero		1


	//   ....[21]....
        /*0af8*/ 	.word	0x00000940
        /*0afc*/ 	.word	0x000000ff
        /*0b00*/ 	.word	0x00019cc8
        /*0b04*/ 	.short	0x0100
        /*0b06*/ 	.byte	0x08
	.zero		1


	//   ....[22]....
        /*0b08*/ 	.word	0x000027d0
        /*0b0c*/ 	.word	0x00000053
        /*0b10*/ 	.word	0x00019c90
        /*0b14*/ 	.short	0x010a
        /*0b16*/ 	.byte	0x3f
	.zero		1


	//   ....[23]....
        /*0b18*/ 	.word	0x00003ff0
        /*0b1c*/ 	.word	0x00000053
        /*0b20*/ 	.word	0x00019c90
        /*0b24*/ 	.short	0x010a
        /*0b26*/ 	.byte	0x3f
	.zero		1


	//   ....[24]....
        /*0b28*/ 	.word	0x00006030
        /*0b2c*/ 	.word	0x00000053
        /*0b30*/ 	.word	0x00019c90
        /*0b34*/ 	.short	0x010a
        /*0b36*/ 	.byte	0x3f
	.zero		1


	//   ....[25]....
        /*0b38*/ 	.word	0x00006200
        /*0b3c*/ 	.word	0x00000008
        /*0b40*/ 	.word	0x00000000
        /*0b44*/ 	.short	0x0101
        /*0b46*/ 	.byte	0x3f
	.zero		1


	//   ....[26]....
        /*0b48*/ 	.word	0x00006240
        /*0b4c*/ 	.word	0x00000053
        /*0b50*/ 	.word	0x00019cb0
        /*0b54*/ 	.short	0x010a
        /*0b56*/ 	.byte	0x3f
	.zero		1


	//   ....[27]....
        /*0b58*/ 	.word	0x000064b0
        /*0b5c*/ 	.word	0x00000053
        /*0b60*/ 	.word	0x00000000
        /*0b64*/ 	.short	0x0101
        /*0b66*/ 	.byte	0x3f
	.zero		1


	//   ....[28]....
        /*0b68*/ 	.word	0x00006c70
        /*0b6c*/ 	.word	0x00000010
        /*0b70*/ 	.word	0x00019c00
        /*0b74*/ 	.short	0x010a
        /*0b76*/ 	.byte	0x3f
	.zero		1


	//   ....[29]....
        /*0b78*/ 	.word	0x00006cc0
        /*0b7c*/ 	.word	0x00000010
        /*0b80*/ 	.word	0x00019c00
        /*0b84*/ 	.short	0x010a
        /*0b86*/ 	.byte	0x3f
	.zero		1


	//   ....[30]....
        /*0b88*/ 	.word	0x00007320
        /*0b8c*/ 	.word	0x00000010
        /*0b90*/ 	.word	0x00019c00
        /*0b94*/ 	.short	0x010a
        /*0b96*/ 	.byte	0x3f
	.zero		1


	//   ....[31]....
        /*0b98*/ 	.word	0x00008e30
        /*0b9c*/ 	.word	0x00000010
        /*0ba0*/ 	.word	0x00019c00
        /*0ba4*/ 	.short	0x010a
        /*0ba6*/ 	.byte	0x3f
	.zero		1


	//   ....[32]....
        /*0ba8*/ 	.word	0x0000afb0
        /*0bac*/ 	.word	0x00000003
        /*0bb0*/ 	.word	0x00019c30
        /*0bb4*/ 	.short	0x010a
        /*0bb6*/ 	.byte	0x3f
	.zero		1


	//   ....[33]....
        /*0bb8*/ 	.word	0x0000b060
        /*0bbc*/ 	.word	0x00000003
        /*0bc0*/ 	.word	0x00019c30
        /*0bc4*/ 	.short	0x010a
        /*0bc6*/ 	.byte	0x3f
	.zero		1


	//   ....[34]....
        /*0bc8*/ 	.word	0x0000c0a0
        /*0bcc*/ 	.word	0x00000003
        /*0bd0*/ 	.word	0x00000000
        /*0bd4*/ 	.short	0x0101
        /*0bd6*/ 	.byte	0x3f
	.zero		1


	//   ....[35]....
        /*0bd8*/ 	.word	0x0000d260
        /*0bdc*/ 	.word	0x0000000e
        /*0be0*/ 	.word	0x00019c30
        /*0be4*/ 	.short	0x010a
        /*0be6*/ 	.byte	0x3f
	.zero		1


	//   ....[36]....
        /*0be8*/ 	.word	0x0000d2e0
        /*0bec*/ 	.word	0x0000000e
        /*0bf0*/ 	.word	0x00019c30
        /*0bf4*/ 	.short	0x010a
        /*0bf6*/ 	.byte	0x3f
	.zero		1


	//   ....[37]....
        /*0bf8*/ 	.word	0x0000d510
        /*0bfc*/ 	.word	0x0000000f
        /*0c00*/ 	.word	0x00019c50
        /*0c04*/ 	.short	0x010a
        /*0c06*/ 	.byte	0x3f
	.zero		1


	//   ....[38]....
        /*0c08*/ 	.word	0x0000d560
        /*0c0c*/ 	.word	0x0000000f
        /*0c10*/ 	.word	0x00019c50
        /*0c14*/ 	.short	0x010a
        /*0c16*/ 	.byte	0x3f
	.zero		1


	//   ....[39]....
        /*0c18*/ 	.word	0x0000e2e0
        /*0c1c*/ 	.word	0x0000000e
        /*0c20*/ 	.word	0x00000000
        /*0c24*/ 	.short	0x0101
        /*0c26*/ 	.byte	0x3f
	.zero		1


	//   ....[40]....
        /*0c28*/ 	.word	0x0000eee0
        /*0c2c*/ 	.word	0x0000000f
        /*0c30*/ 	.word	0x00000000
        /*0c34*/ 	.short	0x0101
        /*0c36*/ 	.byte	0x3f
	.zero		1


	//   ....[41]....
        /*0c38*/ 	.word	0x0000ef60
        /*0c3c*/ 	.word	0x00000007
        /*0c40*/ 	.word	0x00019c50
        /*0c44*/ 	.short	0x010a
        /*0c46*/ 	.byte	0x3f
	.zero		1


	//   ....[42]....
        /*0c48*/ 	.word	0x0000efb0
        /*0c4c*/ 	.word	0x00000007
        /*0c50*/ 	.word	0x00019c50
        /*0c54*/ 	.short	0x010a
        /*0c56*/ 	.byte	0x3f
	.zero		1


	//   ....[43]....
        /*0c58*/ 	.word	0x0000f8b0
        /*0c5c*/ 	.word	0x00000002
        /*0c60*/ 	.word	0x00000000
        /*0c64*/ 	.short	0x0101
        /*0c66*/ 	.byte	0x3f
	.zero		1


	//   ....[44]....
        /*0c68*/ 	.word	0x00010ed0
        /*0c6c*/ 	.word	0x00000000
        /*0c70*/ 	.word	0x00000000
        /*0c74*/ 	.short	0x0101
        /*0c76*/ 	.byte	0x3f
	.zero		1


	//   ....[45]....
        /*0c78*/ 	.word	0x00013030
        /*0c7c*/ 	.word	0x00000016
        /*0c80*/ 	.word	0x00019c20
        /*0c84*/ 	.short	0x010a
        /*0c86*/ 	.byte	0x3f
	.zero		1


	//   ....[46]....
        /*0c88*/ 	.word	0x000130c0
        /*0c8c*/ 	.word	0x00000008
        /*0c90*/ 	.word	0x00019ca0
        /*0c94*/ 	.short	0x010a
        /*0c96*/ 	.byte	0x3f
	.zero		1


	//   ....[47]....
        /*0c98*/ 	.word	0x00013510
        /*0c9c*/ 	.word	0x00000008
        /*0ca0*/ 	.word	0x00019cc0
        /*0ca4*/ 	.short	0x010a
        /*0ca6*/ 	.byte	0x3f
	.zero		1


	//   ....[48]....
        /*0ca8*/ 	.word	0x00013a20
        /*0cac*/ 	.word	0x00000008
        /*0cb0*/ 	.word	0x00019ca0
        /*0cb4*/ 	.short	0x010a
        /*0cb6*/ 	.byte	0x3f
	.zero		1


	//   ....[49]....
        /*0cb8*/ 	.word	0x00013e60
        /*0cbc*/ 	.word	0x00000008
        /*0cc0*/ 	.word	0x00019cc0
        /*0cc4*/ 	.short	0x010a
        /*0cc6*/ 	.byte	0x3f
	.zero		1


	//   ....[50]....
        /*0cc8*/ 	.word	0x00014d10
        /*0ccc*/ 	.word	0x00000004
        /*0cd0*/ 	.word	0x00019c80
        /*0cd4*/ 	.short	0x010a
        /*0cd6*/ 	.byte	0x3f
	.zero		1


	//   ....[51]....
        /*0cd8*/ 	.word	0x00014f70
        /*0cdc*/ 	.word	0x00000004
        /*0ce0*/ 	.word	0x00019c40
        /*0ce4*/ 	.short	0x010a
        /*0ce6*/ 	.byte	0x3f
	.zero		1


	//   ....[52]....
        /*0ce8*/ 	.word	0x00015bf0
        /*0cec*/ 	.word	0x00000016
        /*0cf0*/ 	.word	0x00019c00
        /*0cf4*/ 	.short	0x0107
        /*0cf6*/ 	.byte	0x3f
	.zero		1


	//   ....[53]....
        /*0cf8*/ 	.word	0x00015cf0
        /*0cfc*/ 	.word	0x00000016
        /*0d00*/ 	.word	0x00019c00
        /*0d04*/ 	.short	0x0101
        /*0d06*/ 	.byte	0x3f
	.zero		1


	//   ....[54]....
        /*0d08*/ 	.word	0x00015d10
        /*0d0c*/ 	.word	0x00000016
        /*0d10*/ 	.word	0x00019c20
        /*0d14*/ 	.short	0x010a
        /*0d16*/ 	.byte	0x3f
	.zero		1


	//   ....[55]....
        /*0d18*/ 	.word	0x00016010
        /*0d1c*/ 	.word	0x00000006
        /*0d20*/ 	.word	0x00019c80
        /*0d24*/ 	.short	0x010a
        /*0d26*/ 	.byte	0x3f
	.zero		1


	//   ....[56]....
        /*0d28*/ 	.word	0x00016440
        /*0d2c*/ 	.word	0x00000006
        /*0d30*/ 	.word	0x00019c40
        /*0d34*/ 	.short	0x010a
        /*0d36*/ 	.byte	0x3f
	.zero		1


	//   ....[57]....
        /*0d38*/ 	.word	0x000168f0
        /*0d3c*/ 	.word	0x00000003
        /*0d40*/ 	.word	0x00019c70
        /*0d44*/ 	.short	0x010a
        /*0d46*/ 	.byte	0x3f
	.zero		1


	//   ....[58]....
        /*0d48*/ 	.word	0x00016960
        /*0d4c*/ 	.word	0x00000003
        /*0d50*/ 	.word	0x00019c60
        /*0d54*/ 	.short	0x010a
        /*0d56*/ 	.byte	0x3f
	.zero		1


	//   ....[59]....
        /*0d58*/ 	.word	0x00016ce0
        /*0d5c*/ 	.word	0x00000003
        /*0d60*/ 	.word	0x00019c50
        /*0d64*/ 	.short	0x0101
        /*0d66*/ 	.byte	0x3f
	.zero		1


	//   ....[60]....
        /*0d68*/ 	.word	0x00016d60
        /*0d6c*/ 	.word	0x00000003
        /*0d70*/ 	.word	0x00000000
        /*0d74*/ 	.short	0x0101
        /*0d76*/ 	.byte	0x3f
	.zero		1


	//   ....[61]....
        /*0d78*/ 	.word	0x00016f50
        /*0d7c*/ 	.word	0x00000003
        /*0d80*/ 	.word	0x00019c70
        /*0d84*/ 	.short	0x010a
        /*0d86*/ 	.byte	0x3f
	.zero		1


	//   ....[62]....
        /*0d88*/ 	.word	0x00016fc0
        /*0d8c*/ 	.word	0x00000003
        /*0d90*/ 	.word	0x00019c60
        /*0d94*/ 	.short	0x010a
        /*0d96*/ 	.byte	0x3f
	.zero		1


	//   ....[63]....
        /*0d98*/ 	.word	0x00017340
        /*0d9c*/ 	.word	0x00000003
        /*0da0*/ 	.word	0x00019c50
        /*0da4*/ 	.short	0x0101
        /*0da6*/ 	.byte	0x3f
	.zero		1


	//   ....[64]....
        /*0da8*/ 	.word	0x00017390
        /*0dac*/ 	.word	0x00000000
        /*0db0*/ 	.word	0x00000000
        /*0db4*/ 	.short	0x0101
        /*0db6*/ 	.byte	0x3f
	.zero		1


	//   ....[65]....
        /*0db8*/ 	.word	0x00017e70
        /*0dbc*/ 	.word	0x00000009
        /*0dc0*/ 	.word	0x00019c20
        /*0dc4*/ 	.short	0x010a
        /*0dc6*/ 	.byte	0x3f
	.zero		1


	//   ....[66]....
        /*0dc8*/ 	.word	0x00018000
        /*0dcc*/ 	.word	0x00000007
        /*0dd0*/ 	.word	0x00000000
        /*0dd4*/ 	.short	0x010a
        /*0dd6*/ 	.byte	0x3f
	.zero		1


	//   ....[67]....
        /*0dd8*/ 	.word	0x00018070
        /*0ddc*/ 	.word	0x00000003
        /*0de0*/ 	.word	0x00000000
        /*0de4*/ 	.short	0x010a
        /*0de6*/ 	.byte	0x3f
	.zero		1


	//   ....[68]....
        /*0de8*/ 	.word	0x000180c0
        /*0dec*/ 	.word	0x00000003
        /*0df0*/ 	.word	0x00019c60
        /*0df4*/ 	.short	0x010a
        /*0df6*/ 	.byte	0x3f
	.zero		1


	//   ....[69]....
        /*0df8*/ 	.word	0x00018110
        /*0dfc*/ 	.word	0x00000005
        /*0e00*/ 	.word	0x00019c60
        /*0e04*/ 	.short	0x010a
        /*0e06*/ 	.byte	0x3f
	.zero		1


	//   ....[70]....
        /*0e08*/ 	.word	0x00018150
        /*0e0c*/ 	.word	0x00000003
        /*0e10*/ 	.word	0x00019c80
        /*0e14*/ 	.short	0x010a
        /*0e16*/ 	.byte	0x3f
	.zero		1


	//   ....[71]....
        /*0e18*/ 	.word	0x00018170
        /*0e1c*/ 	.word	0x00000005
        /*0e20*/ 	.word	0x00019c80
        /*0e24*/ 	.short	0x010a
        /*0e26*/ 	.byte	0x3f
	.zero		1


	//   ....[72]....
        /*0e28*/ 	.word	0x000181d0
        /*0e2c*/ 	.word	0x00000053
        /*0e30*/ 	.word	0x00019c90
        /*0e34*/ 	.short	0x010a
        /*0e36*/ 	.byte	0x3f
	.zero		1


	//   ....[73]....
        /*0e38*/ 	.word	0x00018220
        /*0e3c*/ 	.word	0x00000053
        /*0e40*/ 	.word	0x00019c90
        /*0e44*/ 	.short	0x010a
        /*0e46*/ 	.byte	0x3f
	.zero		1


	//   ....[74]....
        /*0e48*/ 	.word	0x00018270
        /*0e4c*/ 	.word	0x00000053
        /*0e50*/ 	.word	0x00019c90
        /*0e54*/ 	.short	0x010a
        /*0e56*/ 	.byte	0x3f
	.zero		1


	//   ....[75]....
        /*0e58*/ 	.word	0x000182c0
        /*0e5c*/ 	.word	0x00000053
        /*0e60*/ 	.word	0x00019cb0
        /*0e64*/ 	.short	0x010a
        /*0e66*/ 	.byte	0x3f
	.zero		1


	//   ....[76]....
        /*0e68*/ 	.word	0x000184d0
        /*0e6c*/ 	.word	0x00000010
        /*0e70*/ 	.word	0x00019c00
        /*0e74*/ 	.short	0x010a
        /*0e76*/ 	.byte	0x3f
	.zero		1


	//   ....[77]....
        /*0e78*/ 	.word	0x000186f0
        /*0e7c*/ 	.word	0x00000010
        /*0e80*/ 	.word	0x00019c00
        /*0e84*/ 	.short	0x010a
        /*0e86*/ 	.byte	0x3f
	.zero		1


	//   ....[78]....
        /*0e88*/ 	.word	0x00018740
        /*0e8c*/ 	.word	0x00000003
        /*0e90*/ 	.word	0x00019c30
        /*0e94*/ 	.short	0x010a
        /*0e96*/ 	.byte	0x3f
	.zero		1


	//   ....[79]....
        /*0e98*/ 	.word	0x00018790
        /*0e9c*/ 	.word	0x0000000e
        /*0ea0*/ 	.word	0x00019c30
        /*0ea4*/ 	.short	0x010a
        /*0ea6*/ 	.byte	0x3f
	.zero		1


	//   ....[80]....
        /*0ea8*/ 	.word	0x000187e0
        /*0eac*/ 	.word	0x0000000f
        /*0eb0*/ 	.word	0x00019c50
        /*0eb4*/ 	.short	0x010a
        /*0eb6*/ 	.byte	0x3f
	.zero		1


	//   ....[81]....
        /*0eb8*/ 	.word	0x00018830
        /*0ebc*/ 	.word	0x00000007
        /*0ec0*/ 	.word	0x00019c50
        /*0ec4*/ 	.short	0x010a
        /*0ec6*/ 	.byte	0x3f
	.zero		1


	//   ....[82]....
        /*0ec8*/ 	.word	0x000189d0
        /*0ecc*/ 	.word	0x00000016
        /*0ed0*/ 	.word	0x00019c20
        /*0ed4*/ 	.short	0x010a
        /*0ed6*/ 	.byte	0x3f
	.zero		1


	//   ....[83]....
        /*0ed8*/ 	.word	0x00018a20
        /*0edc*/ 	.word	0x00000008
        /*0ee0*/ 	.word	0x00019ca0
        /*0ee4*/ 	.short	0x010a
        /*0ee6*/ 	.byte	0x3f
	.zero		1


	//   ....[84]....
        /*0ee8*/ 	.word	0x00018a70
        /*0eec*/ 	.word	0x00000008
        /*0ef0*/ 	.word	0x00019cc0
        /*0ef4*/ 	.short	0x010a
        /*0ef6*/ 	.byte	0x3f
	.zero		1


	//   ....[85]....
        /*0ef8*/ 	.word	0x00018ac0
        /*0efc*/ 	.word	0x00000008
        /*0f00*/ 	.word	0x00019ca0
        /*0f04*/ 	.short	0x010a
        /*0f06*/ 	.byte	0x3f
	.zero		1


	//   ....[86]....
        /*0f08*/ 	.word	0x00018b10
        /*0f0c*/ 	.word	0x00000008
        /*0f10*/ 	.word	0x00019cc0
        /*0f14*/ 	.short	0x010a
        /*0f16*/ 	.byte	0x3f
	.zero		1


	//   ....[87]....
        /*0f18*/ 	.word	0x00018cb0
        /*0f1c*/ 	.word	0x00000004
        /*0f20*/ 	.word	0x00019c80
        /*0f24*/ 	.short	0x010a
        /*0f26*/ 	.byte	0x3f
	.zero		1


	//   ....[88]....
        /*0f28*/ 	.word	0x00018d00
        /*0f2c*/ 	.word	0x00000004
        /*0f30*/ 	.word	0x00019c40
        /*0f34*/ 	.short	0x010a
        /*0f36*/ 	.byte	0x3f
	.zero		1


	//   ....[89]....
        /*0f38*/ 	.word	0x00019110
        /*0f3c*/ 	.word	0x00000016
        /*0f40*/ 	.word	0x00019c20
        /*0f44*/ 	.short	0x010a
        /*0f46*/ 	.byte	0x3f
	.zero		1


	//   ....[90]....
        /*0f48*/ 	.word	0x00019160
        /*0f4c*/ 	.word	0x00000006
        /*0f50*/ 	.word	0x00019c80
        /*0f54*/ 	.short	0x010a
        /*0f56*/ 	.byte	0x3f
	.zero		1


	//   ....[91]....
        /*0f58*/ 	.word	0x000191b0
        /*0f5c*/ 	.word	0x00000006
        /*0f60*/ 	.word	0x00019c40
        /*0f64*/ 	.short	0x010a
        /*0f66*/ 	.byte	0x3f
	.zero		1


	//   ....[92]....
        /*0f68*/ 	.word	0x00019200
        /*0f6c*/ 	.word	0x00000003
        /*0f70*/ 	.word	0x00019c70
        /*0f74*/ 	.short	0x010a
        /*0f76*/ 	.byte	0x3f
	.zero		1


	//   ....[93]....
        /*0f78*/ 	.word	0x00019250
        /*0f7c*/ 	.word	0x00000003
        /*0f80*/ 	.word	0x00019c60
        /*0f84*/ 	.short	0x010a
        /*0f86*/ 	.byte	0x3f
	.zero		1


	//   ....[94]....
        /*0f88*/ 	.word	0x000192a0
        /*0f8c*/ 	.word	0x00000003
        /*0f90*/ 	.word	0x00019c70
        /*0f94*/ 	.short	0x010a
        /*0f96*/ 	.byte	0x3f
	.zero		1


	//   ....[95]....
        /*0f98*/ 	.word	0x000192f0
        /*0f9c*/ 	.word	0x00000003
        /*0fa0*/ 	.word	0x00019c60
        /*0fa4*/ 	.short	0x010a
        /*0fa6*/ 	.byte	0x3f
	.zero		1


	//   ....[96]....
        /*0fa8*/ 	.word	0x00019c70
        /*0fac*/ 	.word	0x00000009
        /*0fb0*/ 	.word	0x00019c20
        /*0fb4*/ 	.short	0x010a
        /*0fb6*/ 	.byte	0x3f
	.zero		1


	//   ....[97]....
        /*0fb8*/ 	.word	0x00019e10
        /*0fbc*/ 	.word	0x00000007
        /*0fc0*/ 	.word	0x00000000
        /*0fc4*/ 	.short	0x010a
        /*0fc6*/ 	.byte	0x3f
	.zero		1


	//   ....[98]....
        /*0fc8*/ 	.word	0x00019e60
        /*0fcc*/ 	.word	0x00000003
        /*0fd0*/ 	.word	0x00000000
        /*0fd4*/ 	.short	0x010a
        /*0fd6*/ 	.byte	0x3f
	.zero		1


	//   ....[99]....
        /*0fd8*/ 	.word	0x00019eb0
        /*0fdc*/ 	.word	0x00000003
        /*0fe0*/ 	.word	0x00019c60
        /*0fe4*/ 	.short	0x010a
        /*0fe6*/ 	.byte	0x3f
	.zero		1


	//   ....[100]....
        /*0fe8*/ 	.word	0x00019f00
        /*0fec*/ 	.word	0x00000005
        /*0ff0*/ 	.word	0x00019c60
        /*0ff4*/ 	.short	0x010a
        /*0ff6*/ 	.byte	0x3f
	.zero		1


	//   ....[101]....
        /*0ff8*/ 	.word	0x00019f50
        /*0ffc*/ 	.word	0x00000003
        /*1000*/ 	.word	0x00019c80
        /*1004*/ 	.short	0x010a
        /*1006*/ 	.byte	0x3f
	.zero		1


	//----- nvinfo : EIATTR_NUM_MBARRIERS
	.align		4
.L_149:
        /*1008*/ 	.byte	0x03, 0x38
        /*100a*/ 	.short	0x0016


	//----- nvinfo : EIATTR_EXIT_INSTR_OFFSETS
	.align		4
        /*100c*/ 	.byte	0x04, 0x1c
        /*100e*/ 	.short	(.L_151 - .L_150)


	//   ....[0]....
.L_150:
        /*1010*/ 	.word	0x000181c0


	//----- nvinfo : EIATTR_MAX_THREADS
	.align		4
.L_151:
        /*1014*/ 	.byte	0x04, 0x05
        /*1016*/ 	.short	(.L_153 - .L_152)
.L_152:
        /*1018*/ 	.word	0x00000200
        /*101c*/ 	.word	0x00000001
        /*1020*/ 	.word	0x00000001


	//----- nvinfo : EIATTR_CRS_STACK_SIZE
	.align		4
.L_153:
        /*1024*/ 	.byte	0x04, 0x1e
        /*1026*/ 	.short	(.L_155 - .L_154)
.L_154:
        /*1028*/ 	.word	0x00000000


	//----- nvinfo : EIATTR_CBANK_PARAM_SIZE
	.align		4
.L_155:
        /*102c*/ 	.byte	0x03, 0x19
        /*102e*/ 	.short	0x0af0


	//----- nvinfo : EIATTR_PARAM_CBANK
	.align		4
        /*1030*/ 	.byte	0x04, 0x0a
        /*1032*/ 	.short	(.L_157 - .L_156)
	.align		4
.L_156:
        /*1034*/ 	.word	index@(.nv.constant0._ZN7cutlass13device_kernelIN5flash11enable_sm90INS1_16FlashAttnFwdSm90INS1_25CollectiveMainloopFwdSm90ILi2EN4cute5tupleIJNS5_1CILi1EEES8_S8_EEENS6_IJNS7_ILi192EEENS7_ILi128EEENS7_ILi96EEEEEELi96ENS_12float_e4m3_tEfNS_4arch4Sm90ELb0ELb0ELb0ELb1ELb0ELb1ELb0ELb1ELb1ELb1ELb0ELb0EEENS1_21CollectiveEpilogueFwdINS6_IJSA_SC_SB_EEES9_NS_10bfloat16_tESG_Li384ELb1ELb1ELb0ELb1EEENS1_36VarlenDynamicPersistentTileSchedulerILi192ELi128ELi384ELi128ELb0ELb1ELb1ELb0ELb1ELb1EEEEEEEEEvNT_6ParamsE)
        /*1038*/ 	.short	0x0210
        /*103a*/ 	.short	0x0af0


	//----- nvinfo : EIATTR_SW_WAR
	.align		4
.L_157:
        /*103c*/ 	.byte	0x04, 0x36
        /*103e*/ 	.short	(.L_159 - .L_158)
.L_158:
        /*1040*/ 	.word	0x00000008
.L_159:


//--------------------- .nv.info._ZN7cutlass13device_kernelIN5flash11enable_sm90INS1_16FlashAttnFwdSm90INS1_25CollectiveMainloopFwdSm90ILi2EN4cute5tupleIJNS5_1CILi1EEES8_S8_EEENS6_IJNS7_ILi192EEENS7_ILi128EEENS7_ILi96EEEEEELi96ENS_12float_e4m3_tEfNS_4arch4Sm90ELb0ELb1ELb0ELb0ELb0ELb0ELb0ELb1ELb1ELb1ELb0ELb0EEENS1_21CollectiveEpilogueFwdINS6_IJSA_SC_SB_EEES9_NS_10bfloat16_tESG_Li384ELb0ELb1ELb0ELb1EEENS1_30DynamicPersistentTileSchedulerILi384ELi128ELb0ELb1ELb1EEEEEEEEEvNT_6ParamsE --------------------------
	.section	.nv.info._ZN7cutlass13device_kernelIN5flash11enable_sm90INS1_16FlashAttnFwdSm90INS1_25CollectiveMainloopFwdSm90ILi2EN4cute5tupleIJNS5_1CILi1EEES8_S8_EEENS6_IJNS7_ILi192EEENS7_ILi128EEENS7_ILi96EEEEEELi96ENS_12float_e4m3_tEfNS_4arch4Sm90ELb0ELb1ELb0ELb0ELb0ELb0ELb0ELb1ELb1ELb1ELb0ELb0EEENS1_21CollectiveEpilogueFwdINS6_IJSA_SC_SB_EEES9_NS_10bfloat16_tESG_Li384ELb0ELb1ELb0ELb1EEENS1_30DynamicPersistentTileSchedulerILi384ELi128ELb0ELb1ELb1EEEEEEEEEvNT_6ParamsE,"",@"SHT_CUDA_INFO"
	.sectionflags	@""
	.align	4


	//----- nvinfo : EIATTR_CUDA_API_VERSION
	.align		4
        /*0000*/ 	.byte	0x04, 0x37
        /*0002*/ 	.short	(.L_161 - .L_160)
.L_160:
        /*0004*/ 	.word	0x00000082


	//----- nvinfo : EIATTR_KPARAM_INFO
	.align		4
.L_161:
        /*0008*/ 	.byte	0x04, 0x17
        /*000a*/ 	.short	(.L_163 - .L_162)
.L_162:
        /*000c*/ 	.word	0x00000000
        /*0010*/ 	.short	0x0000
        /*0012*/ 	.short	0x0070
        /*0014*/ 	.byte	0x00, 0xf0, 0x01, 0x2a


	//----- nvinfo : EIATTR_SPARSE_MMA_MASK
	.align		4
.L_163:
        /*0018*/ 	.byte	0x03, 0x50
        /*001a*/ 	.short	0x0000


	//----- nvinfo : EIATTR_MAXREG_COUNT
	.align		4
        /*001c*/ 	.byte	0x03, 0x1b
        /*001e*/ 	.short	0x0080


	//----- nvinfo : EIATTR_NUM_BARRIERS
	.align		4
        /*0020*/ 	.byte	0x02, 0x4c
        /*0022*/ 	.byte	0x09
	.zero		1


	//----- nvinfo : EIATTR_EXTERNS
	.align		4
        /*0024*/ 	.byte	0x04, 0x0f
        /*0026*/ 	.short	(.L_165 - .L_164)


	//   ....[0]....
	.align		4
.L_164:
        /*0028*/ 	.word	index@(__assertfail)


	//----- nvinfo : EIATTR_ANNOTATIONS
	.align		4
.L_165:
        /*002c*/ 	.byte	0x04, 0x55
        /*002e*/ 	.short	(.L_167 - .L_166)


	//   ....[0]....
.L_166:
        /*0030*/ 	.word	0x00000001
        /*0034*/ 	.byte	0x40, 0xec, 0x00, 0x00, 0x01, 0x00, 0x00, 0x00, 0x20, 0xed, 0x00, 0x00, 0x01, 0x00, 0x00, 0x00
        /*0044*/ 	.byte	0x70, 0x10, 0x01, 0x00, 0x01, 0x00, 0x00, 0x00, 0x90, 0x10, 0x01, 0x00, 0x01, 0x00, 0x00, 0x00
        /*0054*/ 	.byte	0xb0, 0x28, 0x01, 0x00


	//----- nvinfo : EIATTR_MERCURY_ISA_VERSION
	.align		4
.L_167:
        /*0058*/ 	.byte	0x03, 0x5f
        /*005a*/ 	.short	0x0101


	//----- nvinfo : EIATTR_INT_WARP_WIDE_INSTR_OFFSETS
	.align		4
        /*005c*/ 	.byte	0x04, 0x31
        /*005e*/ 	.short	(.L_169 - .L_168)


	//   ....[0]....
.L_168:
        /*0060*/ 	.word	0x00000130


	//   ....[1]....
        /*0064*/ 	.word	0x00000170


	//   ....[2]....
        /*0068*/ 	.word	0x000001e0


	//   ....[3]....
        /*006c*/ 	.word	0x0000f870


	//   ....[4]....
        /*0070*/ 	.word	0x0000f900


	//   ....[5]....
        /*0074*/ 	.word	0x000121a0


	//   ....[6]....
        /*0078*/ 	.word	0x00012230


	//----- nvinfo : EIATTR_COOP_GROUP_MASK_REGIDS
	.align		4
.L_169:
        /*007c*/ 	.byte	0x04, 0x29
        /*007e*/ 	.short	(.L_171 - .L_170)


	//   ....[0]....
.L_170:
        /*0080*/ 	.word	0xffffffff


	//   ....[1]....
        /*0084*/ 	.word	0xffffffff


	//   ....[2]....
        /*0088*/ 	.word	0xffffffff


	//   ....[3]....
        /*008c*/ 	.word	0xffffffff


	//   ....[4]....
        /*0090*/ 	.word	0xffffffff


	//   ....[5]....
        /*0094*/ 	.word	0xffffffff


	//   ....[6]....
        /*0098*/ 	.word	0xffffffff


	//   ....[7]....
        /*009c*/ 	.word	0xffffffff


	//   ....[8]....
        /*00a0*/ 	.word	0xffffffff


	//   ....[9]....
        /*00a4*/ 	.word	0xffffffff


	//   ....[10]....
        /*00a8*/ 	.word	0xffffffff


	//   ....[11]....
        /*00ac*/ 	.word	0xffffffff


	//   ....[12]....
        /*00b0*/ 	.word	0xffffffff


	//   ....[13]....
        /*00b4*/ 	.word	0xffffffff


	//   ....[14]....
        /*00b8*/ 	.word	0xffffffff


	//   ....[15]....
        /*00bc*/ 	.word	0xffffffff


	//   ....[16]....
        /*00c0*/ 	.word	0xffffffff


	//   ....[17]....
        /*00c4*/ 	.word	0xffffffff


	//   ....[18]....
        /*00c8*/ 	.word	0xffffffff


	//   ....[19]....
        /*00cc*/ 	.word	0xffffffff


	//   ....[20]....
        /*00d0*/ 	.word	0xffffffff


	//   ....[21]....
        /*00d4*/ 	.word	0xffffffff


	//   ....[22]....
        /*00d8*/ 	.word	0xffffffff


	//   ....[23]....
        /*00dc*/ 	.word	0xffffffff


	//   ....[24]....
        /*00e0*/ 	.word	0xffffffff


	//   ....[25]....
        /*00e4*/ 	.word	0xffffffff


	//   ....[26]....
        /*00e8*/ 	.word	0xffffffff


	//   ....[27]....
        /*00ec*/ 	.word	0xffffffff


	//   ....[28]....
        /*00f0*/ 	.word	0xffffffff


	//   ....[29]....
        /*00f4*/ 	.word	0xffffffff


	//   ....[30]....
        /*00f8*/ 	.word	0xffffffff


	//   ....[31]....
        /*00fc*/ 	.word	0xffffffff


	//   ....[32]....
        /*0100*/ 	.word	0xffffffff


	//   ....[33]....
        /*0104*/ 	.word	0xffffffff


	//   ....[34]....
        /*0108*/ 	.word	0xffffffff


	//   ....[35]....
        /*010c*/ 	.word	0xffffffff


	//   ....[36]....
        /*0110*/ 	.word	0xffffffff


	//   ....[37]....
        /*0114*/ 	.word	0xffffffff


	//   ....[38]....
        /*0118*/ 	.word	0xffffffff


	//   ....[39]....
        /*011c*/ 	.word	0xffffffff


	//   ....[40]....
        /*0120*/ 	.word	0xffffffff


	//   ....[41]....
        /*0124*/ 	.word	0xffffffff


	//   ....[42]....
        /*0128*/ 	.word	0xffffffff


	//   ....[43]....
        /*012c*/ 	.word	0xffffffff


	//   ....[44]....
        /*0130*/ 	.word	0xffffffff


	//   ....[45]....
        /*0134*/ 	.word	0xffffffff


	//   ....[46]....
        /*0138*/ 	.word	0xffffffff


	//   ....[47]....
        /*013c*/ 	.word	0xffffffff


	//   ....[48]....
        /*0140*/ 	.word	0xffffffff


	//   ....[49]....
        /*0144*/ 	.word	0xffffffff


	//   ....[50]....
        /*0148*/ 	.word	0xffffffff


	//   ....[51]....
        /*014c*/ 	.word	0xffffffff


	//   ....[52]....
        /*0150*/ 	.word	0xffffffff


	//   ....[53]....
        /*0154*/ 	.word	0xffffffff


	//   ....[54]....
        /*0158*/ 	.word	0xffffffff


	//   ....[55]....
        /*015c*/ 	.word	0xffffffff


	//   ....[56]....
        /*0160*/ 	.word	0xffffffff


	//   ....[57]....
        /*0164*/ 	.word	0xffffffff


	//   ....[58]....
        /*0168*/ 	.word	0xffffffff


	//   ....[59]....
        /*016c*/ 	.word	0xffffffff


	//   ....[60]....
        /*0170*/ 	.word	0xffffffff


	//   ....[61]....
        /*0174*/ 	.word	0xffffffff


	//   ....[62]....
        /*0178*/ 	.word	0xffffffff


	//   ....[63]....
        /*017c*/ 	.word	0xffffffff


	//   ....[64]....
        /*0180*/ 	.word	0xffffffff


	//   ....[65]....
        /*0184*/ 	.word	0xffffffff


	//   ....[66]....
        /*0188*/ 	.word	0xffffffff


	//   ....[67]....
        /*018c*/ 	.word	0xffffffff


	//   ....[68]....
        /*0190*/ 	.word	0xffffffff


	//   ....[69]....
        /*0194*/ 	.word	0xffffffff


	//   ....[70]....
        /*0198*/ 	.word	0xffffffff


	//   ....[71]....
        /*019c*/ 	.word	0xffffffff


	//   ....[72]....
        /*01a0*/ 	.word	0xffffffff


	//   ....[73]....
        /*01a4*/ 	.word	0xffffffff


	//   ....[74]....
        /*01a8*/ 	.word	0xffffffff


	//   ....[75]....
        /*01ac*/ 	.word	0xffffffff


	//   ....[76]....
        /*01b0*/ 	.word	0xffffffff


	//   ....[77]....
        /*01b4*/ 	.word	0xffffffff


	//   ....[78]....
        /*01b8*/ 	.word	0xffffffff


	//   ....[79]....
        /*01bc*/ 	.word	0xffffffff


	//   ....[80]....
        /*01c0*/ 	.word	0x0500000f


	//   ....[81]....
        /*01c4*/ 	.word	0x0500000f


	//   ....[82]....
        /*01c8*/ 	.word	0x0500000f


	//   ....[83]....
        /*01cc*/ 	.word	0x0500000f


	//   ....[84]....
        /*01d0*/ 	.word	0x0500000f


	//   ....[85]....
        /*01d4*/ 	.word	0x0500000f


	//   ....[86]....
        /*01d8*/ 	.word	0x0500000f


	//   ....[87]....
        /*01dc*/ 	.word	0x0500000f


	//----- nvinfo : EIATTR_COOP_GROUP_INSTR_OFFSETS
	.align		4
.L_171:
        /*01e0*/ 	.byte	0x04, 0x28
        /*01e2*/ 	.short	(.L_173 - .L_172)


	//   ....[0]....
.L_172:
        /*01e4*/ 	.word	0x00000060


	//   ....[1]....
        /*01e8*/ 	.word	0x00000140


	//   ....[2]....
        /*01ec*/ 	.word	0x00000190


	//   ....[3]....
        /*01f0*/ 	.word	0x000003c0


	//   ....[4]....
        /*01f4*/ 	.word	0x00000520


	//   ....[5]....
        /*01f8*/ 	.word	0x00000640


	//   ....[6]....
        /*01fc*/ 	.word	0x000007a0


	//   ....[7]....
        /*0200*/ 	.word	0x000019e0


	//   ....[8]....
        /*0204*/ 	.word	0x00002000


	//   ....[9]....
        /*0208*/ 	.word	0x00002dc0


	//   ....[10]....
        /*020c*/ 	.word	0x00003540


	//   ....[11]....
        /*0210*/ 	.word	0x00003650


	//   ....[12]....
        /*0214*/ 	.word	0x00003f90


	//   ....[13]....
        /*0218*/ 	.word	0x00004000


	//   ....[14]....
        /*021c*/ 	.word	0x00005370


	//   ....[15]....
        /*0220*/ 	.word	0x000055a0


	//   ....[16]....
        /*0224*/ 	.word	0x00006180


	//   ....[17]....
        /*0228*/ 	.word	0x00006280


	//   ....[18]....
        /*022c*/ 	.word	0x00006ad0


	//   ....[19]....
        /*0230*/ 	.word	0x00006b60


	//   ....[20]....
        /*0234*/ 	.word	0x000084f0


	//   ....[21]....
        /*0238*/ 	.word	0x00008500


	//   ....[22]....
        /*023c*/ 	.word	0x00008560


	//   ....[23]....
        /*0240*/ 	.word	0x00008570


	//   ....[24]....
        /*0244*/ 	.word	0x00009d70


	//   ....[25]....
        /*0248*/ 	.word	0x0000a090


	//   ....[26]....
        /*024c*/ 	.word	0x0000ac50


	//   ....[27]....
        /*0250*/ 	.word	0x0000ad50


	//   ....[28]....
        /*0254*/ 	.word	0x0000b590


	//   ....[29]....
        /*0258*/ 	.word	0x0000b620


	//   ....[30]....
        /*025c*/ 	.word	0x0000c8b0


	//   ....[31]....
        /*0260*/ 	.word	0x0000c8d0


	//   ....[32]....
        /*0264*/ 	.word	0x0000c940


	//   ....[33]....
        /*0268*/ 	.word	0x0000c950


	//   ....[34]....
        /*026c*/ 	.word	0x0000d9d0


	//   ....[35]....
        /*0270*/ 	.word	0x0000d9e0


	//   ....[36]....
        /*0274*/ 	.word	0x0000d9f0


	//   ....[37]....
        /*0278*/ 	.word	0x0000da00


	//   ....[38]....
        /*027c*/ 	.word	0x0000da10


	//   ....[39]....
        /*0280*/ 	.word	0x0000da20


	//   ....[40]....
        /*0284*/ 	.word	0x0000da30


	//   ....[41]....
        /*0288*/ 	.word	0x0000da40


	//   ....[42]....
        /*028c*/ 	.word	0x0000da50


	//   ....[43]....
        /*0290*/ 	.word	0x0000da80


	//   ....[44]....
        /*0294*/ 	.word	0x0000dab0


	//   ....[45]....
        /*0298*/ 	.word	0x0000dac0


	//   ....[46]....
        /*029c*/ 	.word	0x0000db00


	//   ....[47]....
        /*02a0*/ 	.word	0x0000db10


	//   ....[48]....
        /*02a4*/ 	.word	0x0000db20


	//   ....[49]....
        /*02a8*/ 	.word	0x0000db30


	//   ....[50]....
        /*02ac*/ 	.word	0x0000db60


	//   ....[51]....
        /*02b0*/ 	.word	0x0000db90


	//   ....[52]....
        /*02b4*/ 	.word	0x0000dbc0


	//   ....[53]....
        /*02b8*/ 	.word	0x0000dbd0


	//   ....[54]....
        /*02bc*/ 	.word	0x0000dbe0


	//   ....[55]....
        /*02c0*/ 	.word	0x0000dc00


	//   ....[56]....
        /*02c4*/ 	.word	0x0000dc20


	//   ....[57]....
        /*02c8*/ 	.word	0x0000dc40


	//   ....[58]....
        /*02cc*/ 	.word	0x0000dc80


	//   ....[59]....
        /*02d0*/ 	.word	0x0000dcc0


	//   ....[60]....
        /*02d4*/ 	.word	0x0000dcf0


	//   ....[61]....
        /*02d8*/ 	.word	0x0000dd20


	//   ....[62]....
        /*02dc*/ 	.word	0x0000e130


	//   ....[63]....
        /*02e0*/ 	.word	0x0000e160


	//   ....[64]....
        /*02e4*/ 	.word	0x0000e280


	//   ....[65]....
        /*02e8*/ 	.word	0x0000e2a0


	//   ....[66]....
        /*02ec*/ 	.word	0x0000e980


	//   ....[67]....
        /*02f0*/ 	.word	0x0000e990


	//   ....[68]....
        /*02f4*/ 	.word	0x0000ea90


	//   ....[69]....
        /*02f8*/ 	.word	0x0000eab0


	//   ....[70]....
        /*02fc*/ 	.word	0x0000ec70


	//   ....[71]....
        /*0300*/ 	.word	0x0000ffe0


	//   ....[72]....
        /*0304*/ 	.word	0x00010d90


	//   ....[73]....
        /*0308*/ 	.word	0x00010dc0


	//   ....[74]....
        /*030c*/ 	.word	0x00010df0


	//   ....[75]....
        /*0310*/ 	.word	0x00010e10


	//   ....[76]....
        /*0314*/ 	.word	0x00010e20


	//   ....[77]....
        /*0318*/ 	.word	0x00010ee0


	//   ....[78]....
        /*031c*/ 	.word	0x00012840


	//   ....[79]....
        /*0320*/ 	.word	0x000129d0


	//   ....[80]....
        /*0324*/ 	.word	0x00013060


	//   ....[81]....
        /*0328*/ 	.word	0x00013210


	//   ....[82]....
        /*032c*/ 	.word	0x00013260


	//   ....[83]....
        /*0330*/ 	.word	0x000132f0


	//   ....[84]....
        /*0334*/ 	.word	0x000133f0


	//   ....[85]....
        /*0338*/ 	.word	0x00013460


	//   ....[86]....
        /*033c*/ 	.word	0x00013530


	//   ....[87]....
        /*0340*/ 	.word	0x00013870


	//----- nvinfo : EIATTR_REG_RECONFIG
	.align		4
.L_173:
        /*0344*/ 	.byte	0x01, 0x54
	.zero		2


	//----- nvinfo : EIATTR_SYSCALL_OFFSETS
	.align		4
        /*0348*/ 	.byte	0x04, 0x46
        /*034a*/ 	.short	(.L_175 - .L_174)


	//   ....[0]....
.L_174:
        /*034c*/ 	.word	0x00001bc0


	//   ....[1]....
        /*0350*/ 	.word	0x0000fa60


	//   ....[2]....
        /*0354*/ 	.word	0x0000fbd0


	//   ....[3]....
        /*0358*/ 	.word	0x0000fd20


	//   ....[4]....
        /*035c*/ 	.word	0x0000fe60


	//   ....[5]....
        /*0360*/ 	.word	0x000108d0


	//----- nvinfo : EIATTR_MBARRIER_INSTR_OFFSETS
	.align		4
.L_175:
        /*0364*/ 	.byte	0x04, 0x39
        /*0366*/ 	.short	(.L_177 - .L_176)


	//   ....[0]....
.L_176:
        /*0368*/ 	.word	0x00000270
        /*036c*/ 	.word	0x000000ff
        /*0370*/ 	.word	0x00019c00
        /*0374*/ 	.short	0x0100
        /*0376*/ 	.byte	0x08
	.zero		1


	//   ....[1]....
        /*0378*/ 	.word	0x00000280
        /*037c*/ 	.word	0x000000ff
        /*0380*/ 	.word	0x00019c20
        /*0384*/ 	.short	0x0100
        /*0386*/ 	.byte	0x08
	.zero		1


	//   ....[2]....
        /*0388*/ 	.word	0x00000370
        /*038c*/ 	.word	0x000000ff
        /*0390*/ 	.word	0x00019c30
        /*0394*/ 	.short	0x0100
        /*0396*/ 	.byte	0x08
	.zero		1


	//   ....[3]....
        /*0398*/ 	.word	0x00000380
        /*039c*/ 	.word	0x000000ff
        /*03a0*/ 	.word	0x00019c40
        /*03a4*/ 	.short	0x0100
        /*03a6*/ 	.byte	0x08
	.zero		1


	//   ....[4]....
        /*03a8*/ 	.word	0x00000390
        /*03ac*/ 	.word	0x000000ff
        /*03b0*/ 	.word	0x00019c38
        /*03b4*/ 	.short	0x0100
        /*03b6*/ 	.byte	0x08
	.zero		1


	//   ....[5]....
        /*03b8*/ 	.word	0x000003a0
        /*03bc*/ 	.word	0x000000ff
        /*03c0*/ 	.word	0x00019c48
        /*03c4*/ 	.short	0x0100
        /*03c6*/ 	.byte	0x08
	.zero		1


	//   ....[6]....
        /*03c8*/ 	.word	0x000004d0
        /*03cc*/ 	.word	0x000000ff
        /*03d0*/ 	.word	0x00019c50
        /*03d4*/ 	.short	0x0100
        /*03d6*/ 	.byte	0x08
	.zero		1


	//   ....[7]....
        /*03d8*/ 	.word	0x000004e0
        /*03dc*/ 	.word	0x000000ff
        /*03e0*/ 	.word	0x00019c60
        /*03e4*/ 	.short	0x0100
        /*03e6*/ 	.byte	0x08
	.zero		1


	//   ....[8]....
        /*03e8*/ 	.word	0x000004f0
        /*03ec*/ 	.word	0x000000ff
        /*03f0*/ 	.word	0x00019c58
        /*03f4*/ 	.short	0x0100
        /*03f6*/ 	.byte	0x08
	.zero		1


	//   ....[9]....
        /*03f8*/ 	.word	0x00000500
        /*03fc*/ 	.word	0x000000ff
        /*0400*/ 	.word	0x00019c68
        /*0404*/ 	.short	0x0100
        /*0406*/ 	.byte	0x08
	.zero		1


	//   ....[10]....
        /*0408*/ 	.word	0x000005f0
        /*040c*/ 	.word	0x000000ff
        /*0410*/ 	.word	0x00019c70
        /*0414*/ 	.short	0x0100
        /*0416*/ 	.byte	0x06
	.zero		1


	//   ....[11]....
        /*0418*/ 	.word	0x00000600
        /*041c*/ 	.word	0x000000ff
        /*0420*/ 	.word	0x00019c80
        /*0424*/ 	.short	0x0100
        /*0426*/ 	.byte	0x06
	.zero		1


	//   ....[12]....
        /*0428*/ 	.word	0x00000610
        /*042c*/ 	.word	0x000000ff
        /*0430*/ 	.word	0x00019c78
        /*0434*/ 	.short	0x0100
        /*0436*/ 	.byte	0x06
	.zero		1


	//   ....[13]....
        /*0438*/ 	.word	0x00000620
        /*043c*/ 	.word	0x000000ff
        /*0440*/ 	.word	0x00019c88
        /*0444*/ 	.short	0x0100
        /*0446*/ 	.byte	0x06
	.zero		1


	//   ....[14]....
        /*0448*/ 	.word	0x00000750
        /*044c*/ 	.word	0x000000ff
        /*0450*/ 	.word	0x00019c90
        /*0454*/ 	.short	0x0100
        /*0456*/ 	.byte	0x08
	.zero		1


	//   ....[15]....
        /*0458*/ 	.word	0x00000760
        /*045c*/ 	.word	0x000000ff
        /*0460*/ 	.word	0x00019ca0
        /*0464*/ 	.short	0x0100
        /*0466*/ 	.byte	0x08
	.zero		1


	//   ....[16]....
        /*0468*/ 	.word	0x00000770
        /*046c*/ 	.word	0x000000ff
        /*0470*/ 	.word	0x00019c98
        /*0474*/ 	.short	0x0100
        /*0476*/ 	.byte	0x08
	.zero		1


	//   ....[17]....
        /*0478*/ 	.word	0x00000780
        /*047c*/ 	.word	0x000000ff
        /*0480*/ 	.word	0x00019ca8
        /*0484*/ 	.short	0x0100
        /*0486*/ 	.byte	0x08
	.zero		1


	//   ....[18]....
        /*0488*/ 	.word	0x000008b0
        /*048c*/ 	.word	0x000000ff
        /*0490*/ 	.word	0x00019cb0
        /*0494*/ 	.short	0x0100
        /*0496*/ 	.byte	0x08
	.zero		1


	//   ....[19]....
        /*0498*/ 	.word	0x000008c0
        /*049c*/ 	.word	0x000000ff
        /*04a0*/ 	.word	0x00019cc0
        /*04a4*/ 	.short	0x0100
        /*04a6*/ 	.byte	0x08
	.zero		1


	//   ....[20]....
        /*04a8*/ 	.word	0x000008d0
        /*04ac*/ 	.word	0x000000ff
        /*04b0*/ 	.word	0x00019cb8
        /*04b4*/ 	.short	0x0100
        /*04b6*/ 	.byte	0x08
	.zero		1


	//   ....[21]....
        /*04b8*/ 	.word	0x000008e0
        /*04bc*/ 	.word	0x000000ff
        /*04c0*/ 	.word	0x00019cc8
        /*04c4*/ 	.short	0x0100
        /*04c6*/ 	.byte	0x08
	.zero		1


	//   ....[22]....
        /*04c8*/ 	.word	0x00001c40
        /*04cc*/ 	.word	0x000000ff
        /*04d0*/ 	.word	0x00019c00
        /*04d4*/ 	.short	0x010a
        /*04d6*/ 	.byte	0x2d
	.zero		1


	//   ....[23]....
        /*04d8*/ 	.word	0x00001cc0
        /*04dc*/ 	.word	0x00000005
        /*04e0*/ 	.word	0x00019c30
        /*04e4*/ 	.short	0x010a
        /*04e6*/ 	.byte	0x3f
	.zero		1


	//   ....[24]....
        /*04e8*/ 	.word	0x00001d20
        /*04ec*/ 	.word	0x00000005
        /*04f0*/ 	.word	0x00019c30
        /*04f4*/ 	.short	0x010a
        /*04f6*/ 	.byte	0x3f
	.zero		1


	//   ....[25]....
        /*04f8*/ 	.word	0x00002070
        /*04fc*/ 	.word	0x00000000
        /*0500*/ 	.word	0x00000000
        /*0504*/ 	.short	0x0101
        /*0506*/ 	.byte	0x3f
	.zero		1


	//   ....[26]....
        /*0508*/ 	.word	0x00004ee0
        /*050c*/ 	.word	0x000000ff
        /*0510*/ 	.word	0x00019c30
        /*0514*/ 	.short	0x010a
        /*0516*/ 	.byte	0x06
	.zero		1


	//   ....[27]....
        /*0518*/ 	.word	0x00004f20
        /*051c*/ 	.word	0x000000ff
        /*0520*/ 	.word	0x00019c30
        /*0524*/ 	.short	0x010a
        /*0526*/ 	.byte	0x06
	.zero		1


	//   ....[28]....
        /*0528*/ 	.word	0x00005080
        /*052c*/ 	.word	0x000000ff
        /*0530*/ 	.word	0x00019c50
        /*0534*/ 	.short	0x010a
        /*0536*/ 	.byte	0x0b
	.zero		1


	//   ....[29]....
        /*0538*/ 	.word	0x000050c0
        /*053c*/ 	.word	0x000000ff
        /*0540*/ 	.word	0x00019c50
        /*0544*/ 	.short	0x010a
        /*0546*/ 	.byte	0x0b
	.zero		1


	//   ....[30]....
        /*0548*/ 	.word	0x000053a0
        /*054c*/ 	.word	0x00000008
        /*0550*/ 	.word	0x00000000
        /*0554*/ 	.short	0x0101
        /*0556*/ 	.byte	0x3f
	.zero		1


	//   ....[31]....
        /*0558*/ 	.word	0x000075e0
        /*055c*/ 	.word	0x000000ff
        /*0560*/ 	.word	0x00000000
        /*0564*/ 	.short	0x0101
        /*0566*/ 	.byte	0x06
	.zero		1


	//   ....[32]....
        /*0568*/ 	.word	0x00007e10
        /*056c*/ 	.word	0x000000ff
        /*0570*/ 	.word	0x00019c30
        /*0574*/ 	.short	0x010a
        /*0576*/ 	.byte	0x06
	.zero		1


	//   ....[33]....
        /*0578*/ 	.word	0x00007e50
        /*057c*/ 	.word	0x000000ff
        /*0580*/ 	.word	0x00019c30
        /*0584*/ 	.short	0x010a
        /*0586*/ 	.byte	0x06
	.zero		1


	//   ....[34]....
        /*0588*/ 	.word	0x00007fb0
        /*058c*/ 	.word	0x000000ff
        /*0590*/ 	.word	0x00019c50
        /*0594*/ 	.short	0x010a
        /*0596*/ 	.byte	0x0b
	.zero		1


	//   ....[35]....
        /*0598*/ 	.word	0x00007ff0
        /*059c*/ 	.word	0x000000ff
        /*05a0*/ 	.word	0x00019c50
        /*05a4*/ 	.short	0x010a
        /*05a6*/ 	.byte	0x0b
	.zero		1


	//   ....[36]....
        /*05a8*/ 	.word	0x00009140
        /*05ac*/ 	.word	0x00000004
        /*05b0*/ 	.word	0x00000000
        /*05b4*/ 	.short	0x0101
        /*05b6*/ 	.byte	0x3f
	.zero		1


	//   ....[37]....
        /*05b8*/ 	.word	0x00009410
        /*05bc*/ 	.word	0x000000ff
        /*05c0*/ 	.word	0x00000000
        /*05c4*/ 	.short	0x0101
        /*05c6*/ 	.byte	0x06
	.zero		1


	//   ....[38]....
        /*05c8*/ 	.word	0x00009a10
        /*05cc*/ 	.word	0x000000ff
        /*05d0*/ 	.word	0x00019c30
        /*05d4*/ 	.short	0x010a
        /*05d6*/ 	.byte	0x06
	.zero		1


	//   ....[39]....
        /*05d8*/ 	.word	0x00009a50
        /*05dc*/ 	.word	0x000000ff
        /*05e0*/ 	.word	0x00019c30
        /*05e4*/ 	.short	0x010a
        /*05e6*/ 	.byte	0x06
	.zero		1


	//   ....[40]....
        /*05e8*/ 	.word	0x00009bb0
        /*05ec*/ 	.word	0x000000ff
        /*05f0*/ 	.word	0x00019c50
        /*05f4*/ 	.short	0x010a
        /*05f6*/ 	.byte	0x0b
	.zero		1


	//   ....[41]....
        /*05f8*/ 	.word	0x00009bf0
        /*05fc*/ 	.word	0x000000ff
        /*0600*/ 	.word	0x00019c50
        /*0604*/ 	.short	0x010a
        /*0606*/ 	.byte	0x0b
	.zero		1


	//   ....[42]....
        /*0608*/ 	.word	0x00009ee0
        /*060c*/ 	.word	0x00000002
        /*0610*/ 	.word	0x00000000
        /*0614*/ 	.short	0x0101
        /*0616*/ 	.byte	0x3f
	.zero		1


	//   ....[43]....
        /*0618*/ 	.word	0x0000c0c0
        /*061c*/ 	.word	0x000000ff
        /*0620*/ 	.word	0x00000000
        /*0624*/ 	.short	0x0101
        /*0626*/ 	.byte	0x06
	.zero		1


	//   ....[44]....
        /*0628*/ 	.word	0x0000c5e0
        /*062c*/ 	.word	0x000000ff
        /*0630*/ 	.word	0x00019c50
        /*0634*/ 	.short	0x010a
        /*0636*/ 	.byte	0x0e
	.zero		1


	//   ....[45]....
        /*0638*/ 	.word	0x0000c620
        /*063c*/ 	.word	0x000000ff
        /*0640*/ 	.word	0x00019c50
        /*0644*/ 	.short	0x010a
        /*0646*/ 	.byte	0x0e
	.zero		1


	//   ....[46]....
        /*0648*/ 	.word	0x0000cc30
        /*064c*/ 	.word	0x000000ff
        /*0650*/ 	.word	0x00000000
        /*0654*/ 	.short	0x0101
        /*0656*/ 	.byte	0x04
	.zero		1


	//   ....[47]....
        /*0658*/ 	.word	0x0000e140
        /*065c*/ 	.word	0x00000000
        /*0660*/ 	.word	0x00000000
        /*0664*/ 	.short	0x0101
        /*0666*/ 	.byte	0x3f
	.zero		1


	//   ....[48]....
        /*0668*/ 	.word	0x00010220
        /*066c*/ 	.word	0x00000005
        /*0670*/ 	.word	0x00019c80
        /*0674*/ 	.short	0x010a
        /*0676*/ 	.byte	0x3f
	.zero		1


	//   ....[49]....
        /*0678*/ 	.word	0x00010480
        /*067c*/ 	.word	0x00000005
        /*0680*/ 	.word	0x00019c40
        /*0684*/ 	.short	0x010a
        /*0686*/ 	.byte	0x3f
	.zero		1


	//   ....[50]....
        /*0688*/ 	.word	0x00010ff0
        /*068c*/ 	.word	0x00000011
        /*0690*/ 	.word	0x00019c00
        /*0694*/ 	.short	0x0107
        /*0696*/ 	.byte	0x3f
	.zero		1


	//   ....[51]....
        /*0698*/ 	.word	0x000110f0
        /*069c*/ 	.word	0x00000011
        /*06a0*/ 	.word	0x00019c00
        /*06a4*/ 	.short	0x0101
        /*06a6*/ 	.byte	0x3f
	.zero		1


	//   ....[52]....
        /*06a8*/ 	.word	0x00011110
        /*06ac*/ 	.word	0x00000011
        /*06b0*/ 	.word	0x00019c20
        /*06b4*/ 	.short	0x010a
        /*06b6*/ 	.byte	0x3f
	.zero		1


	//   ....[53]....
        /*06b8*/ 	.word	0x000113f0
        /*06bc*/ 	.word	0x00000004
        /*06c0*/ 	.word	0x00019c80
        /*06c4*/ 	.short	0x010a
        /*06c6*/ 	.byte	0x3f
	.zero		1


	//   ....[54]....
        /*06c8*/ 	.word	0x00011810
        /*06cc*/ 	.word	0x00000004
        /*06d0*/ 	.word	0x00019c40
        /*06d4*/ 	.short	0x010a
        /*06d6*/ 	.byte	0x3f
	.zero		1


	//   ....[55]....
        /*06d8*/ 	.word	0x00011cb0
        /*06dc*/ 	.word	0x00000003
        /*06e0*/ 	.word	0x00019c70
        /*06e4*/ 	.short	0x010a
        /*06e6*/ 	.byte	0x3f
	.zero		1


	//   ....[56]....
        /*06e8*/ 	.word	0x00011d30
        /*06ec*/ 	.word	0x00000003
        /*06f0*/ 	.word	0x00019c60
        /*06f4*/ 	.short	0x010a
        /*06f6*/ 	.byte	0x3f
	.zero		1


	//   ....[57]....
        /*06f8*/ 	.word	0x00012080
        /*06fc*/ 	.word	0x00000003
        /*0700*/ 	.word	0x00019c50
        /*0704*/ 	.short	0x0101
        /*0706*/ 	.byte	0x3f
	.zero		1


	//   ....[58]....
        /*0708*/ 	.word	0x00012100
        /*070c*/ 	.word	0x00000002
        /*0710*/ 	.word	0x00000000
        /*0714*/ 	.short	0x0101
        /*0716*/ 	.byte	0x3f
	.zero		1


	//   ....[59]....
        /*0718*/ 	.word	0x000122f0
        /*071c*/ 	.word	0x00000003
        /*0720*/ 	.word	0x00019c70
        /*0724*/ 	.short	0x010a
        /*0726*/ 	.byte	0x3f
	.zero		1


	//   ....[60]....
        /*0728*/ 	.word	0x00012360
        /*072c*/ 	.word	0x00000003
        /*0730*/ 	.word	0x00019c60
        /*0734*/ 	.short	0x010a
        /*0736*/ 	.byte	0x3f
	.zero		1


	//   ....[61]....
        /*0738*/ 	.word	0x000126b0
        /*073c*/ 	.word	0x00000003
        /*0740*/ 	.word	0x00019c50
        /*0744*/ 	.short	0x0101
        /*0746*/ 	.byte	0x3f
	.zero		1


	//   ....[62]....
        /*0748*/ 	.word	0x00012740
        /*074c*/ 	.word	0x00000000
        /*0750*/ 	.word	0x00000000
        /*0754*/ 	.short	0x0101
        /*0756*/ 	.byte	0x3f
	.zero		1


	//   ....[63]....
        /*0758*/ 	.word	0x00012950
        /*075c*/ 	.word	0x00000006
        /*0760*/ 	.word	0x00019c20
        /*0764*/ 	.short	0x010a
        /*0766*/ 	.byte	0x3f
	.zero		1


	//   ....[64]....
        /*0768*/ 	.word	0x00012af0
        /*076c*/ 	.word	0x00000005
        /*0770*/ 	.word	0x00000000
        /*0774*/ 	.short	0x010a
        /*0776*/ 	.byte	0x3f
	.zero		1


	//   ....[65]....
        /*0778*/ 	.word	0x00012b60
        /*077c*/ 	.word	0x00000009
        /*0780*/ 	.word	0x00000000
        /*0784*/ 	.short	0x010a
        /*0786*/ 	.byte	0x3f
	.zero		1


	//   ....[66]....
        /*0788*/ 	.word	0x00012bb0
        /*078c*/ 	.word	0x00000013
        /*0790*/ 	.word	0x00019c60
        /*0794*/ 	.short	0x010a
        /*0796*/ 	.byte	0x3f
	.zero		1


	//   ....[67]....
        /*0798*/ 	.word	0x00012c00
        /*079c*/ 	.word	0x00000007
        /*07a0*/ 	.word	0x00019c60
        /*07a4*/ 	.short	0x010a
        /*07a6*/ 	.byte	0x3f
	.zero		1


	//   ....[68]....
        /*07a8*/ 	.word	0x00012c40
        /*07ac*/ 	.word	0x00000013
        /*07b0*/ 	.word	0x00019c80
        /*07b4*/ 	.short	0x010a
        /*07b6*/ 	.byte	0x3f
	.zero		1


	//   ....[69]....
        /*07b8*/ 	.word	0x00012c60
        /*07bc*/ 	.word	0x00000007
        /*07c0*/ 	.word	0x00019c80
        /*07c4*/ 	.short	0x010a
        /*07c6*/ 	.byte	0x3f
	.zero		1


	//   ....[70]....
        /*07c8*/ 	.word	0x00012cd0
        /*07cc*/ 	.word	0x00000003
        /*07d0*/ 	.word	0x00019c00
        /*07d4*/ 	.short	0x010a
        /*07d6*/ 	.byte	0x3f
	.zero		1


	//   ....[71]....
        /*07d8*/ 	.word	0x00012d20
        /*07dc*/ 	.word	0x00000005
        /*07e0*/ 	.word	0x00019c30
        /*07e4*/ 	.short	0x010a
        /*07e6*/ 	.byte	0x3f
	.zero		1


	//   ....[72]....
        /*07e8*/ 	.word	0x00012d80
        /*07ec*/ 	.word	0x00000007
        /*07f0*/ 	.word	0x00019c30
        /*07f4*/ 	.short	0x010a
        /*07f6*/ 	.byte	0x3f
	.zero		1


	//   ....[73]....
        /*07f8*/ 	.word	0x00012de0
        /*07fc*/ 	.word	0x00000007
        /*0800*/ 	.word	0x00019c50
        /*0804*/ 	.short	0x010a
        /*0806*/ 	.byte	0x3f
	.zero		1


	//   ....[74]....
        /*0808*/ 	.word	0x00012e40
        /*080c*/ 	.word	0x0000000b
        /*0810*/ 	.word	0x00019c30
        /*0814*/ 	.short	0x010a
        /*0816*/ 	.byte	0x3f
	.zero		1


	//   ....[75]....
        /*0818*/ 	.word	0x00012ea0
        /*081c*/ 	.word	0x0000000b
        /*0820*/ 	.word	0x00019c50
        /*0824*/ 	.short	0x010a
        /*0826*/ 	.byte	0x3f
	.zero		1


	//   ....[76]....
        /*0828*/ 	.word	0x00012f00
        /*082c*/ 	.word	0x00000007
        /*0830*/ 	.word	0x00019c30
        /*0834*/ 	.short	0x010a
        /*0836*/ 	.byte	0x3f
	.zero		1


	//   ....[77]....
        /*0838*/ 	.word	0x00012f60
        /*083c*/ 	.word	0x00000007
        /*0840*/ 	.word	0x00019c50
        /*0844*/ 	.short	0x010a
        /*0846*/ 	.byte	0x3f
	.zero		1


	//   ....[78]....
        /*0848*/ 	.word	0x00012fc0
        /*084c*/ 	.word	0x00000006
        /*0850*/ 	.word	0x00019c50
        /*0854*/ 	.short	0x010a
        /*0856*/ 	.byte	0x3f
	.zero		1


	//   ....[79]....
        /*0858*/ 	.word	0x00013110
        /*085c*/ 	.word	0x00000005
        /*0860*/ 	.word	0x00019c80
        /*0864*/ 	.short	0x010a
        /*0866*/ 	.byte	0x3f
	.zero		1


	//   ....[80]....
        /*0868*/ 	.word	0x00013160
        /*086c*/ 	.word	0x00000005
        /*0870*/ 	.word	0x00019c40
        /*0874*/ 	.short	0x010a
        /*0876*/ 	.byte	0x3f
	.zero		1


	//   ....[81]....
        /*0878*/ 	.word	0x00013560
        /*087c*/ 	.word	0x00000011
        /*0880*/ 	.word	0x00019c20
        /*0884*/ 	.short	0x010a
        /*0886*/ 	.byte	0x3f
	.zero		1


	//   ....[82]....
        /*0888*/ 	.word	0x000135b0
        /*088c*/ 	.word	0x00000004
        /*0890*/ 	.word	0x00019c80
        /*0894*/ 	.short	0x010a
        /*0896*/ 	.byte	0x3f
	.zero		1


	//   ....[83]....
        /*0898*/ 	.word	0x00013600
        /*089c*/ 	.word	0x00000004
        /*08a0*/ 	.word	0x00019c40
        /*08a4*/ 	.short	0x010a
        /*08a6*/ 	.byte	0x3f
	.zero		1


	//   ....[84]....
        /*08a8*/ 	.word	0x00013650
        /*08ac*/ 	.word	0x00000003
        /*08b0*/ 	.word	0x00019c70
        /*08b4*/ 	.short	0x010a
        /*08b6*/ 	.byte	0x3f
	.zero		1


	//   ....[85]....
        /*08b8*/ 	.word	0x000136a0
        /*08bc*/ 	.word	0x00000003
        /*08c0*/ 	.word	0x00019c60
        /*08c4*/ 	.short	0x010a
        /*08c6*/ 	.byte	0x3f
	.zero		1


	//   ....[86]....
        /*08c8*/ 	.word	0x000136f0
        /*08cc*/ 	.word	0x00000003
        /*08d0*/ 	.word	0x00019c70
        /*08d4*/ 	.short	0x010a
        /*08d6*/ 	.byte	0x3f
	.zero		1


	//   ....[87]....
        /*08d8*/ 	.word	0x00013740
        /*08dc*/ 	.word	0x00000003
        /*08e0*/ 	.word	0x00019c60
        /*08e4*/ 	.short	0x010a
        /*08e6*/ 	.byte	0x3f
	.zero		1


	//   ....[88]....
        /*08e8*/ 	.word	0x00013790
        /*08ec*/ 	.word	0x00000006
        /*08f0*/ 	.word	0x00019c20
        /*08f4*/ 	.short	0x010a
        /*08f6*/ 	.byte	0x3f
	.zero		1


	//   ....[89]....
        /*08f8*/ 	.word	0x00013930
        /*08fc*/ 	.word	0x00000005
        /*0900*/ 	.word	0x00000000
        /*0904*/ 	.short	0x010a
        /*0906*/ 	.byte	0x3f
	.zero		1


	//   ....[90]....
        /*0908*/ 	.word	0x00013980
        /*090c*/ 	.word	0x00000009
        /*0910*/ 	.word	0x00000000
        /*0914*/ 	.short	0x010a
        /*0916*/ 	.byte	0x3f
	.zero		1


	//   ....[91]....
        /*0918*/ 	.word	0x000139d0
        /*091c*/ 	.word	0x00000013
        /*0920*/ 	.word	0x00019c60
        /*0924*/ 	.short	0x010a
        /*0926*/ 	.byte	0x3f
	.zero		1


	//   ....[92]....
        /*0928*/ 	.word	0x00013a20
        /*092c*/ 	.word	0x00000007
        /*0930*/ 	.word	0x00019c60
        /*0934*/ 	.short	0x010a
        /*0936*/ 	.byte	0x3f
	.zero		1


	//   ....[93]....
        /*0938*/ 	.word	0x00013a70
        /*093c*/ 	.word	0x00000013
        /*0940*/ 	.word	0x00019c80
        /*0944*/ 	.short	0x010a
        /*0946*/ 	.byte	0x3f
	.zero		1


	//----- nvinfo : EIATTR_NUM_MBARRIERS
	.align		4
.L_177:
        /*0948*/ 	.byte	0x03, 0x38
        /*094a*/ 	.short	0x0016


	//----- nvinfo : EIATTR_EXIT_INSTR_OFFSETS
	.align		4
        /*094c*/ 	.byte	0x04, 0x1c
        /*094e*/ 	.short	(.L_179 - .L_178)


	//   ....[0]....
.L_178:
        /*0950*/ 	.word	0x00000a00


	//   ....[1]....
        /*0954*/ 	.word	0x0000ebe0


	//   ....[2]....
        /*0958*/ 	.word	0x00012cb0


	//----- nvinfo : EIATTR_MAX_THREADS
	.align		4
.L_179:
        /*095c*/ 	.byte	0x04, 0x05
        /*095e*/ 	.short	(.L_181 - .L_180)
.L_180:
        /*0960*/ 	.word	0x00000200
        /*0964*/ 	.word	0x00000001
        /*0968*/ 	.word	0x00000001


	//----- nvinfo : EIATTR_CRS_STACK_SIZE
	.align		4
.L_181:
        /*096c*/ 	.byte	0x04, 0x1e
        /*096e*/ 	.short	(.L_183 - .L_182)
.L_182:
        /*0970*/ 	.word	0x00000000


	//----- nvinfo : EIATTR_CBANK_PARAM_SIZE
	.align		4
.L_183:
        /*0974*/ 	.byte	0x03, 0x19
        /*0976*/ 	.short	0x0af0


	//----- nvinfo : EIATTR_PARAM_CBANK
	.align		4
        /*0978*/ 	.byte	0x04, 0x0a
        /*097a*/ 	.short	(.L_185 - .L_184)
	.align		4
.L_184:
        /*097c*/ 	.word	index@(.nv.constant0._ZN7cutlass13device_kernelIN5flash11enable_sm90INS1_16FlashAttnFwdSm90INS1_25CollectiveMainloopFwdSm90ILi2EN4cute5tupleIJNS5_1CILi1EEES8_S8_EEENS6_IJNS7_ILi192EEENS7_ILi128EEENS7_ILi96EEEEEELi96ENS_12float_e4m3_tEfNS_4arch4Sm90ELb0ELb1ELb0ELb0ELb0ELb0ELb0ELb1ELb1ELb1ELb0ELb0EEENS1_21CollectiveEpilogueFwdINS6_IJSA_SC_SB_EEES9_NS_10bfloat16_tESG_Li384ELb0ELb1ELb0ELb1EEENS1_30DynamicPersistentTileSchedulerILi384ELi128ELb0ELb1ELb1EEEEEEEEEvNT_6ParamsE)
        /*0980*/ 	.short	0x0210
        /*0982*/ 	.short	0x0af0


	//----- nvinfo : EIATTR_SW_WAR
	.align		4
.L_185:
        /*0984*/ 	.byte	0x04, 0x36
        /*0986*/ 	.short	(.L_187 - .L_186)
.L_186:
        /*0988*/ 	.word	0x00000008
.L_187:


//--------------------- .nv.info._ZN7cutlass13device_kernelIN5flash11enable_sm90INS1_16FlashAttnFwdSm90INS1_25CollectiveMainloopFwdSm90ILi2EN4cute5tupleIJNS5_1CILi1EEES8_S8_EEENS6_IJNS7_ILi192EEENS7_ILi128EEENS7_ILi96EEEEEELi96ENS_12float_e4m3_tEfNS_4arch4Sm90ELb0ELb1ELb0ELb1ELb0ELb0ELb0ELb1ELb1ELb1ELb0ELb0EEENS1_21CollectiveEpilogueFwdINS6_IJSA_SC_SB_EEES9_NS_10bfloat16_tESG_Li384ELb1ELb1ELb0ELb1EEENS1_36VarlenDynamicPersistentTileSchedulerILi192ELi128ELi384ELi128ELb0ELb1ELb1ELb1ELb0ELb1EEEEEEEEEvNT_6ParamsE --------------------------
	.section	.nv.info._ZN7cutlass13device_kernelIN5flash11enable_sm90INS1_16FlashAttnFwdSm90INS1_25CollectiveMainloopFwdSm90ILi2EN4cute5tupleIJNS5_1CILi1EEES8_S8_EEENS6_IJNS7_ILi192EEENS7_ILi128EEENS7_ILi96EEEEEELi96ENS_12float_e4m3_tEfNS_4arch4Sm90ELb0ELb1ELb0ELb1ELb0ELb0ELb0ELb1ELb1ELb1ELb0ELb0EEENS1_21CollectiveEpilogueFwdINS6_IJSA_SC_SB_EEES9_NS_10bfloat16_tESG_Li384ELb1ELb1ELb0ELb1EEENS1_36VarlenDynamicPersistentTileSchedulerILi192ELi128ELi384ELi128ELb0ELb1ELb1ELb1ELb0ELb1EEEEEEEEEvNT_6ParamsE,"",@"SHT_CUDA_INFO"
	.sectionflags	@""
	.align	4


	//----- nvinfo : EIATTR_CUDA_API_VERSION
	.align		4
        /*0000*/ 	.byte	0x04, 0x37
        /*0002*/ 	.short	(.L_189 - .L_188)
.L_188:
        /*0004*/ 	.word	0x00000082


	//----- nvinfo : EIATTR_KPARAM_INFO
	.align		4
.L_189:
        /*0008*/ 	.byte	0x04, 0x17
        /*000a*/ 	.short	(.L_191 - .L_190)
.L_190:
        /*000c*/ 	.word	0x00000000
        /*0010*/ 	.short	0x0000
        /*0012*/ 	.short	0x0070
        /*0014*/ 	.byte	0x00, 0xf0, 0x01, 0x2a


	//----- nvinfo : EIATTR_SPARSE_MMA_MASK
	.align		4
.L_191:
        /*0018*/ 	.byte	0x03, 0x50
        /*001a*/ 	.short	0x0000


	//----- nvinfo : EIATTR_MAXREG_COUNT
	.align		4
        /*001c*/ 	.byte	0x03, 0x1b
        /*001e*/ 	.short	0x0080


	//----- nvinfo : EIATTR_NUM_BARRIERS
	.align		4
        /*0020*/ 	.byte	0x02, 0x4c
        /*0022*/ 	.byte	0x09
	.zero		1


	//----- nvinfo : EIATTR_EXTERNS
	.align		4
        /*0024*/ 	.byte	0x04, 0x0f
        /*0026*/ 	.short	(.L_193 - .L_192)


	//   ....[0]....
	.align		4
.L_192:
        /*0028*/ 	.word	index@(__assertfail)


	//----- nvinfo : EIATTR_ANNOTATIONS
	.align		4
.L_193:
        /*002c*/ 	.byte	0x04, 0x55
        /*002e*/ 	.short	(.L_195 - .L_194)


	//   ....[0]....
.L_194:
        /*0030*/ 	.word	0x00000001
        /*0034*/ 	.byte	0xd0, 0xfd, 0x00, 0x00, 0x01, 0x00, 0x00, 0x00, 0xd0, 0x00, 0x01, 0x00, 0x01, 0x00, 0x00, 0x00
        /*0044*/ 	.byte	0x00, 0x01, 0x01, 0x00, 0x01, 0x00, 0x00, 0x00, 0x10, 0x01, 0x01, 0x00, 0x01, 0x00, 0x00, 0x00
        /*0054*/ 	.byte	0x20, 0x20, 0x01, 0x00, 0x01, 0x00, 0x00, 0x00, 0x70, 0x24, 0x01, 0x00, 0x01, 0x00, 0x00, 0x00
        /*0064*/ 	.byte	0x90, 0x24, 0x01, 0x00, 0x01, 0x00, 0x00, 0x00, 0x50, 0x31, 0x01, 0x00, 0x01, 0x00, 0x00, 0x00
        /*0074*/ 	.byte	0x90, 0x37, 0x01, 0x00, 0x01, 0x00, 0x00, 0x00, 0x70, 0x47, 0x01, 0x00


	//----- nvinfo : EIATTR_MERCURY_ISA_VERSION
	.align		4
.L_195:
        /*0080*/ 	.byte	0x03, 0x5f
        /*0082*/ 	.short	0x0101


	//----- nvinfo : EIATTR_UNUSED_LOAD_BYTE_OFFSET
	.align		4
        /*0084*/ 	.byte	0x04, 0x44
        /*0086*/ 	.short	(.L_197 - .L_196)


	//   ....[0]....
.L_196:
        /*0088*/ 	.word	0x00000a00
        /*008c*/ 	.word	0x0000fff0


	//   ....[1]....
        /*0090*/ 	.word	0x0000d0b0
        /*0094*/ 	.word	0x0000fff0


	//----- nvinfo : EIATTR_INT_WARP_WIDE_INSTR_OFFSETS
	.align		4
.L_197:
        /*0098*/ 	.byte	0x04, 0x31
        /*009a*/ 	.short	(.L_199 - .L_198)


	//   ....[0]....
.L_198:
        /*009c*/ 	.word	0x00000130


	//   ....[1]....
        /*00a0*/ 	.word	0x00000170


	//   ....[2]....
        /*00a4*/ 	.word	0x000001e0


	//   ....[3]....
        /*00a8*/ 	.word	0x00010ba0


	//   ....[4]....
        /*00ac*/ 	.word	0x00010c30


	//   ....[5]....
        /*00b0*/ 	.word	0x000135b0


	//   ....[6]....
        /*00b4*/ 	.word	0x00013640


	//----- nvinfo : EIATTR_COOP_GROUP_MASK_REGIDS
	.align		4
.L_199:
        /*00b8*/ 	.byte	0x04, 0x29
        /*00ba*/ 	.short	(.L_201 - .L_200)


	//   ....[0]....
.L_200:
        /*00bc*/ 	.word	0xffffffff


	//   ....[1]....
        /*00c0*/ 	.word	0xffffffff


	//   ....[2]....
        /*00c4*/ 	.word	0xffffffff


	//   ....[3]....
        /*00c8*/ 	.word	0xffffffff


	//   ....[4]....
        /*00cc*/ 	.word	0xffffffff


	//   ....[5]....
        /*00d0*/ 	.word	0xffffffff


	//   ....[6]....
        /*00d4*/ 	.word	0xffffffff


	//   ....[7]....
        /*00d8*/ 	.word	0xffffffff


	//   ....[8]....
        /*00dc*/ 	.word	0xffffffff


	//   ....[9]....
        /*00e0*/ 	.word	0xffffffff


	//   ....[10]....
        /*00e4*/ 	.word	0xffffffff


	//   ....[11]....
        /*00e8*/ 	.word	0xffffffff


	//   ....[12]....
        /*00ec*/ 	.word	0xffffffff


	//   ....[13]....
        /*00f0*/ 	.word	0xffffffff


	//   ....[14]....
        /*00f4*/ 	.word	0xffffffff


	//   ....[15]....
        /*00f8*/ 	.word	0xffffffff


	//   ....[16]....
        /*00fc*/ 	.word	0xffffffff


	//   ....[17]....
        /*0100*/ 	.word	0xffffffff


	//   ....[18]....
        /*0104*/ 	.word	0xffffffff


	//   ....[19]....
        /*0108*/ 	.word	0xffffffff


	//   ....[20]....
        /*010c*/ 	.word	0xffffffff


	//   ....[21]....
        /*0110*/ 	.word	0xffffffff


	//   ....[22]....
        /*0114*/ 	.word	0xffffffff


	//   ....[23]....
        /*0118*/ 	.word	0xffffffff


	//   ....[24]....
        /*011c*/ 	.word	0xffffffff


	//   ....[25]....
        /*0120*/ 	.word	0xffffffff


	//   ....[26]....
        /*0124*/ 	.word	0xffffffff


	//   ....[27]....
        /*0128*/ 	.word	0xffffffff


	//   ....[28]....
        /*012c*/ 	.word	0xffffffff


	//   ....[29]....
        /*0130*/ 	.word	0xffffffff


	//   ....[30]....
        /*0134*/ 	.word	0xffffffff


	//   ....[31]....
        /*0138*/ 	.word	0xffffffff


	//   ....[32]....
        /*013c*/ 	.word	0xffffffff


	//   ....[33]....
        /*0140*/ 	.word	0xffffffff


	//   ....[34]....
        /*0144*/ 	.word	0xffffffff


	//   ....[35]....
        /*0148*/ 	.word	0xffffffff


	//   ....[36]....
        /*014c*/ 	.word	0xffffffff


	//   ....[37]....
        /*0150*/ 	.word	0xffffffff


	//   ....[38]....
        /*0154*/ 	.word	0xffffffff


	//   ....[39]....
        /*0158*/ 	.word	0xffffffff


	//   ....[40]....
        /*015c*/ 	.word	0xffffffff


	//   ....[41]....
        /*0160*/ 	.word	0xffffffff


	//   ....[42]....
        /*0164*/ 	.word	0xffffffff


	//   ....[43]....
        /*0168*/ 	.word	0xffffffff


	//   ....[44]....
        /*016c*/ 	.word	0xffffffff


	//   ....[45]....
        /*0170*/ 	.word	0xffffffff


	//   ....[46]....
        /*0174*/ 	.word	0xffffffff


	//   ....[47]....
        /*0178*/ 	.word	0xffffffff


	//   ....[48]....
        /*017c*/ 	.word	0xffffffff


	//   ....[49]....
        /*0180*/ 	.word	0xffffffff


	//   ....[50]....
        /*0184*/ 	.word	0xffffffff


	//   ....[51]....
        /*0188*/ 	.word	0xffffffff


	//   ....[52]....
        /*018c*/ 	.word	0xffffffff


	//   ....[53]....
        /*0190*/ 	.word	0xffffffff


	//   ....[54]....
        /*0194*/ 	.word	0xffffffff


	//   ....[55]....
        /*0198*/ 	.word	0xffffffff


	//   ....[56]....
        /*019c*/ 	.word	0xffffffff


	//   ....[57]....
        /*01a0*/ 	.word	0xffffffff


	//   ....[58]....
        /*01a4*/ 	.word	0xffffffff


	//   ....[59]....
        /*01a8*/ 	.word	0xffffffff


	//   ....[60]....
        /*01ac*/ 	.word	0xffffffff


	//   ....[61]....
        /*01b0*/ 	.word	0xffffffff


	//   ....[62]....
        /*01b4*/ 	.word	0xffffffff


	//   ....[63]....
        /*01b8*/ 	.word	0xffffffff


	//   ....[64]....
        /*01bc*/ 	.word	0xffffffff


	//   ....[65]....
        /*01c0*/ 	.word	0xffffffff


	//   ....[66]....
        /*01c4*/ 	.word	0xffffffff


	//   ....[67]....
        /*01c8*/ 	.word	0xffffffff


	//   ....[68]....
        /*01cc*/ 	.word	0xffffffff


	//   ....[69]....
        /*01d0*/ 	.word	0xffffffff


	//   ....[70]....
        /*01d4*/ 	.word	0xffffffff


	//   ....[71]....
        /*01d8*/ 	.word	0xffffffff


	//   ....[72]....
        /*01dc*/ 	.word	0xffffffff


	//   ....[73]....
        /*01e0*/ 	.word	0xffffffff


	//   ....[74]....
        /*01e4*/ 	.word	0xffffffff


	//   ....[75]....
        /*01e8*/ 	.word	0xffffffff


	//   ....[76]....
        /*01ec*/ 	.word	0xffffffff


	//   ....[77]....
        /*01f0*/ 	.word	0xffffffff


	//   ....[78]....
        /*01f4*/ 	.word	0xffffffff


	//   ....[79]....
        /*01f8*/ 	.word	0xffffffff


	//   ....[80]....
        /*01fc*/ 	.word	0xffffffff


	//   ....[81]....
        /*0200*/ 	.word	0xffffffff


	//   ....[82]....
        /*0204*/ 	.word	0xffffffff


	//   ....[83]....
        /*0208*/ 	.word	0xffffffff


	//   ....[84]....
        /*020c*/ 	.word	0xffffffff


	//   ....[85]....
        /*0210*/ 	.word	0xffffffff


	//   ....[86]....
        /*0214*/ 	.word	0xffffffff


	//   ....[87]....
        /*0218*/ 	.word	0xffffffff


	//   ....[88]....
        /*021c*/ 	.word	0xffffffff


	//   ....[89]....
        /*0220*/ 	.word	0xffffffff


	//   ....[90]....
        /*0224*/ 	.word	0xffffffff


	//   ....[91]....
        /*0228*/ 	.word	0xffffffff


	//   ....[92]....
        /*022c*/ 	.word	0xffffffff


	//   ....[93]....
        /*0230*/ 	.word	0xffffffff


	//   ....[94]....
        /*0234*/ 	.word	0xffffffff


	//   ....[95]....
        /*0238*/ 	.word	0xffffffff


	//   ....[96]....
        /*023c*/ 	.word	0xffffffff


	//   ....[97]....
        /*0240*/ 	.word	0xffffffff


	//   ....[98]....
        /*0244*/ 	.word	0xffffffff


	//   ....[99]....
        /*0248*/ 	.word	0xffffffff


	//   ....[100]....
        /*024c*/ 	.word	0xffffffff


	//   ....[101]....
        /*0250*/ 	.word	0xffffffff


	//   ....[102]....
        /*0254*/ 	.word	0xffffffff


	//   ....[103]....
        /*0258*/ 	.word	0xffffffff


	//   ....[104]....
        /*025c*/ 	.word	0xffffffff


	//   ....[105]....
        /*0260*/ 	.word	0xffffffff


	//   ....[106]....
        /*0264*/ 	.word	0xffffffff


	//   ....[107]....
        /*0268*/ 	.word	0xffffffff


	//   ....[108]....
        /*026c*/ 	.word	0xffffffff


	//   ....[109]....
        /*0270*/ 	.word	0xffffffff


	//   ....[110]....
        /*0274*/ 	.word	0xffffffff


	//   ....[111]....
        /*0278*/ 	.word	0x0500000f


	//   ....[112]....
        /*027c*/ 	.word	0x0500000f


	//   ....[113]....
        /*0280*/ 	.word	0x0500000f


	//   ....[114]....
        /*0284*/ 	.word	0x0500000f


	//   ....[115]....
        /*0288*/ 	.word	0x0500000f


	//   ....[116]....
        /*028c*/ 	.word	0x0500000f


	//   ....[117]....
        /*0290*/ 	.word	0x0500000f


	//   ....[118]....
        /*0294*/ 	.word	0x0500000f


	//----- nvinfo : EIATTR_COOP_GROUP_INSTR_OFFSETS
	.align		4
.L_201:
        /*0298*/ 	.byte	0x04, 0x28
        /*029a*/ 	.short	(.L_203 - .L_202)


	//   ....[0]....
.L_202:
        /*029c*/ 	.word	0x00000060


	//   ....[1]....
        /*02a0*/ 	.word	0x00000140


	//   ....[2]....
        /*02a4*/ 	.word	0x00000190


	//   ....[3]....
        /*02a8*/ 	.word	0x000003c0


	//   ....[4]....
        /*02ac*/ 	.word	0x00000520


	//   ....[5]....
        /*02b0*/ 	.word	0x00000640


	//   ....[6]....
        /*02b4*/ 	.word	0x000007a0


	//   ....[7]....
        /*02b8*/ 	.word	0x00001b80


	//   ....[8]....
        /*02bc*/ 	.word	0x00002140


	//   ....[9]....
        /*02c0*/ 	.word	0x00002410


	//   ....[10]....
        /*02c4*/ 	.word	0x000036c0


	//   ....[11]....
        /*02c8*/ 	.word	0x000037d0


	//   ....[12]....
        /*02cc*/ 	.word	0x00004120


	//   ....[13]....
        /*02d0*/ 	.word	0x00004180


	//   ....[14]....
        /*02d4*/ 	.word	0x000054c0


	//   ....[15]....
        /*02d8*/ 	.word	0x000056f0


	//   ....[16]....
        /*02dc*/ 	.word	0x000062d0


	//   ....[17]....
        /*02e0*/ 	.word	0x000063d0


	//   ....[18]....
        /*02e4*/ 	.word	0x00006c20


	//   ....[19]....
        /*02e8*/ 	.word	0x00006cb0


	//   ....[20]....
        /*02ec*/ 	.word	0x00008670


	//   ....[21]....
        /*02f0*/ 	.word	0x00008680


	//   ....[22]....
        /*02f4*/ 	.word	0x000086e0


	//   ....[23]....
        /*02f8*/ 	.word	0x000086f0


	//   ....[24]....
        /*02fc*/ 	.word	0x00009fb0


	//   ....[25]....
        /*0300*/ 	.word	0x0000a1f0


	//   ....[26]....
        /*0304*/ 	.word	0x0000adc0


	//   ....[27]....
        /*0308*/ 	.word	0x0000aec0


	//   ....[28]....
        /*030c*/ 	.word	0x0000b710


	//   ....[29]....
        /*0310*/ 	.word	0x0000b790


	//   ....[30]....
        /*0314*/ 	.word	0x0000ca10


	//   ....[31]....
        /*0318*/ 	.word	0x0000ca30


	//   ....[32]....
        /*031c*/ 	.word	0x0000caa0


	//   ....[33]....
        /*0320*/ 	.word	0x0000cab0


	//   ....[34]....
        /*0324*/ 	.word	0x0000d760


	//   ....[35]....
        /*0328*/ 	.word	0x0000d770


	//   ....[36]....
        /*032c*/ 	.word	0x0000d780


	//   ....[37]....
        /*0330*/ 	.word	0x0000d790


	//   ....[38]....
        /*0334*/ 	.word	0x0000d7a0


	//   ....[39]....
        /*0338*/ 	.word	0x0000d7b0


	//   ....[40]....
        /*033c*/ 	.word	0x0000d7c0


	//   ....[41]....
        /*0340*/ 	.word	0x0000d7d0


	//   ....[42]....
        /*0344*/ 	.word	0x0000d7e0


	//   ....[43]....
        /*0348*/ 	.word	0x0000d7f0


	//   ....[44]....
        /*034c*/ 	.word	0x0000d800


	//   ....[45]....
        /*0350*/ 	.word	0x0000d830


	//   ....[46]....
        /*0354*/ 	.word	0x0000d850


	//   ....[47]....
        /*0358*/ 	.word	0x0000d880


	//   ....[48]....
        /*035c*/ 	.word	0x0000d8c0


	//   ....[49]....
        /*0360*/ 	.word	0x0000d900


	//   ....[50]....
        /*0364*/ 	.word	0x0000d940


	//   ....[51]....
        /*0368*/ 	.word	0x0000d970


	//   ....[52]....
        /*036c*/ 	.word	0x0000d9a0


	//   ....[53]....
        /*0370*/ 	.word	0x0000d9d0


	//   ....[54]....
        /*0374*/ 	.word	0x0000da00


	//   ....[55]....
        /*0378*/ 	.word	0x0000da10


	//   ....[56]....
        /*037c*/ 	.word	0x0000da20


	//   ....[57]....
        /*0380*/ 	.word	0x0000da50


	//   ....[58]....
        /*0384*/ 	.word	0x0000dfa0


	//   ....[59]....
        /*0388*/ 	.word	0x0000dfe0


	//   ....[60]....
        /*038c*/ 	.word	0x0000e010


	//   ....[61]....
        /*0390*/ 	.word	0x0000e050


	//   ....[62]....
        /*0394*/ 	.word	0x0000e4f0


	//   ....[63]....
        /*0398*/ 	.word	0x0000e520


	//   ....[64]....
        /*039c*/ 	.word	0x0000e640


	//   ....[65]....
        /*03a0*/ 	.word	0x0000e660


	//   ....[66]....
        /*03a4*/ 	.word	0x0000ef70


	//   ....[67]....
        /*03a8*/ 	.word	0x0000ef80


	//   ....[68]....
        /*03ac*/ 	.word	0x0000f080


	//   ....[69]....
        /*03b0*/ 	.word	0x0000f0a0


	//   ....[70]....
        /*03b4*/ 	.word	0x0000f230


	//   ....[71]....
        /*03b8*/ 	.word	0x0000f400


	//   ....[72]....
        /*03bc*/ 	.word	0x0000f430


	//   ....[73]....
        /*03c0*/ 	.word	0x0000f460


	//   ....[74]....
        /*03c4*/ 	.word	0x0000f490


	//   ....[75]....
        /*03c8*/ 	.word	0x0000f4c0


	//   ....[76]....
        /*03cc*/ 	.word	0x0000f500


	//   ....[77]....
        /*03d0*/ 	.word	0x0000f680


	//   ....[78]....
        /*03d4*/ 	.word	0x0000f6b0


	//   ....[79]....
        /*03d8*/ 	.word	0x0000f6e0


	//   ....[80]....
        /*03dc*/ 	.word	0x0000f710


	//   ....[81]....
        /*03e0*/ 	.word	0x0000f740


	//   ....[82]....
        /*03e4*/ 	.word	0x0000f780


	//   ....[83]....
        /*03e8*/ 	.word	0x0000f810


	//   ....[84]....
        /*03ec*/ 	.word	0x0000f8a0


	//   ....[85]....
        /*03f0*/ 	.word	0x0000f950


	//   ....[86]....
        /*03f4*/ 	.word	0x00011300


	//   ....[87]....
        /*03f8*/ 	.word	0x00012180


	//   ....[88]....
        /*03fc*/ 	.word	0x000121b0


	//   ....[89]....
        /*0400*/ 	.word	0x000121e0


	//   ....[90]....
        /*0404*/ 	.word	0x000121f0


	//   ....[91]....
        /*0408*/ 	.word	0x00012200


	//   ....[92]....
        /*040c*/ 	.word	0x000122e0


	//   ....[93]....
        /*0410*/ 	.word	0x00013d40


	//   ....[94]....
        /*0414*/ 	.word	0x00013d70


	//   ....[95]....
        /*0418*/ 	.word	0x00013da0


	//   ....[96]....
        /*041c*/ 	.word	0x00013dd0


	//   ....[97]....
        /*0420*/ 	.word	0x00013de0


	//   ....[98]....
        /*0424*/ 	.word	0x00013e00


	//   ....[99]....
        /*0428*/ 	.word	0x00013e20


	//   ....[100]....
        /*042c*/ 	.word	0x00013e60


	//   ....[101]....
        /*0430*/ 	.word	0x00013fa0


	//   ....[102]....
        /*0434*/ 	.word	0x00013fd0


	//   ....[103]....
        /*0438*/ 	.word	0x00014010


	//   ....[104]....
        /*043c*/ 	.word	0x00014040


	//   ....[105]....
        /*0440*/ 	.word	0x00014070


	//   ....[106]....
        /*0444*/ 	.word	0x000140a0


	//   ....[107]....
        /*0448*/ 	.word	0x00014140


	//   ....[108]....
        /*044c*/ 	.word	0x000141e0


	//   ....[109]....
        /*0450*/ 	.word	0x00014280


	//   ....[110]....
        /*0454*/ 	.word	0x00014890


	//   ....[111]....
        /*0458*/ 	.word	0x00014f20


	//   ....[112]....
        /*045c*/ 	.word	0x000150e0


	//   ....[113]....
        /*0460*/ 	.word	0x00015140


	//   ....[114]....
        /*0464*/ 	.word	0x000151a0


	//   ....[115]....
        /*0468*/ 	.word	0x00015240


	//   ....[116]....
        /*046c*/ 	.word	0x00015330


	//   ....[117]....
        /*0470*/ 	.word	0x00015400


	//   ....[118]....
        /*0474*/ 	.word	0x00015740


	//----- nvinfo : EIATTR_REG_RECONFIG
	.align		4
.L_203:
        /*0478*/ 	.byte	0x01, 0x54
	.zero		2


	//----- nvinfo : EIATTR_SYSCALL_OFFSETS
	.align		4
        /*047c*/ 	.byte	0x04, 0x46
        /*047e*/ 	.short	(.L_205 - .L_204)


	//   ....[0]....
.L_204:
        /*0480*/ 	.word	0x00001d60


	//   ....[1]....
        /*0484*/ 	.word	0x00010d90


	//   ....[2]....
        /*0488*/ 	.word	0x00010f00


	//   ....[3]....
        /*048c*/ 	.word	0x00011050


	//   ....[4]....
        /*0490*/ 	.word	0x00011190


	//   ....[5]....
        /*0494*/ 	.word	0x00011c60


	//----- nvinfo : EIATTR_MBARRIER_INSTR_OFFSETS
	.align		4
.L_205:
        /*0498*/ 	.byte	0x04, 0x39
        /*049a*/ 	.short	(.L_207 - .L_206)


	//   ....[0]....
.L_206:
        /*049c*/ 	.word	0x00000270
        /*04a0*/ 	.word	0x000000ff
        /*04a4*/ 	.word	0x00019c00
        /*04a8*/ 	.short	0x0100
        /*04aa*/ 	.byte	0x08
	.zero		1


	//   ....[1]....
        /*04ac*/ 	.word	0x00000280
        /*04b0*/ 	.word	0x000000ff
        /*04b4*/ 	.word	0x00019c20
        /*04b8*/ 	.short	0x0100
        /*04ba*/ 	.byte	0x08
	.zero		1


	//   ....[2]....
        /*04bc*/ 	.word	0x00000370
        /*04c0*/ 	.word	0x000000ff
        /*04c4*/ 	.word	0x00019c30
        /*04c8*/ 	.short	0x0100
        /*04ca*/ 	.byte	0x08
	.zero		1


	//   ....[3]....
        /*04cc*/ 	.word	0x00000380
        /*04d0*/ 	.word	0x000000ff
        /*04d4*/ 	.word	0x00019c40
        /*04d8*/ 	.short	0x0100
        /*04da*/ 	.byte	0x08
	.zero		1


	//   ....[4]....
        /*04dc*/ 	.word	0x00000390
        /*04e0*/ 	.word	0x000000ff
        /*04e4*/ 	.word	0x00019c38
        /*04e8*/ 	.short	0x0100
        /*04ea*/ 	.byte	0x08
	.zero		1


	//   ....[5]....
        /*04ec*/ 	.word	0x000003a0
        /*04f0*/ 	.word	0x000000ff
        /*04f4*/ 	.word	0x00019c48
        /*04f8*/ 	.short	0x0100
        /*04fa*/ 	.byte	0x08
	.zero		1


	//   ....[6]....
        /*04fc*/ 	.word	0x000004d0
        /*0500*/ 	.word	0x000000ff
        /*0504*/ 	.word	0x00019c50
        /*0508*/ 	.short	0x0100
        /*050a*/ 	.byte	0x08
	.zero		1


	//   ....[7]....
        /*050c*/ 	.word	0x000004e0
        /*0510*/ 	.word	0x000000ff
        /*0514*/ 	.word	0x00019c60
        /*0518*/ 	.short	0x0100
        /*051a*/ 	.byte	0x08
	.zero		1


	//   ....[8]....
        /*051c*/ 	.word	0x000004f0
        /*0520*/ 	.word	0x000000ff
        /*0524*/ 	.word	0x00019c58
        /*0528*/ 	.short	0x0100
        /*052a*/ 	.byte	0x08
	.zero		1


	//   ....[9]....
        /*052c*/ 	.word	0x00000500
        /*0530*/ 	.word	0x000000ff
        /*0534*/ 	.word	0x00019c68
        /*0538*/ 	.short	0x0100
        /*053a*/ 	.byte	0x08
	.zero		1


	//   ....[10]....
        /*053c*/ 	.word	0x000005f0
        /*0540*/ 	.word	0x000000ff
        /*0544*/ 	.word	0x00019c70
        /*0548*/ 	.short	0x0100
        /*054a*/ 	.byte	0x06
	.zero		1


	//   ....[11]....
        /*054c*/ 	.word	0x00000600
        /*0550*/ 	.word	0x000000ff
        /*0554*/ 	.word	0x00019c80
        /*0558*/ 	.short	0x0100
        /*055a*/ 	.byte	0x06
	.zero		1


	//   ....[12]....
        /*055c*/ 	.word	0x00000610
        /*0560*/ 	.word	0x000000ff
        /*0564*/ 	.word	0x00019c78
        /*0568*/ 	.short	0x0100
        /*056a*/ 	.byte	0x06
	.zero		1


	//   ....[13]....
        /*056c*/ 	.word	0x00000620
        /*0570*/ 	.word	0x000000ff
        /*0574*/ 	.word	0x00019c88
        /*0578*/ 	.short	0x0100
        /*057a*/ 	.byte	0x06
	.zero		1


	//   ....[14]....
        /*057c*/ 	.word	0x00000750
        /*0580*/ 	.word	0x000000ff
        /*0584*/ 	.word	0x00019c90
        /*0588*/ 	.short	0x0100
        /*058a*/ 	.byte	0x08
	.zero		1


	//   ....[15]....
        /*058c*/ 	.word	0x00000760
        /*0590*/ 	.word	0x000000ff
        /*0594*/ 	.word	0x00019ca0
        /*0598*/ 	.short	0x0100
        /*059a*/ 	.byte	0x08
	.zero		1


	//   ....[16]....
        /*059c*/ 	.word	0x00000770
        /*05a0*/ 	.word	0x000000ff
        /*05a4*/ 	.word	0x00019c98
        /*05a8*/ 	.short	0x0100
        /*05aa*/ 	.byte	0x08
	.zero		1


	//   ....[17]....
        /*05ac*/ 	.word	0x00000780
        /*05b0*/ 	.word	0x000000ff
        /*05b4*/ 	.word	0x00019ca8
        /*05b8*/ 	.short	0x0100
        /*05ba*/ 	.byte	0x08
	.zero		1


	//   ....[18]....
        /*05bc*/ 	.word	0x000008b0
        /*05c0*/ 	.word	0x000000ff
        /*05c4*/ 	.word	0x00019cb0
        /*05c8*/ 	.short	0x0100
        /*05ca*/ 	.byte	0x08
	.zero		1


	//   ....[19]....
        /*05cc*/ 	.word	0x000008c0
        /*05d0*/ 	.word	0x000000ff
        /*05d4*/ 	.word	0x00019cc0
        /*05d8*/ 	.short	0x0100
        /*05da*/ 	.byte	0x08
	.zero		1


	//   ....[20]....
        /*05dc*/ 	.word	0x000008d0
        /*05e0*/ 	.word	0x000000ff
        /*05e4*/ 	.word	0x00019cb8
        /*05e8*/ 	.short	0x0100
        /*05ea*/ 	.byte	0x08
	.zero		1


	//   ....[21]....
        /*05ec*/ 	.word	0x000008e0
        /*05f0*/ 	.word	0x000000ff
        /*05f4*/ 	.word	0x00019cc8
        /*05f8*/ 	.short	0x0100
        /*05fa*/ 	.byte	0x08
	.zero		1


	//   ....[22]....
        /*05fc*/ 	.word	0x00001de0
        /*0600*/ 	.word	0x000000ff
        /*0604*/ 	.word	0x00019c00
        /*0608*/ 	.short	0x010a
        /*060a*/ 	.byte	0x2e
	.zero		1


	//   ....[23]....
        /*060c*/ 	.word	0x00001e60
        /*0610*/ 	.word	0x00000005
        /*0614*/ 	.word	0x00019c30
        /*0618*/ 	.short	0x010a
        /*061a*/ 	.byte	0x3f
	.zero		1


	//   ....[24]....
        /*061c*/ 	.word	0x00001ec0
        /*0620*/ 	.word	0x00000005
        /*0624*/ 	.word	0x00019c30
        /*0628*/ 	.short	0x010a
        /*062a*/ 	.byte	0x3f
	.zero		1


	//   ....[25]....
        /*062c*/ 	.word	0x000021e0
        /*0630*/ 	.word	0x00000000
        /*0634*/ 	.word	0x00000000
        /*0638*/ 	.short	0x0101
        /*063a*/ 	.byte	0x3f
	.zero		1


	//   ....[26]....
        /*063c*/ 	.word	0x00005060
        /*0640*/ 	.word	0x000000ff
        /*0644*/ 	.word	0x00019c30
        /*0648*/ 	.short	0x010a
        /*064a*/ 	.byte	0x17
	.zero		1


	//   ....[27]....
        /*064c*/ 	.word	0x000050a0
        /*0650*/ 	.word	0x000000ff
        /*0654*/ 	.word	0x00019c30
        /*0658*/ 	.short	0x010a
        /*065a*/ 	.byte	0x17
	.zero		1


	//   ....[28]....
        /*065c*/ 	.word	0x00005200
        /*0660*/ 	.word	0x000000ff
        /*0664*/ 	.word	0x00019c50
        /*0668*/ 	.short	0x010a
        /*066a*/ 	.byte	0x0b
	.zero		1


	//   ....[29]....
        /*066c*/ 	.word	0x00005240
        /*0670*/ 	.word	0x000000ff
        /*0674*/ 	.word	0x00019c50
        /*0678*/ 	.short	0x010a
        /*067a*/ 	.byte	0x0b
	.zero		1


	//   ....[30]....
        /*067c*/ 	.word	0x000054f0
        /*0680*/ 	.word	0x00000006
        /*0684*/ 	.word	0x00000000
        /*0688*/ 	.short	0x0101
        /*068a*/ 	.byte	0x3f
	.zero		1


	//   ....[31]....
        /*068c*/ 	.word	0x00007730
        /*0690*/ 	.word	0x000000ff
        /*0694*/ 	.word	0x00000000
        /*0698*/ 	.short	0x0101
        /*069a*/ 	.byte	0x06
	.zero		1


	//   ....[32]....
        /*069c*/ 	.word	0x00007f90
        /*06a0*/ 	.word	0x000000ff
        /*06a4*/ 	.word	0x00019c30
        /*06a8*/ 	.short	0x010a
        /*06aa*/ 	.byte	0x14
	.zero		1


	//   ....[33]....
        /*06ac*/ 	.word	0x00007fd0
        /*06b0*/ 	.word	0x000000ff
        /*06b4*/ 	.word	0x00019c30
        /*06b8*/ 	.short	0x010a
        /*06ba*/ 	.byte	0x14
	.zero		1


	//   ....[34]....
        /*06bc*/ 	.word	0x00008130
        /*06c0*/ 	.word	0x000000ff
        /*06c4*/ 	.word	0x00019c50
        /*06c8*/ 	.short	0x010a
        /*06ca*/ 	.byte	0x0b
	.zero		1


	//   ....[35]....
        /*06cc*/ 	.word	0x00008170
        /*06d0*/ 	.word	0x000000ff
        /*06d4*/ 	.word	0x00019c50
        /*06d8*/ 	.short	0x010a
        /*06da*/ 	.byte	0x0b
	.zero		1


	//   ....[36]....
        /*06dc*/ 	.word	0x000092d0
        /*06e0*/ 	.word	0x00000004
        /*06e4*/ 	.word	0x00000000
        /*06e8*/ 	.short	0x0101
        /*06ea*/ 	.byte	0x3f
	.zero		1


	//   ....[37]....
        /*06ec*/ 	.word	0x00009580
        /*06f0*/ 	.word	0x000000ff
        /*06f4*/ 	.word	0x00000000
        /*06f8*/ 	.short	0x0101
        /*06fa*/ 	.byte	0x06
	.zero		1


	//   ....[38]....
        /*06fc*/ 	.word	0x00009b80
        /*0700*/ 	.word	0x000000ff
        /*0704*/ 	.word	0x00019c30
        /*0708*/ 	.short	0x010a
        /*070a*/ 	.byte	0x16
	.zero		1


	//   ....[39]....
        /*070c*/ 	.word	0x00009bc0
        /*0710*/ 	.word	0x000000ff
        /*0714*/ 	.word	0x00019c30
        /*0718*/ 	.short	0x010a
        /*071a*/ 	.byte	0x16
	.zero		1


	//   ....[40]....
        /*071c*/ 	.word	0x00009d20
        /*0720*/ 	.word	0x000000ff
        /*0724*/ 	.word	0x00019c50
        /*0728*/ 	.short	0x010a
        /*072a*/ 	.byte	0x0b
	.zero		1


	//   ....[41]....
        /*072c*/ 	.word	0x00009d60
        /*0730*/ 	.word	0x000000ff
        /*0734*/ 	.word	0x00019c50
        /*0738*/ 	.short	0x010a
        /*073a*/ 	.byte	0x0b
	.zero		1


	//   ....[42]....
        /*073c*/ 	.word	0x00009ff0
        /*0740*/ 	.word	0x00000002
        /*0744*/ 	.word	0x00000000
        /*0748*/ 	.short	0x0101
        /*074a*/ 	.byte	0x3f
	.zero		1


	//   ....[43]....
        /*074c*/ 	.word	0x0000c220
        /*0750*/ 	.word	0x000000ff
        /*0754*/ 	.word	0x00000000
        /*0758*/ 	.short	0x0101
        /*075a*/ 	.byte	0x06
	.zero		1


	//   ....[44]....
        /*075c*/ 	.word	0x0000c740
        /*0760*/ 	.word	0x000000ff
        /*0764*/ 	.word	0x00019c50
        /*0768*/ 	.short	0x010a
        /*076a*/ 	.byte	0x0e
	.zero		1


	//   ....[45]....
        /*076c*/ 	.word	0x0000c780
        /*0770*/ 	.word	0x000000ff
        /*0774*/ 	.word	0x00019c50
        /*0778*/ 	.short	0x010a
        /*077a*/ 	.byte	0x0e
	.zero		1


	//   ....[46]....
        /*077c*/ 	.word	0x0000cd90
        /*0780*/ 	.word	0x000000ff
        /*0784*/ 	.word	0x00000000
        /*0788*/ 	.short	0x0101
        /*078a*/ 	.byte	0x04
	.zero		1


	//   ....[47]....
        /*078c*/ 	.word	0x0000e510
        /*0790*/ 	.word	0x00000000
        /*0794*/ 	.word	0x00000000
        /*0798*/ 	.short	0x0101
        /*079a*/ 	.byte	0x3f
	.zero		1


	//   ....[48]....
        /*079c*/ 	.word	0x00011550
        /*07a0*/ 	.word	0x00000002
        /*07a4*/ 	.word	0x00019c80
        /*07a8*/ 	.short	0x010a
        /*07aa*/ 	.byte	0x3f
	.zero		1


	//   ....[49]....
        /*07ac*/ 	.word	0x000117b0
        /*07b0*/ 	.word	0x00000002
        /*07b4*/ 	.word	0x00019c40
        /*07b8*/ 	.short	0x010a
        /*07ba*/ 	.byte	0x3f
	.zero		1


	//   ....[50]....
        /*07bc*/ 	.word	0x000123f0
        /*07c0*/ 	.word	0x00000011
        /*07c4*/ 	.word	0x00019c00
        /*07c8*/ 	.short	0x0107
        /*07ca*/ 	.byte	0x3f
	.zero		1


	//   ....[51]....
        /*07cc*/ 	.word	0x000124f0
        /*07d0*/ 	.word	0x00000011
        /*07d4*/ 	.word	0x00019c00
        /*07d8*/ 	.short	0x0101
        /*07da*/ 	.byte	0x3f
	.zero		1


	//   ....[52]....
        /*07dc*/ 	.word	0x00012510
        /*07e0*/ 	.word	0x00000011
        /*07e4*/ 	.word	0x00019c20
        /*07e8*/ 	.short	0x010a
        /*07ea*/ 	.byte	0x3f
	.zero		1


	//   ....[53]....
        /*07ec*/ 	.word	0x000127f0
        /*07f0*/ 	.word	0x00000004
        /*07f4*/ 	.word	0x00019c80
        /*07f8*/ 	.short	0x010a
        /*07fa*/ 	.byte	0x3f
	.zero		1


	//   ....[54]....
        /*07fc*/ 	.word	0x00012c10
        /*0800*/ 	.word	0x00000004
        /*0804*/ 	.word	0x00019c40
        /*0808*/ 	.short	0x010a
        /*080a*/ 	.byte	0x3f
	.zero		1


	//   ....[55]....
        /*080c*/ 	.word	0x000130c0
        /*0810*/ 	.word	0x00000003
        /*0814*/ 	.word	0x00019c70
        /*0818*/ 	.short	0x010a
        /*081a*/ 	.byte	0x3f
	.zero		1


	//   ....[56]....
        /*081c*/ 	.word	0x00013130
        /*0820*/ 	.word	0x00000003
        /*0824*/ 	.word	0x00019c60
        /*0828*/ 	.short	0x010a
        /*082a*/ 	.byte	0x3f
	.zero		1


	//   ....[57]....
        /*082c*/ 	.word	0x00013490
        /*0830*/ 	.word	0x00000003
        /*0834*/ 	.word	0x00019c50
        /*0838*/ 	.short	0x0101
        /*083a*/ 	.byte	0x3f
	.zero		1


	//   ....[58]....
        /*083c*/ 	.word	0x00013510
        /*0840*/ 	.word	0x00000002
        /*0844*/ 	.word	0x00000000
        /*0848*/ 	.short	0x0101
        /*084a*/ 	.byte	0x3f
	.zero		1


	//   ....[59]....
        /*084c*/ 	.word	0x00013700
        /*0850*/ 	.word	0x00000003
        /*0854*/ 	.word	0x00019c70
        /*0858*/ 	.short	0x010a
        /*085a*/ 	.byte	0x3f
	.zero		1


	//   ....[60]....
        /*085c*/ 	.word	0x00013770
        /*0860*/ 	.word	0x00000003
        /*0864*/ 	.word	0x00019c60
        /*0868*/ 	.short	0x010a
        /*086a*/ 	.byte	0x3f
	.zero		1


	//   ....[61]....
        /*086c*/ 	.word	0x00013ad0
        /*0870*/ 	.word	0x00000003
        /*0874*/ 	.word	0x00019c50
        /*0878*/ 	.short	0x0101
        /*087a*/ 	.byte	0x3f
	.zero		1


	//   ....[62]....
        /*087c*/ 	.word	0x00013b20
        /*0880*/ 	.word	0x00000000
        /*0884*/ 	.word	0x00000000
        /*0888*/ 	.short	0x0101
        /*088a*/ 	.byte	0x3f
	.zero		1


	//   ....[63]....
        /*088c*/ 	.word	0x00014810
        /*0890*/ 	.word	0x00000009
        /*0894*/ 	.word	0x00019c20
        /*0898*/ 	.short	0x010a
        /*089a*/ 	.byte	0x3f
	.zero		1


	//   ....[64]....
        /*089c*/ 	.word	0x000149b0
        /*08a0*/ 	.word	0x00000007
        /*08a4*/ 	.word	0x00000000
        /*08a8*/ 	.short	0x010a
        /*08aa*/ 	.byte	0x3f
	.zero		1


	//   ....[65]....
        /*08ac*/ 	.word	0x00014a20
        /*08b0*/ 	.word	0x00000003
        /*08b4*/ 	.word	0x00000000
        /*08b8*/ 	.short	0x010a
        /*08ba*/ 	.byte	0x3f
	.zero		1


	//   ....[66]....
        /*08bc*/ 	.word	0x00014a70
        /*08c0*/ 	.word	0x00000003
        /*08c4*/ 	.word	0x00019c60
        /*08c8*/ 	.short	0x010a
        /*08ca*/ 	.byte	0x3f
	.zero		1


	//   ....[67]....
        /*08cc*/ 	.word	0x00014ac0
        /*08d0*/ 	.word	0x00000005
        /*08d4*/ 	.word	0x00019c60
        /*08d8*/ 	.short	0x010a
        /*08da*/ 	.byte	0x3f
	.zero		1


	//   ....[68]....
        /*08dc*/ 	.word	0x00014b00
        /*08e0*/ 	.word	0x00000003
        /*08e4*/ 	.word	0x00019c80
        /*08e8*/ 	.short	0x010a
        /*08ea*/ 	.byte	0x3f
	.zero		1


	//   ....[69]....
        /*08ec*/ 	.word	0x00014b20
        /*08f0*/ 	.word	0x00000005
        /*08f4*/ 	.word	0x00019c80
        /*08f8*/ 	.short	0x010a
        /*08fa*/ 	.byte	0x3f
	.zero		1


	//   ....[70]....
        /*08fc*/ 	.word	0x00014b90
        /*0900*/ 	.word	0x00000003
        /*0904*/ 	.word	0x00019c00
        /*0908*/ 	.short	0x010a
        /*090a*/ 	.byte	0x3f
	.zero		1


	//   ....[71]....
        /*090c*/ 	.word	0x00014be0
        /*0910*/ 	.word	0x00000005
        /*0914*/ 	.word	0x00019c30
        /*0918*/ 	.short	0x010a
        /*091a*/ 	.byte	0x3f
	.zero		1


	//   ....[72]....
        /*091c*/ 	.word	0x00014c40
        /*0920*/ 	.word	0x00000007
        /*0924*/ 	.word	0x00019c30
        /*0928*/ 	.short	0x010a
        /*092a*/ 	.byte	0x3f
	.zero		1


	//   ....[73]....
        /*092c*/ 	.word	0x00014ca0
        /*0930*/ 	.word	0x00000007
        /*0934*/ 	.word	0x00019c50
        /*0938*/ 	.short	0x010a
        /*093a*/ 	.byte	0x3f
	.zero		1


	//   ....[74]....
        /*093c*/ 	.word	0x00014d00
        /*0940*/ 	.word	0x0000000b
        /*0944*/ 	.word	0x00019c30
        /*0948*/ 	.short	0x010a
        /*094a*/ 	.byte	0x3f
	.zero		1


	//   ....[75]....
        /*094c*/ 	.word	0x00014d60
        /*0950*/ 	.word	0x0000000b
        /*0954*/ 	.word	0x00019c50
        /*0958*/ 	.short	0x010a
        /*095a*/ 	.byte	0x3f
	.zero		1


	//   ....[76]....
        /*095c*/ 	.word	0x00014dc0
        /*0960*/ 	.word	0x00000007
        /*0964*/ 	.word	0x00019c30
        /*0968*/ 	.short	0x010a
        /*096a*/ 	.byte	0x3f
	.zero		1


	//   ....[77]....
        /*096c*/ 	.word	0x00014e20
        /*0970*/ 	.word	0x00000007
        /*0974*/ 	.word	0x00019c50
        /*0978*/ 	.short	0x010a
        /*097a*/ 	.byte	0x3f
	.zero		1


	//   ....[78]....
        /*097c*/ 	.word	0x00014e80
        /*0980*/ 	.word	0x00000006
        /*0984*/ 	.word	0x00019c50
        /*0988*/ 	.short	0x010a
        /*098a*/ 	.byte	0x3f
	.zero		1


	//   ....[79]....
        /*098c*/ 	.word	0x00014fd0
        /*0990*/ 	.word	0x00000002
        /*0994*/ 	.word	0x00019c80
        /*0998*/ 	.short	0x010a
        /*099a*/ 	.byte	0x3f
	.zero		1


	//   ....[80]....
        /*099c*/ 	.word	0x00015020
        /*09a0*/ 	.word	0x00000002
        /*09a4*/ 	.word	0x00019c40
        /*09a8*/ 	.short	0x010a
        /*09aa*/ 	.byte	0x3f
	.zero		1


	//   ....[81]....
        /*09ac*/ 	.word	0x00015430
        /*09b0*/ 	.word	0x00000011
        /*09b4*/ 	.word	0x00019c20
        /*09b8*/ 	.short	0x010a
        /*09ba*/ 	.byte	0x3f
	.zero		1


	//   ....[82]....
        /*09bc*/ 	.word	0x00015480
        /*09c0*/ 	.word	0x00000004
        /*09c4*/ 	.word	0x00019c80
        /*09c8*/ 	.short	0x010a
        /*09ca*/ 	.byte	0x3f
	.zero		1


	//   ....[83]....
        /*09cc*/ 	.word	0x000154d0
        /*09d0*/ 	.word	0x00000004
        /*09d4*/ 	.word	0x00019c40
        /*09d8*/ 	.short	0x010a
        /*09da*/ 	.byte	0x3f
	.zero		1


	//   ....[84]....
        /*09dc*/ 	.word	0x00015520
        /*09e0*/ 	.word	0x00000003
        /*09e4*/ 	.word	0x00019c70
        /*09e8*/ 	.short	0x010a
        /*09ea*/ 	.byte	0x3f
	.zero		1


	//   ....[85]....
        /*09ec*/ 	.word	0x00015570
        /*09f0*/ 	.word	0x00000003
        /*09f4*/ 	.word	0x00019c60
        /*09f8*/ 	.short	0x010a
        /*09fa*/ 	.byte	0x3f
	.zero		1


	//   ....[86]....
        /*09fc*/ 	.word	0x000155c0
        /*0a00*/ 	.word	0x00000003
        /*0a04*/ 	.word	0x00019c70
        /*0a08*/ 	.short	0x010a
        /*0a0a*/ 	.byte	0x3f
	.zero		1


	//   ....[87]....
        /*0a0c*/ 	.word	0x00015610
        /*0a10*/ 	.word	0x00000003
        /*0a14*/ 	.word	0x00019c60
        /*0a18*/ 	.short	0x010a
        /*0a1a*/ 	.byte	0x3f
	.zero		1


	//   ....[88]....
        /*0a1c*/ 	.word	0x00015660
        /*0a20*/ 	.word	0x00000009
        /*0a24*/ 	.word	0x00019c20
        /*0a28*/ 	.short	0x010a
        /*0a2a*/ 	.byte	0x3f
	.zero		1


	//   ....[89]....
        /*0a2c*/ 	.word	0x00015800
        /*0a30*/ 	.word	0x00000007
        /*0a34*/ 	.word	0x00000000
        /*0a38*/ 	.short	0x010a
        /*0a3a*/ 	.byte	0x3f
	.zero		1


	//   ....[90]....
        /*0a3c*/ 	.word	0x00015850
        /*0a40*/ 	.word	0x00000003
        /*0a44*/ 	.word	0x00000000
        /*0a48*/ 	.short	0x010a
        /*0a4a*/ 	.byte	0x3f
	.zero		1


	//   ....[91]....
        /*0a4c*/ 	.word	0x000158a0
        /*0a50*/ 	.word	0x00000003
        /*0a54*/ 	.word	0x00019c60
        /*0a58*/ 	.short	0x010a
        /*0a5a*/ 	.byte	0x3f
	.zero		1


	//   ....[92]....
        /*0a5c*/ 	.word	0x000158f0
        /*0a60*/ 	.word	0x00000005
        /*0a64*/ 	.word	0x00019c60
        /*0a68*/ 	.short	0x010a
        /*0a6a*/ 	.byte	0x3f
	.zero		1


	//   ....[93]....
        /*0a6c*/ 	.word	0x00015940
        /*0a70*/ 	.word	0x00000003
        /*0a74*/ 	.word	0x00019c80
        /*0a78*/ 	.short	0x010a
        /*0a7a*/ 	.byte	0x3f
	.zero		1


	//----- nvinfo : EIATTR_NUM_MBARRIERS
	.align		4
.L_207:
        /*0a7c*/ 	.byte	0x03, 0x38
        /*0a7e*/ 	.short	0x0016


	//----- nvinfo : EIATTR_EXIT_INSTR_OFFSETS
	.align		4
        /*0a80*/ 	.byte	0x04, 0x1c
        /*0a82*/ 	.short	(.L_209 - .L_208)


	//   ....[0]....
.L_208:
        /*0a84*/ 	.word	0x00000a40


	//   ....[1]....
        /*0a88*/ 	.word	0x0000f1d0


	//   ....[2]....
        /*0a8c*/ 	.word	0x00014b70


	//----- nvinfo : EIATTR_MAX_THREADS
	.align		4
.L_209:
        /*0a90*/ 	.byte	0x04, 0x05
        /*0a92*/ 	.short	(.L_211 - .L_210)
.L_210:
        /*0a94*/ 	.word	0x00000200
        /*0a98*/ 	.word	0x00000001
        /*0a9c*/ 	.word	0x00000001


	//----- nvinfo : EIATTR_CRS_STACK_SIZE
	.align		4
.L_211:
        /*0aa0*/ 	.byte	0x04, 0x1e
        /*0aa2*/ 	.short	(.L_213 - .L_212)
.L_212:
        /*0aa4*/ 	.word	0x00000000


	//----- nvinfo : EIATTR_CBANK_PARAM_SIZE
	.align		4
.L_213:
        /*0aa8*/ 	.byte	0x03, 0x19
        /*0aaa*/ 	.short	0x0af0


	//----- nvinfo : EIATTR_PARAM_CBANK
	.align		4
        /*0aac*/ 	.byte	0x04, 0x0a
        /*0aae*/ 	.short	(.L_215 - .L_214)
	.align		4
.L_214:
        /*0ab0*/ 	.word	index@(.nv.constant0._ZN7cutlass13device_kernelIN5flash11enable_sm90INS1_16FlashAttnFwdSm90INS1_25CollectiveMainloopFwdSm90ILi2EN4cute5tupleIJNS5_1CILi1EEES8_S8_EEENS6_IJNS7_ILi192EEENS7_ILi128EEENS7_ILi96EEEEEELi96ENS_12float_e4m3_tEfNS_4arch4Sm90ELb0ELb1ELb0ELb1ELb0ELb0ELb0ELb1ELb1ELb1ELb0ELb0EEENS1_21CollectiveEpilogueFwdINS6_IJSA_SC_SB_EEES9_NS_10bfloat16_tESG_Li384ELb1ELb1ELb0ELb1EEENS1_36VarlenDynamicPersistentTileSchedulerILi192ELi128ELi384ELi128ELb0ELb1ELb1ELb1ELb0ELb1EEEEEEEEEvNT_6ParamsE)
        /*0ab4*/ 	.short	0x0210
        /*0ab6*/ 	.short	0x0af0


	//----- nvinfo : EIATTR_SW_WAR
	.align		4
.L_215:
        /*0ab8*/ 	.byte	0x04, 0x36
        /*0aba*/ 	.short	(.L_217 - .L_216)
.L_216:
        /*0abc*/ 	.word	0x00000008
.L_217:


//--------------------- .nv.info._ZN7cutlass13device_kernelIN5flash11enable_sm90INS1_16FlashAttnFwdSm90INS1_25CollectiveMainloopFwdSm90ILi2EN4cute5tupleIJNS5_1CILi1EEES8_S8_EEENS6_IJNS7_ILi192EEENS7_ILi128EEENS7_ILi96EEEEEELi96ENS_12float_e4m3_tEfNS_4arch4Sm90ELb0ELb1ELb0ELb1ELb0ELb1ELb0ELb1ELb1ELb1ELb0ELb0EEENS1_21CollectiveEpilogueFwdINS6_IJSA_SC_SB_EEES9_NS_10bfloat16_tESG_Li384ELb1ELb1ELb0ELb1EEENS1_36VarlenDynamicPersistentTileSchedulerILi192ELi128ELi384ELi128ELb0ELb1ELb1ELb1ELb0ELb1EEEEEEEEEvNT_6ParamsE --------------------------
	.section	.nv.info._ZN7cutlass13device_kernelIN5flash11enable_sm90INS1_16FlashAttnFwdSm90INS1_25CollectiveMainloopFwdSm90ILi2EN4cute5tupleIJNS5_1CILi1EEES8_S8_EEENS6_IJNS7_ILi192EEENS7_ILi128EEENS7_ILi96EEEEEELi96ENS_12float_e4m3_tEfNS_4arch4Sm90ELb0ELb1ELb0ELb1ELb0ELb1ELb0ELb1ELb1ELb1ELb0ELb0EEENS1_21CollectiveEpilogueFwdINS6_IJSA_SC_SB_EEES9_NS_10bfloat16_tESG_Li384ELb1ELb1ELb0ELb1EEENS1_36VarlenDynamicPersistentTileSchedulerILi192ELi128ELi384ELi128ELb0ELb1ELb1ELb1ELb0ELb1EEEEEEEEEvNT_6ParamsE,"",@"SHT_CUDA_INFO"
	.sectionflags	@""
	.align	4


	//----- nvinfo : EIATTR_CUDA_API_VERSION
	.align		4
        /*0000*/ 	.byte	0x04, 0x37
        /*0002*/ 	.short	(.L_219 - .L_218)
.L_218:
        /*0004*/ 	.word	0x00000082


	//----- nvinfo : EIATTR_KPARAM_INFO
	.align		4
.L_219:
        /*0008*/ 	.byte	0x04, 0x17
        /*000a*/ 	.short	(.L_221 - .L_220)
.L_220:
        /*000c*/ 	.word	0x00000000
        /*0010*/ 	.short	0x0000
        /*0012*/ 	.short	0x0070
        /*0014*/ 	.byte	0x00, 0xf0, 0x01, 0x2a


	//----- nvinfo : EIATTR_SPARSE_MMA_MASK
	.align		4
.L_221:
        /*0018*/ 	.byte	0x03, 0x50
        /*001a*/ 	.short	0x0000


	//----- nvinfo : EIATTR_MAXREG_COUNT
	.align		4
        /*001c*/ 	.byte	0x03, 0x1b
        /*001e*/ 	.short	0x0080


	//----- nvinfo : EIATTR_NUM_BARRIERS
	.align		4
        /*0020*/ 	.byte	0x02, 0x4c
        /*0022*/ 	.byte	0x10
	.zero		1


	//----- nvinfo : EIATTR_EXTERNS
	.align		4
        /*0024*/ 	.byte	0x04, 0x0f
        /*0026*/ 	.short	(.L_223 - .L_222)


	//   ....[0]....
	.align		4
.L_222:
        /*0028*/ 	.word	index@(__assertfail)


	//----- nvinfo : EIATTR_ANNOTATIONS
	.align		4
.L_223:
        /*002c*/ 	.byte	0x04, 0x55
        /*002e*/ 	.short	(.L_225 - .L_224)


	//   ....[0]....
.L_224:
        /* <DEDUP_REMOVED lines=93> */


	//----- nvinfo : EIATTR_MERCURY_ISA_VERSION
	.align		4
.L_225:
        /*05e8*/ 	.byte	0x03, 0x5f
        /*05ea*/ 	.short	0x0101


	//----- nvinfo : EIATTR_UNUSED_LOAD_BYTE_OFFSET
	.align		4
        /*05ec*/ 	.byte	0x04, 0x44
        /*05ee*/ 	.short	(.L_227 - .L_226)


	//   ....[0]....
.L_226:
        /*05f0*/ 	.word	0x00000aa0
        /*05f4*/ 	.word	0x0000fff0


	//   ....[1]....
        /*05f8*/ 	.word	0x00017990
        /*05fc*/ 	.word	0x0000fff0


	//----- nvinfo : EIATTR_INT_WARP_WIDE_INSTR_OFFSETS
	.align		4
.L_227:
        /*0600*/ 	.byte	0x04, 0x31
        /*0602*/ 	.short	(.L_229 - .L_228)


	//   ....[0]....
.L_228:
        /*0604*/ 	.word	0x00000190


	//   ....[1]....
        /*0608*/ 	.word	0x000001d0


	//   ....[2]....
        /*060c*/ 	.word	0x00000240


	//   ....[3]....
        /*0610*/ 	.word	0x0001cd60


	//   ....[4]....
        /*0614*/ 	.word	0x0001cdf0


	//   ....[5]....
        /*0618*/ 	.word	0x0001f7b0


	//   ....[6]....
        /*061c*/ 	.word	0x0001f840


	//----- nvinfo : EIATTR_COOP_GROUP_MASK_REGIDS
	.align		4
.L_229:
        /*0620*/ 	.byte	0x04, 0x29
        /*0622*/ 	.short	(.L_231 - .L_230)


	//   ....[0]....
.L_230:
        /*0624*/ 	.word	0xffffffff


	//   ....[1]....
        /*0628*/ 	.word	0xffffffff


	//   ....[2]....
        /*062c*/ 	.word	0xffffffff


	//   ....[3]....
        /*0630*/ 	.word	0xffffffff


	//   ....[4]....
        /*0634*/ 	.word	0xffffffff


	//   ....[5]....
        /*0638*/ 	.word	0xffffffff


	//   ....[6]....
        /*063c*/ 	.word	0xffffffff


	//   ....[7]....
        /*0640*/ 	.word	0xffffffff


	//   ....[8]....
        /*0644*/ 	.word	0xffffffff


	//   ....[9]....
        /*0648*/ 	.word	0xffffffff


	//   ....[10]....
        /*064c*/ 	.word	0xffffffff


	//   ....[11]....
        /*0650*/ 	.word	0xffffffff


	//   ....[12]....
        /*0654*/ 	.word	0xffffffff


	//   ....[13]....
        /*0658*/ 	.word	0xffffffff


	//   ....[14]....
        /*065c*/ 	.word	0xffffffff


	//   ....[15]....
        /*0660*/ 	.word	0xffffffff


	//   ....[16]....
        /*0664*/ 	.word	0xffffffff


	//   ....[17]....
        /*0668*/ 	.word	0xffffffff


	//   ....[18]....
        /*066c*/ 	.word	0xffffffff


	//   ....[19]....
        /*0670*/ 	.word	0xffffffff


	//   ....[20]....
        /*0674*/ 	.word	0xffffffff


	//   ....[21]....
        /*0678*/ 	.word	0xffffffff


	//   ....[22]....
        /*067c*/ 	.word	0xffffffff


	//   ....[23]....
        /*0680*/ 	.word	0xffffffff


	//   ....[24]....
        /*0684*/ 	.word	0xffffffff


	//   ....[25]....
        /*0688*/ 	.word	0xffffffff


	//   ....[26]....
        /*068c*/ 	.word	0xffffffff


	//   ....[27]....
        /*0690*/ 	.word	0xffffffff


	//   ....[28]....
        /*0694*/ 	.word	0xffffffff


	//   ....[29]....
        /*0698*/ 	.word	0xffffffff


	//   ....[30]....
        /*069c*/ 	.word	0xffffffff


	//   ....[31]....
        /*06a0*/ 	.word	0xffffffff


	//   ....[32]....
        /*06a4*/ 	.word	0xffffffff


	//   ....[33]....
        /*06a8*/ 	.word	0xffffffff


	//   ....[34]....
        /*06ac*/ 	.word	0xffffffff


	//   ....[35]....
        /*06b0*/ 	.word	0xffffffff


	//   ....[36]....
        /*06b4*/ 	.word	0xffffffff


	//   ....[37]....
        /*06b8*/ 	.word	0xffffffff


	//   ....[38]....
        /*06bc*/ 	.word	0xffffffff


	//   ....[39]....
        /*06c0*/ 	.word	0xffffffff


	//   ....[40]....
        /*06c4*/ 	.word	0xffffffff


	//   ....[41]....
        /*06c8*/ 	.word	0xffffffff


	//   ....[42]....
        /*06cc*/ 	.word	0xffffffff


	//   ....[43]....
        /*06d0*/ 	.word	0xffffffff


	//   ....[44]....
        /*06d4*/ 	.word	0xffffffff


	//   ....[45]....
        /*06d8*/ 	.word	0xffffffff


	//   ....[46]....
        /*06dc*/ 	.word	0xffffffff


	//   ....[47]....
        /*06e0*/ 	.word	0xffffffff


	//   ....[48]....
        /*06e4*/ 	.word	0xffffffff


	//   ....[49]....
        /*06e8*/ 	.word	0xffffffff


	//   ....[50]....
        /*06ec*/ 	.word	0xffffffff


	//   ....[51]....
        /*06f0*/ 	.word	0xffffffff


	//   ....[52]....
        /*06f4*/ 	.word	0xffffffff


	//   ....[53]....
        /*06f8*/ 	.word	0xffffffff


	//   ....[54]....
        /*06fc*/ 	.word	0xffffffff


	//   ....[55]....
        /*0700*/ 	.word	0xffffffff


	//   ....[56]....
        /*0704*/ 	.word	0xffffffff


	//   ....[57]....
        /*0708*/ 	.word	0xffffffff


	//   ....[58]....
        /*070c*/ 	.word	0xffffffff


	//   ....[59]....
        /*0710*/ 	.word	0xffffffff


	//   ....[60]....
        /*0714*/ 	.word	0xffffffff


	//   ....[61]....
        /*0718*/ 	.word	0xffffffff


	//   ....[62]....
        /*071c*/ 	.word	0xffffffff


	//   ....[63]....
        /*0720*/ 	.word	0xffffffff


	//   ....[64]....
        /*0724*/ 	.word	0xffffffff


	//   ....[65]....
        /*0728*/ 	.word	0xffffffff


	//   ....[66]....
        /*072c*/ 	.word	0xffffffff


	//   ....[67]....
        /*0730*/ 	.word	0xffffffff


	//   ....[68]....
        /*0734*/ 	.word	0xffffffff


	//   ....[69]....
        /*0738*/ 	.word	0xffffffff


	//   ....[70]....
        /*073c*/ 	.word	0xffffffff


	//   ....[71]....
        /*0740*/ 	.word	0xffffffff


	//   ....[72]....
        /*0744*/ 	.word	0xffffffff


	//   ....[73]....
        /*0748*/ 	.word	0xffffffff


	//   ....[74]....
        /*074c*/ 	.word	0xffffffff


	//   ....[75]....
        /*0750*/ 	.word	0xffffffff


	//   ....[76]....
        /*0754*/ 	.word	0xffffffff


	//   ....[77]....
        /*0758*/ 	.word	0xffffffff


	//   ....[78]....
        /*075c*/ 	.word	0xffffffff


	//   ....[79]....
        /*0760*/ 	.word	0xffffffff


	//   ....[80]....
        /*0764*/ 	.word	0xffffffff


	//   ....[81]....
        /*0768*/ 	.word	0xffffffff


	//   ....[82]....
        /*076c*/ 	.word	0xffffffff


	//   ....[83]....
        /*0770*/ 	.word	0xffffffff


	//   ....[84]....
        /*0774*/ 	.word	0xffffffff


	//   ....[85]....
        /*0778*/ 	.word	0xffffffff


	//   ....[86]....
        /*077c*/ 	.word	0xffffffff


	//   ....[87]....
        /*0780*/ 	.word	0xffffffff


	//   ....[88]....
        /*0784*/ 	.word	0xffffffff


	//   ....[89]....
        /*0788*/ 	.word	0xffffffff


	//   ....[90]....
        /*078c*/ 	.word	0xffffffff


	//   ....[91]....
        /*0790*/ 	.word	0xffffffff


	//   ....[92]....
        /*0794*/ 	.word	0xffffffff


	//   ....[93]....
        /*0798*/ 	.word	0xffffffff


	//   ....[94]....
        /*079c*/ 	.word	0xffffffff


	//   ....[95]....
        /*07a0*/ 	.word	0xffffffff


	//   ....[96]....
        /*07a4*/ 	.word	0xffffffff


	//   ....[97]....
        /*07a8*/ 	.word	0xffffffff


	//   ....[98]....
        /*07ac*/ 	.word	0xffffffff


	//   ....[99]....
        /*07b0*/ 	.word	0xffffffff


	//   ....[100]....
        /*07b4*/ 	.word	0xffffffff


	//   ....[101]....
        /*07b8*/ 	.word	0xffffffff


	//   ....[102]....
        /*07bc*/ 	.word	0xffffffff


	//   ....[103]....
        /*07c0*/ 	.word	0xffffffff


	//   ....[104]....
        /*07c4*/ 	.word	0xffffffff


	//   ....[105]....
        /*07c8*/ 	.word	0xffffffff


	//   ....[106]....
        /*07cc*/ 	.word	0xffffffff


	//   ....[107]....
        /*07d0*/ 	.word	0xffffffff


	//   ....[108]....
        /*07d4*/ 	.word	0xffffffff


	//   ....[109]....
        /*07d8*/ 	.word	0xffffffff


	//   ....[110]....
        /*07dc*/ 	.word	0xffffffff


	//   ....[111]....
        /*07e0*/ 	.word	0xffffffff


	//   ....[112]....
        /*07e4*/ 	.word	0xffffffff


	//   ....[113]....
        /*07e8*/ 	.word	0xffffffff


	//   ....[114]....
        /*07ec*/ 	.word	0xffffffff


	//   ....[115]....
        /*07f0*/ 	.word	0xffffffff


	//   ....[116]....
        /*07f4*/ 	.word	0xffffffff


	//   ....[117]....
        /*07f8*/ 	.word	0xffffffff


	//   ....[118]....
        /*07fc*/ 	.word	0xffffffff


	//   ....[119]....
        /*0800*/ 	.word	0xffffffff


	//   ....[120]....
        /*0804*/ 	.word	0x0500000f


	//   ....[121]....
        /*0808*/ 	.word	0x0500000f


	//   ....[122]....
        /*080c*/ 	.word	0x0500000f


	//   ....[123]....
        /*0810*/ 	.word	0x0500000f


	//   ....[124]....
        /*0814*/ 	.word	0x0500000f


	//   ....[125]....
        /*0818*/ 	.word	0x0500000f


	//   ....[126]....
        /*081c*/ 	.word	0x0500000f


	//   ....[127]....
        /*0820*/ 	.word	0x0500000f


	//   ....[128]....
        /*0824*/ 	.word	0x0500000f


	//   ....[129]....
        /*0828*/ 	.word	0x0500000f


	//   ....[130]....
        /*082c*/ 	.word	0x0500000f


	//   ....[131]....
        /*0830*/ 	.word	0x0500000f


	//   ....[132]....
        /*0834*/ 	.word	0x0500000f


	//   ....[133]....
        /*0838*/ 	.word	0x0500000f


	//   ....[134]....
        /*083c*/ 	.word	0x0500000f


	//   ....[135]....
        /*0840*/ 	.word	0x0500000f


	//   ....[136]....
        /*0844*/ 	.word	0x0500000f


	//   ....[137]....
        /*0848*/ 	.word	0x0500000f


	//   ....[138]....
        /*084c*/ 	.word	0x0500000f


	//   ....[139]....
        /*0850*/ 	.word	0x0500000f


	//   ....[140]....
        /*0854*/ 	.word	0x0500000f


	//   ....[141]....
        /*0858*/ 	.word	0x0500000f


	//   ....[142]....
        /*085c*/ 	.word	0x0500000f


	//   ....[143]....
        /*0860*/ 	.word	0x0500000f


	//   ....[144]....
        /*0864*/ 	.word	0x0500000f


	//   ....[145]....
        /*0868*/ 	.word	0x0500000f


	//   ....[146]....
        /*086c*/ 	.word	0x0500000f


	//   ....[147]....
        /*0870*/ 	.word	0x0500000f


	//   ....[148]....
        /*0874*/ 	.word	0x0500000f


	//   ....[149]....
        /*0878*/ 	.word	0x0500000f


	//   ....[150]....
        /*087c*/ 	.word	0x0500000f


	//   ....[151]....
        /*0880*/ 	.word	0x0500000f


	//   ....[152]....
        /*0884*/ 	.word	0x0500000f


	//   ....[153]....
        /*0888*/ 	.word	0x0500000f


	//----- nvinfo : EIATTR_COOP_GROUP_INSTR_OFFSETS
	.align		4
.L_231:
        /*088c*/ 	.byte	0x04, 0x28
        /*088e*/ 	.short	(.L_233 - .L_232)


	//   ....[0]....
.L_232:
        /*0890*/ 	.word	0x00000070


	//   ....[1]....
        /*0894*/ 	.word	0x000001a0


	//   ....[2]....
        /*0898*/ 	.word	0x000001f0


	//   ....[3]....
        /*089c*/ 	.word	0x00000420


	//   ....[4]....
        /*08a0*/ 	.word	0x00000580


	//   ....[5]....
        /*08a4*/ 	.word	0x000006a0


	//   ....[6]....
        /*08a8*/ 	.word	0x00000800


	//   ....[7]....
        /*08ac*/ 	.word	0x00007370


	//   ....[8]....
        /*08b0*/ 	.word	0x00007a60


	//   ....[9]....
        /*08b4*/ 	.word	0x00007a70


	//   ....[10]....
        /*08b8*/ 	.word	0x00007a80


	//   ....[11]....
        /*08bc*/ 	.word	0x00007a90


	//   ....[12]....
        /*08c0*/ 	.word	0x00009760


	//   ....[13]....
        /*08c4*/ 	.word	0x00009770


	//   ....[14]....
        /*08c8*/ 	.word	0x00009780


	//   ....[15]....
        /*08cc*/ 	.word	0x00009790


	//   ....[16]....
        /*08d0*/ 	.word	0x0000c030


	//   ....[17]....
        /*08d4*/ 	.word	0x0000c2e0


	//   ....[18]....
        /*08d8*/ 	.word	0x0000d570


	//   ....[19]....
        /*08dc*/ 	.word	0x0000d670


	//   ....[20]....
        /*08e0*/ 	.word	0x0000dd20


	//   ....[21]....
        /*08e4*/ 	.word	0x0000de60


	//   ....[22]....
        /*08e8*/ 	.word	0x0000f540


	//   ....[23]....
        /*08ec*/ 	.word	0x0000f750


	//   ....[24]....
        /*08f0*/ 	.word	0x00010700


	//   ....[25]....
        /*08f4*/ 	.word	0x00010800


	//   ....[26]....
        /*08f8*/ 	.word	0x00010be0


	//   ....[27]....
        /*08fc*/ 	.word	0x00010d30


	//   ....[28]....
        /*0900*/ 	.word	0x00012a80


	//   ....[29]....
        /*0904*/ 	.word	0x00012ab0


	//   ....[30]....
        /*0908*/ 	.word	0x00012b10


	//   ....[31]....
        /*090c*/ 	.word	0x00012b70


	//   ....[32]....
        /*0910*/ 	.word	0x000146d0


	//   ....[33]....
        /*0914*/ 	.word	0x00014890


	//   ....[34]....
        /*0918*/ 	.word	0x00015530


	//   ....[35]....
        /*091c*/ 	.word	0x000156b0


	//   ....[36]....
        /*0920*/ 	.word	0x00015e70


	//   ....[37]....
        /*0924*/ 	.word	0x00015ed0


	//   ....[38]....
        /*0928*/ 	.word	0x000172e0


	//   ....[39]....
        /*092c*/ 	.word	0x000172f0


	//   ....[40]....
        /*0930*/ 	.word	0x00017380


	//   ....[41]....
        /*0934*/ 	.word	0x00017390


	//   ....[42]....
        /*0938*/ 	.word	0x00017f70


	//   ....[43]....
        /*093c*/ 	.word	0x00017fa0


	//   ....[44]....
        /*0940*/ 	.word	0x00017fc0


	//   ....[45]....
        /*0944*/ 	.word	0x00017fd0


	//   ....[46]....
        /*0948*/ 	.word	0x00017fe0


	//   ....[47]....
        /*094c*/ 	.word	0x00017ff0


	//   ....[48]....
        /*0950*/ 	.word	0x00018000


	//   ....[49]....
        /*0954*/ 	.word	0x00018010


	//   ....[50]....
        /*0958*/ 	.word	0x00018020


	//   ....[51]....
        /*095c*/ 	.word	0x00018030


	//   ....[52]....
        /*0960*/ 	.word	0x00018040


	//   ....[53]....
        /*0964*/ 	.word	0x00018050


	//   ....[54]....
        /*0968*/ 	.word	0x00018070


	//   ....[55]....
        /*096c*/ 	.word	0x00018090


	//   ....[56]....
        /*0970*/ 	.word	0x000180a0


	//   ....[57]....
        /*0974*/ 	.word	0x000180b0


	//   ....[58]....
        /*0978*/ 	.word	0x000180c0


	//   ....[59]....
        /*097c*/ 	.word	0x000180d0


	//   ....[60]....
        /*0980*/ 	.word	0x000180e0


	//   ....[61]....
        /*0984*/ 	.word	0x000180f0


	//   ....[62]....
        /*0988*/ 	.word	0x00018100


	//   ....[63]....
        /*098c*/ 	.word	0x00018110


	//   ....[64]....
        /*0990*/ 	.word	0x00018120


	//   ....[65]....
        /*0994*/ 	.word	0x00018130


	//   ....[66]....
        /*0998*/ 	.word	0x000188b0


	//   ....[67]....
        /*099c*/ 	.word	0x000188f0


	//   ....[68]....
        /*09a0*/ 	.word	0x00018900


	//   ....[69]....
        /*09a4*/ 	.word	0x00018910


	//   ....[70]....
        /*09a8*/ 	.word	0x00018eb0


	//   ....[71]....
        /*09ac*/ 	.word	0x00018ee0


	//   ....[72]....
        /*09b0*/ 	.word	0x00018fe0


	//   ....[73]....
        /*09b4*/ 	.word	0x00019000


	//   ....[74]....
        /*09b8*/ 	.word	0x00019910


	//   ....[75]....
        /*09bc*/ 	.word	0x00019920


	//   ....[76]....
        /*09c0*/ 	.word	0x00019a20


	//   ....[77]....
        /*09c4*/ 	.word	0x00019a40


	//   ....[78]....
        /*09c8*/ 	.word	0x00019bd0


	//   ....[79]....
        /*09cc*/ 	.word	0x00019d90


	//   ....[80]....
        /*09d0*/ 	.word	0x00019dc0


	//   ....[81]....
        /*09d4*/ 	.word	0x00019df0


	//   ....[82]....
        /*09d8*/ 	.word	0x00019e20


	//   ....[83]....
        /*09dc*/ 	.word	0x00019e50


	//   ....[84]....
        /*09e0*/ 	.word	0x00019e80


	//   ....[85]....
        /*09e4*/ 	.word	0x00019ff0


	//   ....[86]....
        /*09e8*/ 	.word	0x0001a020


	//   ....[87]....
        /*09ec*/ 	.word	0x0001a050


	//   ....[88]....
        /*09f0*/ 	.word	0x0001a080


	//   ....[89]....
        /*09f4*/ 	.word	0x0001a0b0


	//   ....[90]....
        /*09f8*/ 	.word	0x0001a0e0


	//   ....[91]....
        /*09fc*/ 	.word	0x0001a180


	//   ....[92]....
        /*0a00*/ 	.word	0x0001a1e0


	//   ....[93]....
        /*0a04*/ 	.word	0x0001a280


	//   ....[94]....
        /*0a08*/ 	.word	0x0001b4e0


	//   ....[95]....
        /*0a0c*/ 	.word	0x0001d490


	//   ....[96]....
        /*0a10*/ 	.word	0x0001e350


	//   ....[97]....
        /*0a14*/ 	.word	0x0001e360


	//   ....[98]....
        /*0a18*/ 	.word	0x0001e370


	//   ....[99]....
        /*0a1c*/ 	.word	0x0001e380


	//   ....[100]....
        /*0a20*/ 	.word	0x0001e4b0


	//   ....[101]....
        /*0a24*/ 	.word	0x0001e4c0


	//   ....[102]....
        /*0a28*/ 	.word	0x0001ff10


	//   ....[103]....
        /*0a2c*/ 	.word	0x0001ff40


	//   ....[104]....
        /*0a30*/ 	.word	0x0001ff80


	//   ....[105]....
        /*0a34*/ 	.word	0x0001ffb0


	//   ....[106]....
        /*0a38*/ 	.word	0x0001ffe0


	//   ....[107]....
        /*0a3c*/ 	.word	0x00020010


	//   ....[108]....
        /*0a40*/ 	.word	0x00020040


	//   ....[109]....
        /*0a44*/ 	.word	0x00020070


	//   ....[110]....
        /*0a48*/ 	.word	0x000201f0


	//   ....[111]....
        /*0a4c*/ 	.word	0x00020220


	//   ....[112]....
        /*0a50*/ 	.word	0x00020250


	//   ....[113]....
        /*0a54*/ 	.word	0x00020280


	//   ....[114]....
        /*0a58*/ 	.word	0x000202b0


	//   ....[115]....
        /*0a5c*/ 	.word	0x000202e0


	//   ....[116]....
        /*0a60*/ 	.word	0x000203a0


	//   ....[117]....
        /*0a64*/ 	.word	0x000203c0


	//   ....[118]....
        /*0a68*/ 	.word	0x00020430


	//   ....[119]....
        /*0a6c*/ 	.word	0x00020ad0


	//   ....[120]....
        /*0a70*/ 	.word	0x00020f40


	//   ....[121]....
        /*0a74*/ 	.word	0x00020fd0


	//   ....[122]....
        /*0a78*/ 	.word	0x00021020


	//   ....[123]....
        /*0a7c*/ 	.word	0x00021070


	//   ....[124]....
        /*0a80*/ 	.word	0x00021140


	//   ....[125]....
        /*0a84*/ 	.word	0x000211d0


	//   ....[126]....
        /*0a88*/ 	.word	0x00021220


	//   ....[127]....
        /*0a8c*/ 	.word	0x00021270


	//   ....[128]....
        /*0a90*/ 	.word	0x00021610


	//   ....[129]....
        /*0a94*/ 	.word	0x000218f0


	//   ....[130]....
        /*0a98*/ 	.word	0x00021af0


	//   ....[131]....
        /*0a9c*/ 	.word	0x00021b40


	//   ....[132]....
        /*0aa0*/ 	.word	0x00021ba0


	//   ....[133]....
        /*0aa4*/ 	.word	0x00021c40


	//   ....[134]....
        /*0aa8*/ 	.word	0x00021d10


	//   ....[135]....
        /*0aac*/ 	.word	0x00021df0


	//   ....[136]....
        /*0ab0*/ 	.word	0x000220c0


	//   ....[137]....
        /*0ab4*/ 	.word	0x00022160


	//   ....[138]....
        /*0ab8*/ 	.word	0x00022280


	//   ....[139]....
        /*0abc*/ 	.word	0x000222f0


	//   ....[140]....
        /*0ac0*/ 	.word	0x00022360


	//   ....[141]....
        /*0ac4*/ 	.word	0x000223d0


	//   ....[142]....
        /*0ac8*/ 	.word	0x00022440


	//   ....[143]....
        /*0acc*/ 	.word	0x000224c0


	//   ....[144]....
        /*0ad0*/ 	.word	0x00022550


	//   ....[145]....
        /*0ad4*/ 	.word	0x000225e0


	//   ....[146]....
        /*0ad8*/ 	.word	0x00022650


	//   ....[147]....
        /*0adc*/ 	.word	0x000226c0


	//   ....[148]....
        /*0ae0*/ 	.word	0x00022730


	//   ....[149]....
        /*0ae4*/ 	.word	0x000227b0


	//   ....[150]....
        /*0ae8*/ 	.word	0x00022820


	//   ....[151]....
        /*0aec*/ 	.word	0x000228c0


	//   ....[152]....
        /*0af0*/ 	.word	0x00022950


	//   ....[153]....
        /*0af4*/ 	.word	0x00022a80


	//----- nvinfo : EIATTR_REG_RECONFIG
	.align		4
.L_233:
        /*0af8*/ 	.byte	0x01, 0x54
	.zero		2


	//----- nvinfo : EIATTR_SYSCALL_OFFSETS
	.align		4
        /*0afc*/ 	.byte	0x04, 0x46
        /*0afe*/ 	.short	(.L_235 - .L_234)


	//   ....[0]....
.L_234:
        /*0b00*/ 	.word	0x00001d50


	//   ....[1]....
        /*0b04*/ 	.word	0x00001ea0


	//   ....[2]....
        /*0b08*/ 	.word	0x000074e0


	//   ....[3]....
        /*0b0c*/ 	.word	0x00007800


	//   ....[4]....
        /*0b10*/ 	.word	0x0001cf50


	//   ....[5]....
        /*0b14*/ 	.word	0x0001d0c0


	//   ....[6]....
        /*0b18*/ 	.word	0x0001d210


	//   ....[7]....
        /*0b1c*/ 	.word	0x0001d350


	//   ....[8]....
        /*0b20*/ 	.word	0x0001ddf0


	//----- nvinfo : EIATTR_MBARRIER_INSTR_OFFSETS
	.align		4
.L_235:
        /*0b24*/ 	.byte	0x04, 0x39
        /*0b26*/ 	.short	(.L_237 - .L_236)


	//   ....[0]....
.L_236:
        /*0b28*/ 	.word	0x000002d0
        /*0b2c*/ 	.word	0x000000ff
        /*0b30*/ 	.word	0x00019c00
        /*0b34*/ 	.short	0x0100
        /*0b36*/ 	.byte	0x08
	.zero		1


	//   ....[1]....
        /*0b38*/ 	.word	0x000002e0
        /*0b3c*/ 	.word	0x000000ff
        /*0b40*/ 	.word	0x00019c20
        /*0b44*/ 	.short	0x0100
        /*0b46*/ 	.byte	0x08
	.zero		1


	//   ....[2]....
        /*0b48*/ 	.word	0x000003d0
        /*0b4c*/ 	.word	0x000000ff
        /*0b50*/ 	.word	0x00019c30
        /*0b54*/ 	.short	0x0100
        /*0b56*/ 	.byte	0x08
	.zero		1


	//   ....[3]....
        /*0b58*/ 	.word	0x000003e0
        /*0b5c*/ 	.word	0x000000ff
        /*0b60*/ 	.word	0x00019c40
        /*0b64*/ 	.short	0x0100
        /*0b66*/ 	.byte	0x08
	.zero		1


	//   ....[4]....
        /*0b68*/ 	.word	0x000003f0
        /*0b6c*/ 	.word	0x000000ff
        /*0b70*/ 	.word	0x00019c38
        /*0b74*/ 	.short	0x0100
        /*0b76*/ 	.byte	0x08
	.zero		1


	//   ....[5]....
        /*0b78*/ 	.word	0x00000400
        /*0b7c*/ 	.word	0x000000ff
        /*0b80*/ 	.word	0x00019c48
        /*0b84*/ 	.short	0x0100
        /*0b86*/ 	.byte	0x08
	.zero		1


	//   ....[6]....
        /*0b88*/ 	.word	0x00000530
        /*0b8c*/ 	.word	0x000000ff
        /*0b90*/ 	.word	0x00019c50
        /*0b94*/ 	.short	0x0100
        /*0b96*/ 	.byte	0x08
	.zero		1


	//   ....[7]....
        /*0b98*/ 	.word	0x00000540
        /*0b9c*/ 	.word	0x000000ff
        /*0ba0*/ 	.word	0x00019c60
        /*0ba4*/ 	.short	0x0100
        /*0ba6*/ 	.byte	0x08
	.zero		1


	//   ....[8]....
        /*0ba8*/ 	.word	0x00000550
        /*0bac*/ 	.word	0x000000ff
        /*0bb0*/ 	.word	0x00019c58
        /*0bb4*/ 	.short	0x0100
        /*0bb6*/ 	.byte	0x08
	.zero		1


	//   ....[9]....
        /*0bb8*/ 	.word	0x00000560
        /*0bbc*/ 	.word	0x000000ff
        /*0bc0*/ 	.word	0x00019c68
        /*0bc4*/ 	.short	0x0100
        /*0bc6*/ 	.byte	0x08
	.zero		1


	//   ....[10]....
        /*0bc8*/ 	.word	0x00000650
        /*0bcc*/ 	.word	0x000000ff
        /*0bd0*/ 	.word	0x00019c70
        /*0bd4*/ 	.short	0x0100
        /*0bd6*/ 	.byte	0x06
	.zero		1


	//   ....[11]....
        /*0bd8*/ 	.word	0x00000660
        /*0bdc*/ 	.word	0x000000ff
        /*0be0*/ 	.word	0x00019c80
        /*0be4*/ 	.short	0x0100
        /*0be6*/ 	.byte	0x06
	.zero		1


	//   ....[12]....
        /*0be8*/ 	.word	0x00000670
        /*0bec*/ 	.word	0x000000ff
        /*0bf0*/ 	.word	0x00019c78
        /*0bf4*/ 	.short	0x0100
        /*0bf6*/ 	.byte	0x06
	.zero		1


	//   ....[13]....
        /*0bf8*/ 	.word	0x00000680
        /*0bfc*/ 	.word	0x000000ff
        /*0c00*/ 	.word	0x00019c88
        /*0c04*/ 	.short	0x0100
        /*0c06*/ 	.byte	0x06
	.zero		1


	//   ....[14]....
        /*0c08*/ 	.word	0x000007b0
        /*0c0c*/ 	.word	0x000000ff
        /*0c10*/ 	.word	0x00019c90
        /*0c14*/ 	.short	0x0100
        /*0c16*/ 	.byte	0x08
	.zero		1


	//   ....[15]....
        /*0c18*/ 	.word	0x000007c0
        /*0c1c*/ 	.word	0x000000ff
        /*0c20*/ 	.word	0x00019ca0
        /*0c24*/ 	.short	0x0100
        /*0c26*/ 	.byte	0x08
	.zero		1


	//   ....[16]....
        /*0c28*/ 	.word	0x000007d0
        /*0c2c*/ 	.word	0x000000ff
        /*0c30*/ 	.word	0x00019c98
        /*0c34*/ 	.short	0x0100
        /*0c36*/ 	.byte	0x08
	.zero		1


	//   ....[17]....
        /*0c38*/ 	.word	0x000007e0
        /*0c3c*/ 	.word	0x000000ff
        /*0c40*/ 	.word	0x00019ca8
        /*0c44*/ 	.short	0x0100
        /*0c46*/ 	.byte	0x08
	.zero		1


	//   ....[18]....
        /*0c48*/ 	.word	0x00000910
        /*0c4c*/ 	.word	0x000000ff
        /*0c50*/ 	.word	0x00019cb0
        /*0c54*/ 	.short	0x0100
        /*0c56*/ 	.byte	0x08
	.zero		1


	//   ....[19]....
        /*0c58*/ 	.word	0x00000920
        /*0c5c*/ 	.word	0x000000ff
        /*0c60*/ 	.word	0x00019cc0
        /*0c64*/ 	.short	0x0100
        /*0c66*/ 	.byte	0x08
	.zero		1


	//   ....[20]....
        /*0c68*/ 	.word	0x00000930
        /*0c6c*/ 	.word	0x000000ff
        /*0c70*/ 	.word	0x00019cb8
        /*0c74*/ 	.short	0x0100
        /*0c76*/ 	.byte	0x08
	.zero		1


	//   ....[21]....
        /*0c78*/ 	.word	0x00000940
        /*0c7c*/ 	.word	0x000000ff
        /*0c80*/ 	.word	0x00019cc8
        /*0c84*/ 	.short	0x0100
        /*0c86*/ 	.byte	0x08
	.zero		1


	//   ....[22]....
        /*0c88*/ 	.word	0x00002c30
        /*0c8c*/ 	.word	0x00000053
        /*0c90*/ 	.word	0x00019c90
        /*0c94*/ 	.short	0x010a
        /*0c96*/ 	.byte	0x3f
	.zero		1


	//   ....[23]....
        /*0c98*/ 	.word	0x00004470
        /*0c9c*/ 	.word	0x00000053
        /*0ca0*/ 	.word	0x00019c90
        /*0ca4*/ 	.short	0x010a
        /*0ca6*/ 	.byte	0x3f
	.zero		1


	//   ....[24]....
        /*0ca8*/ 	.word	0x00006500
        /*0cac*/ 	.word	0x00000053
        /*0cb0*/ 	.word	0x00019c90
        /*0cb4*/ 	.short	0x010a
        /*0cb6*/ 	.byte	0x3f
	.zero		1


	//   ....[25]....
        /*0cb8*/ 	.word	0x000066b0
        /*0cbc*/ 	.word	0x00000008
        /*0cc0*/ 	.word	0x00000000
        /*0cc4*/ 	.short	0x0101
        /*0cc6*/ 	.byte	0x3f
	.zero		1


	//   ....[26]....
        /*0cc8*/ 	.word	0x000066f0
        /*0ccc*/ 	.word	0x00000053
        /*0cd0*/ 	.word	0x00019cb0
        /*0cd4*/ 	.short	0x010a
        /*0cd6*/ 	.byte	0x3f
	.zero		1


	//   ....[27]....
        /*0cd8*/ 	.word	0x00006970
        /*0cdc*/ 	.word	0x00000053
        /*0ce0*/ 	.word	0x00000000
        /*0ce4*/ 	.short	0x0101
        /*0ce6*/ 	.byte	0x3f
	.zero		1


	//   ....[28]....
        /*0ce8*/ 	.word	0x00007580
        /*0cec*/ 	.word	0x00000010
        /*0cf0*/ 	.word	0x00019c00
        /*0cf4*/ 	.short	0x010a
        /*0cf6*/ 	.byte	0x3f
	.zero		1


	//   ....[29]....
        /*0cf8*/ 	.word	0x000075d0
        /*0cfc*/ 	.word	0x00000010
        /*0d00*/ 	.word	0x00019c00
        /*0d04*/ 	.short	0x010a
        /*0d06*/ 	.byte	0x3f
	.zero		1


	//   ....[30]....
        /*0d08*/ 	.word	0x00007dd0
        /*0d0c*/ 	.word	0x00000010
        /*0d10*/ 	.word	0x00019c00
        /*0d14*/ 	.short	0x010a
        /*0d16*/ 	.byte	0x3f
	.zero		1


	//   ....[31]....
        /*0d18*/ 	.word	0x00009a90
        /*0d1c*/ 	.word	0x00000010
        /*0d20*/ 	.word	0x00019c00
        /*0d24*/ 	.short	0x010a
        /*0d26*/ 	.byte	0x3f
	.zero		1


	//   ....[32]....
        /*0d28*/ 	.word	0x0000bc40
        /*0d2c*/ 	.word	0x0000000f
        /*0d30*/ 	.word	0x00019c30
        /*0d34*/ 	.short	0x010a
        /*0d36*/ 	.byte	0x3f
	.zero		1


	//   ....[33]....
        /*0d38*/ 	.word	0x0000bcb0
        /*0d3c*/ 	.word	0x0000000f
        /*0d40*/ 	.word	0x00019c30
        /*0d44*/ 	.short	0x010a
        /*0d46*/ 	.byte	0x3f
	.zero		1


	//   ....[34]....
        /*0d48*/ 	.word	0x0000c100
        /*0d4c*/ 	.word	0x00000000
        /*0d50*/ 	.word	0x00000000
        /*0d54*/ 	.short	0x0101
        /*0d56*/ 	.byte	0x3f
	.zero		1


	//   ....[35]....
        /*0d58*/ 	.word	0x0000ef10
        /*0d5c*/ 	.word	0x00000007
        /*0d60*/ 	.word	0x00019c30
        /*0d64*/ 	.short	0x010a
        /*0d66*/ 	.byte	0x3f
	.zero		1


	//   ....[36]....
        /*0d68*/ 	.word	0x0000ef90
        /*0d6c*/ 	.word	0x00000007
        /*0d70*/ 	.word	0x00019c30
        /*0d74*/ 	.short	0x010a
        /*0d76*/ 	.byte	0x3f
	.zero		1


	//   ....[37]....
        /*0d78*/ 	.word	0x0000f1b0
        /*0d7c*/ 	.word	0x00000013
        /*0d80*/ 	.word	0x00019c50
        /*0d84*/ 	.short	0x010a
        /*0d86*/ 	.byte	0x3f
	.zero		1


	//   ....[38]....
        /*0d88*/ 	.word	0x0000f200
        /*0d8c*/ 	.word	0x00000013
        /*0d90*/ 	.word	0x00019c50
        /*0d94*/ 	.short	0x010a
        /*0d96*/ 	.byte	0x3f
	.zero		1


	//   ....[39]....
        /*0d98*/ 	.word	0x0000f550
        /*0d9c*/ 	.word	0x00000007
        /*0da0*/ 	.word	0x00000000
        /*0da4*/ 	.short	0x0101
        /*0da6*/ 	.byte	0x3f
	.zero		1


	//   ....[40]....
        /*0da8*/ 	.word	0x00011d70
        /*0dac*/ 	.word	0x00000013
        /*0db0*/ 	.word	0x00000000
        /*0db4*/ 	.short	0x0101
        /*0db6*/ 	.byte	0x3f
	.zero		1


	//   ....[41]....
        /*0db8*/ 	.word	0x00012200
        /*0dbc*/ 	.word	0x0000000f
        /*0dc0*/ 	.word	0x00019c30
        /*0dc4*/ 	.short	0x010a
        /*0dc6*/ 	.byte	0x3f
	.zero		1


	//   ....[42]....
        /*0dc8*/ 	.word	0x00012280
        /*0dcc*/ 	.word	0x0000000f
        /*0dd0*/ 	.word	0x00019c30
        /*0dd4*/ 	.short	0x010a
        /*0dd6*/ 	.byte	0x3f
	.zero		1


	//   ....[43]....
        /*0dd8*/ 	.word	0x000124a0
        /*0ddc*/ 	.word	0x0000009a
        /*0de0*/ 	.word	0x00019c50
        /*0de4*/ 	.short	0x010a
        /*0de6*/ 	.byte	0x3f
	.zero		1


	//   ....[44]....
        /*0de8*/ 	.word	0x000124f0
        /*0dec*/ 	.word	0x0000009a
        /*0df0*/ 	.word	0x00019c50
        /*0df4*/ 	.short	0x010a
        /*0df6*/ 	.byte	0x3f
	.zero		1


	//   ....[45]....
        /*0df8*/ 	.word	0x00013340
        /*0dfc*/ 	.word	0x0000000f
        /*0e00*/ 	.word	0x00000000
        /*0e04*/ 	.short	0x0101
        /*0e06*/ 	.byte	0x3f
	.zero		1


	//   ....[46]....
        /*0e08*/ 	.word	0x000138e0
        /*0e0c*/ 	.word	0x0000009a
        /*0e10*/ 	.word	0x00000000
        /*0e14*/ 	.short	0x0101
        /*0e16*/ 	.byte	0x3f
	.zero		1


	//   ....[47]....
        /*0e18*/ 	.word	0x00014050
        /*0e1c*/ 	.word	0x00000000
        /*0e20*/ 	.word	0x00019c30
        /*0e24*/ 	.short	0x010a
        /*0e26*/ 	.byte	0x3f
	.zero		1


	//   ....[48]....
        /*0e28*/ 	.word	0x000140d0
        /*0e2c*/ 	.word	0x00000000
        /*0e30*/ 	.word	0x00019c30
        /*0e34*/ 	.short	0x010a
        /*0e36*/ 	.byte	0x3f
	.zero		1


	//   ....[49]....
        /*0e38*/ 	.word	0x000142f0
        /*0e3c*/ 	.word	0x00000015
        /*0e40*/ 	.word	0x00019c50
        /*0e44*/ 	.short	0x010a
        /*0e46*/ 	.byte	0x3f
	.zero		1


	//   ....[50]....
        /*0e48*/ 	.word	0x00014340
        /*0e4c*/ 	.word	0x00000015
        /*0e50*/ 	.word	0x00019c50
        /*0e54*/ 	.short	0x010a
        /*0e56*/ 	.byte	0x3f
	.zero		1


	//   ....[51]....
        /*0e58*/ 	.word	0x000146e0
        /*0e5c*/ 	.word	0x0000000c
        /*0e60*/ 	.word	0x00000000
        /*0e64*/ 	.short	0x0101
        /*0e66*/ 	.byte	0x3f
	.zero		1


	//   ....[52]....
        /*0e68*/ 	.word	0x000168e0
        /*0e6c*/ 	.word	0x00000015
        /*0e70*/ 	.word	0x00000000
        /*0e74*/ 	.short	0x0101
        /*0e76*/ 	.byte	0x3f
	.zero		1


	//   ....[53]....
        /*0e78*/ 	.word	0x00016f60
        /*0e7c*/ 	.word	0x00000004
        /*0e80*/ 	.word	0x00019c50
        /*0e84*/ 	.short	0x010a
        /*0e86*/ 	.byte	0x3f
	.zero		1


	//   ....[54]....
        /*0e88*/ 	.word	0x00016fb0
        /*0e8c*/ 	.word	0x00000004
        /*0e90*/ 	.word	0x00019c50
        /*0e94*/ 	.short	0x010a
        /*0e96*/ 	.byte	0x3f
	.zero		1


	//   ....[55]....
        /*0e98*/ 	.word	0x000178c0
        /*0e9c*/ 	.word	0x00000002
        /*0ea0*/ 	.word	0x00000000
        /*0ea4*/ 	.short	0x0101
        /*0ea6*/ 	.byte	0x3f
	.zero		1


	//   ....[56]....
        /*0ea8*/ 	.word	0x00018ed0
        /*0eac*/ 	.word	0x00000000
        /*0eb0*/ 	.word	0x00000000
        /*0eb4*/ 	.short	0x0101
        /*0eb6*/ 	.byte	0x3f
	.zero		1


	//   ....[57]....
        /*0eb8*/ 	.word	0x0001b5c0
        /*0ebc*/ 	.word	0x00000017
        /*0ec0*/ 	.word	0x00019c20
        /*0ec4*/ 	.short	0x010a
        /*0ec6*/ 	.byte	0x3f
	.zero		1


	//   ....[58]....
        /*0ec8*/ 	.word	0x0001b650
        /*0ecc*/ 	.word	0x0000000a
        /*0ed0*/ 	.word	0x00019ca0
        /*0ed4*/ 	.short	0x010a
        /*0ed6*/ 	.byte	0x3f
	.zero		1


	//   ....[59]....
        /*0ed8*/ 	.word	0x0001baa0
        /*0edc*/ 	.word	0x0000000a
        /*0ee0*/ 	.word	0x00019cc0
        /*0ee4*/ 	.short	0x010a
        /*0ee6*/ 	.byte	0x3f
	.zero		1


	//   ....[60]....
        /*0ee8*/ 	.word	0x0001bfb0
        /*0eec*/ 	.word	0x00000009
        /*0ef0*/ 	.word	0x00019ca0
        /*0ef4*/ 	.short	0x010a
        /*0ef6*/ 	.byte	0x3f
	.zero		1


	//   ....[61]....
        /*0ef8*/ 	.word	0x0001c3f0
        /*0efc*/ 	.word	0x00000009
        /*0f00*/ 	.word	0x00019cc0
        /*0f04*/ 	.short	0x010a
        /*0f06*/ 	.byte	0x3f
	.zero		1


	//   ....[62]....
        /*0f08*/ 	.word	0x0001d6c0
        /*0f0c*/ 	.word	0x00000004
        /*0f10*/ 	.word	0x00019c80
        /*0f14*/ 	.short	0x010a
        /*0f16*/ 	.byte	0x3f
	.zero		1


	//   ....[63]....
        /*0f18*/ 	.word	0x0001d920
        /*0f1c*/ 	.word	0x00000004
        /*0f20*/ 	.word	0x00019c40
        /*0f24*/ 	.short	0x010a
        /*0f26*/ 	.byte	0x3f
	.zero		1


	//   ....[64]....
        /*0f28*/ 	.word	0x0001e5a0
        /*0f2c*/ 	.word	0x00000017
        /*0f30*/ 	.word	0x00019c00
        /*0f34*/ 	.short	0x0107
        /*0f36*/ 	.byte	0x3f
	.zero		1


	//   ....[65]....
        /*0f38*/ 	.word	0x0001e6a0
        /*0f3c*/ 	.word	0x00000017
        /*0f40*/ 	.word	0x00019c00
        /*0f44*/ 	.short	0x0101
        /*0f46*/ 	.byte	0x3f
	.zero		1


	//   ....[66]....
        /*0f48*/ 	.word	0x0001e6c0
        /*0f4c*/ 	.word	0x00000017
        /*0f50*/ 	.word	0x00019c20
        /*0f54*/ 	.short	0x010a
        /*0f56*/ 	.byte	0x3f
	.zero		1


	//   ....[67]....
        /*0f58*/ 	.word	0x0001e9b0
        /*0f5c*/ 	.word	0x00000006
        /*0f60*/ 	.word	0x00019c80
        /*0f64*/ 	.short	0x010a
        /*0f66*/ 	.byte	0x3f
	.zero		1


	//   ....[68]....
        /*0f68*/ 	.word	0x0001ede0
        /*0f6c*/ 	.word	0x00000006
        /*0f70*/ 	.word	0x00019c40
        /*0f74*/ 	.short	0x010a
        /*0f76*/ 	.byte	0x3f
	.zero		1


	//   ....[69]....
        /*0f78*/ 	.word	0x0001f290
        /*0f7c*/ 	.word	0x00000003
        /*0f80*/ 	.word	0x00019c70
        /*0f84*/ 	.short	0x010a
        /*0f86*/ 	.byte	0x3f
	.zero		1


	//   ....[70]....
        /*0f88*/ 	.word	0x0001f300
        /*0f8c*/ 	.word	0x00000003
        /*0f90*/ 	.word	0x00019c60
        /*0f94*/ 	.short	0x010a
        /*0f96*/ 	.byte	0x3f
	.zero		1


	//   ....[71]....
        /*0f98*/ 	.word	0x0001f680
        /*0f9c*/ 	.word	0x00000003
        /*0fa0*/ 	.word	0x00019c50
        /*0fa4*/ 	.short	0x0101
        /*0fa6*/ 	.byte	0x3f
	.zero		1


	//   ....[72]....
        /*0fa8*/ 	.word	0x0001f700
        /*0fac*/ 	.word	0x00000003
        /*0fb0*/ 	.word	0x00000000
        /*0fb4*/ 	.short	0x0101
        /*0fb6*/ 	.byte	0x3f
	.zero		1


	//   ....[73]....
        /*0fb8*/ 	.word	0x0001f900
        /*0fbc*/ 	.word	0x00000003
        /*0fc0*/ 	.word	0x00019c70
        /*0fc4*/ 	.short	0x010a
        /*0fc6*/ 	.byte	0x3f
	.zero		1


	//   ....[74]....
        /*0fc8*/ 	.word	0x0001f970
        /*0fcc*/ 	.word	0x00000003
        /*0fd0*/ 	.word	0x00019c60
        /*0fd4*/ 	.short	0x010a
        /*0fd6*/ 	.byte	0x3f
	.zero		1


	//   ....[75]....
        /*0fd8*/ 	.word	0x0001fcf0
        /*0fdc*/ 	.word	0x00000003
        /*0fe0*/ 	.word	0x00019c50
        /*0fe4*/ 	.short	0x0101
        /*0fe6*/ 	.byte	0x3f
	.zero		1


	//   ....[76]....
        /*0fe8*/ 	.word	0x0001fd40
        /*0fec*/ 	.word	0x00000000
        /*0ff0*/ 	.word	0x00000000
        /*0ff4*/ 	.short	0x0101
        /*0ff6*/ 	.byte	0x3f
	.zero		1


	//   ....[77]....
        /*0ff8*/ 	.word	0x00020a50
        /*0ffc*/ 	.word	0x00000009
        /*1000*/ 	.word	0x00019c20
        /*1004*/ 	.short	0x010a
        /*1006*/ 	.byte	0x3f
	.zero		1


	//   ....[78]....
        /*1008*/ 	.word	0x00020be0
        /*100c*/ 	.word	0x00000007
        /*1010*/ 	.word	0x00000000
        /*1014*/ 	.short	0x010a
        /*1016*/ 	.byte	0x3f
	.zero		1


	//   ....[79]....
        /*1018*/ 	.word	0x00020c50
        /*101c*/ 	.word	0x00000003
        /*1020*/ 	.word	0x00000000
        /*1024*/ 	.short	0x010a
        /*1026*/ 	.byte	0x3f
	.zero		1


	//   ....[80]....
        /*1028*/ 	.word	0x00020ca0
        /*102c*/ 	.word	0x00000003
        /*1030*/ 	.word	0x00019c60
        /*1034*/ 	.short	0x010a
        /*1036*/ 	.byte	0x3f
	.zero		1


	//   ....[81]....
        /*1038*/ 	.word	0x00020cf0
        /*103c*/ 	.word	0x00000005
        /*1040*/ 	.word	0x00019c60
        /*1044*/ 	.short	0x010a
        /*1046*/ 	.byte	0x3f
	.zero		1


	//   ....[82]....
        /*1048*/ 	.word	0x00020d30
        /*104c*/ 	.word	0x00000003
        /*1050*/ 	.word	0x00019c80
        /*1054*/ 	.short	0x010a
        /*1056*/ 	.byte	0x3f
	.zero		1


	//   ....[83]....
        /*1058*/ 	.word	0x00020d50
        /*105c*/ 	.word	0x00000005
        /*1060*/ 	.word	0x00019c80
        /*1064*/ 	.short	0x010a
        /*1066*/ 	.byte	0x3f
	.zero		1


	//   ....[84]....
        /*1068*/ 	.word	0x00020db0
        /*106c*/ 	.word	0x00000053
        /*1070*/ 	.word	0x00019c90
        /*1074*/ 	.short	0x010a
        /*1076*/ 	.byte	0x3f
	.zero		1


	//   ....[85]....
        /*1078*/ 	.word	0x00020e00
        /*107c*/ 	.word	0x00000053
        /*1080*/ 	.word	0x00019c90
        /*1084*/ 	.short	0x010a
        /*1086*/ 	.byte	0x3f
	.zero		1


	//   ....[86]....
        /*1088*/ 	.word	0x00020e50
        /*108c*/ 	.word	0x00000053
        /*1090*/ 	.word	0x00019c90
        /*1094*/ 	.short	0x010a
        /*1096*/ 	.byte	0x3f
	.zero		1


	//   ....[87]....
        /*1098*/ 	.word	0x00020ea0
        /*109c*/ 	.word	0x00000053
        /*10a0*/ 	.word	0x00019cb0
        /*10a4*/ 	.short	0x010a
        /*10a6*/ 	.byte	0x3f
	.zero		1


	//   ....[88]....
        /*10a8*/ 	.word	0x000210a0
        /*10ac*/ 	.word	0x00000010
        /*10b0*/ 	.word	0x00019c00
        /*10b4*/ 	.short	0x010a
        /*10b6*/ 	.byte	0x3f
	.zero		1


	//   ....[89]....
        /*10b8*/ 	.word	0x000212b0
        /*10bc*/ 	.word	0x00000010
        /*10c0*/ 	.word	0x00019c00
        /*10c4*/ 	.short	0x010a
        /*10c6*/ 	.byte	0x3f
	.zero		1


	//   ....[90]....
        /*10c8*/ 	.word	0x00021300
        /*10cc*/ 	.word	0x0000000f
        /*10d0*/ 	.word	0x00019c30
        /*10d4*/ 	.short	0x010a
        /*10d6*/ 	.byte	0x3f
	.zero		1


	//   ....[91]....
        /*10d8*/ 	.word	0x00021350
        /*10dc*/ 	.word	0x00000007
        /*10e0*/ 	.word	0x00019c30
        /*10e4*/ 	.short	0x010a
        /*10e6*/ 	.byte	0x3f
	.zero		1


	//   ....[92]....
        /*10e8*/ 	.word	0x000213a0
        /*10ec*/ 	.word	0x00000013
        /*10f0*/ 	.word	0x00019c50
        /*10f4*/ 	.short	0x010a
        /*10f6*/ 	.byte	0x3f
	.zero		1


	//   ....[93]....
        /*10f8*/ 	.word	0x000213f0
        /*10fc*/ 	.word	0x0000000f
        /*1100*/ 	.word	0x00019c30
        /*1104*/ 	.short	0x010a
        /*1106*/ 	.byte	0x3f
	.zero		1


	//   ....[94]....
        /*1108*/ 	.word	0x00021440
        /*110c*/ 	.word	0x0000009a
        /*1110*/ 	.word	0x00019c50
        /*1114*/ 	.short	0x010a
        /*1116*/ 	.byte	0x3f
	.zero		1


	//   ....[95]....
        /*1118*/ 	.word	0x00021490
        /*111c*/ 	.word	0x00000000
        /*1120*/ 	.word	0x00019c30
        /*1124*/ 	.short	0x010a
        /*1126*/ 	.byte	0x3f
	.zero		1


	//   ....[96]....
        /*1128*/ 	.word	0x000214e0
        /*112c*/ 	.word	0x00000015
        /*1130*/ 	.word	0x00019c50
        /*1134*/ 	.short	0x010a
        /*1136*/ 	.byte	0x3f
	.zero		1


	//   ....[97]....
        /*1138*/ 	.word	0x00021530
        /*113c*/ 	.word	0x00000004
        /*1140*/ 	.word	0x00019c50
        /*1144*/ 	.short	0x010a
        /*1146*/ 	.byte	0x3f
	.zero		1


	//   ....[98]....
        /*1148*/ 	.word	0x000216d0
        /*114c*/ 	.word	0x00000017
        /*1150*/ 	.word	0x00019c20
        /*1154*/ 	.short	0x010a
        /*1156*/ 	.byte	0x3f
	.zero		1


	//   ....[99]....
        /*1158*/ 	.word	0x00021720
        /*115c*/ 	.word	0x0000000a
        /*1160*/ 	.word	0x00019ca0
        /*1164*/ 	.short	0x010a
        /*1166*/ 	.byte	0x3f
	.zero		1


	//   ....[100]....
        /*1168*/ 	.word	0x00021770
        /*116c*/ 	.word	0x0000000a
        /*1170*/ 	.word	0x00019cc0
        /*1174*/ 	.short	0x010a
        /*1176*/ 	.byte	0x3f
	.zero		1


	//   ....[101]....
        /*1178*/ 	.word	0x000217c0
        /*117c*/ 	.word	0x00000009
        /*1180*/ 	.word	0x00019ca0
        /*1184*/ 	.short	0x010a
        /*1186*/ 	.byte	0x3f
	.zero		1


	//   ....[102]....
        /*1188*/ 	.word	0x00021810
        /*118c*/ 	.word	0x00000009
        /*1190*/ 	.word	0x00019cc0
        /*1194*/ 	.short	0x010a
        /*1196*/ 	.byte	0x3f
	.zero		1


	//   ....[103]....
        /*1198*/ 	.word	0x000219b0
        /*119c*/ 	.word	0x00000004
        /*11a0*/ 	.word	0x00019c80
        /*11a4*/ 	.short	0x010a
        /*11a6*/ 	.byte	0x3f
	.zero		1


	//   ....[104]....
        /*11a8*/ 	.word	0x00021a00
        /*11ac*/ 	.word	0x00000004
        /*11b0*/ 	.word	0x00019c40
        /*11b4*/ 	.short	0x010a
        /*11b6*/ 	.byte	0x3f
	.zero		1


	//   ....[105]....
        /*11b8*/ 	.word	0x00021e30
        /*11bc*/ 	.word	0x00000017
        /*11c0*/ 	.word	0x00019c20
        /*11c4*/ 	.short	0x010a
        /*11c6*/ 	.byte	0x3f
	.zero		1


	//   ....[106]....
        /*11c8*/ 	.word	0x00021e80
        /*11cc*/ 	.word	0x00000006
        /*11d0*/ 	.word	0x00019c80
        /*11d4*/ 	.short	0x010a
        /*11d6*/ 	.byte	0x3f
	.zero		1


	//   ....[107]....
        /*11d8*/ 	.word	0x00021ed0
        /*11dc*/ 	.word	0x00000006
        /*11e0*/ 	.word	0x00019c40
        /*11e4*/ 	.short	0x010a
        /*11e6*/ 	.byte	0x3f
	.zero		1


	//   ....[108]....
        /*11e8*/ 	.word	0x00021f20
        /*11ec*/ 	.word	0x00000003
        /*11f0*/ 	.word	0x00019c70
        /*11f4*/ 	.short	0x010a
        /*11f6*/ 	.byte	0x3f
	.zero		1


	//   ....[109]....
        /*11f8*/ 	.word	0x00021f70
        /*11fc*/ 	.word	0x00000003
        /*1200*/ 	.word	0x00019c60
        /*1204*/ 	.short	0x010a
        /*1206*/ 	.byte	0x3f
	.zero		1


	//   ....[110]....
        /*1208*/ 	.word	0x00021fc0
        /*120c*/ 	.word	0x00000003
        /*1210*/ 	.word	0x00019c70
        /*1214*/ 	.short	0x010a
        /*1216*/ 	.byte	0x3f
	.zero		1


	//   ....[111]....
        /*1218*/ 	.word	0x00022010
        /*121c*/ 	.word	0x00000003
        /*1220*/ 	.word	0x00019c60
        /*1224*/ 	.short	0x010a
        /*1226*/ 	.byte	0x3f
	.zero		1


	//   ....[112]....
        /*1228*/ 	.word	0x000229a0
        /*122c*/ 	.word	0x00000009
        /*1230*/ 	.word	0x00019c20
        /*1234*/ 	.short	0x010a
        /*1236*/ 	.byte	0x3f
	.zero		1


	//   ....[113]....
        /*1238*/ 	.word	0x00022b40
        /*123c*/ 	.word	0x00000007
        /*1240*/ 	.word	0x00000000
        /*1244*/ 	.short	0x010a
        /*1246*/ 	.byte	0x3f
	.zero		1


	//   ....[114]....
        /*1248*/ 	.word	0x00022b90
        /*124c*/ 	.word	0x00000003
        /*1250*/ 	.word	0x00000000
        /*1254*/ 	.short	0x010a
        /*1256*/ 	.byte	0x3f
	.zero		1


	//   ....[115]....
        /*1258*/ 	.word	0x00022be0
        /*125c*/ 	.word	0x00000003
        /*1260*/ 	.word	0x00019c60
        /*1264*/ 	.short	0x010a
        /*1266*/ 	.byte	0x3f
	.zero		1


	//   ....[116]....
        /*1268*/ 	.word	0x00022c30
        /*126c*/ 	.word	0x00000005
        /*1270*/ 	.word	0x00019c60
        /*1274*/ 	.short	0x010a
        /*1276*/ 	.byte	0x3f
	.zero		1


	//   ....[117]....
        /*1278*/ 	.word	0x00022c80
        /*127c*/ 	.word	0x00000003
        /*1280*/ 	.word	0x00019c80
        /*1284*/ 	.short	0x010a
        /*1286*/ 	.byte	0x3f
	.zero		1


	//----- nvinfo : EIATTR_NUM_MBARRIERS
	.align		4
.L_237:
        /*1288*/ 	.byte	0x03, 0x38
        /*128a*/ 	.short	0x0016


	//----- nvinfo : EIATTR_EXIT_INSTR_OFFSETS
	.align		4
        /*128c*/ 	.byte	0x04, 0x1c
        /*128e*/ 	.short	(.L_239 - .L_238)


	//   ....[0]....
.L_238:
        /*1290*/ 	.word	0x00020da0


	//----- nvinfo : EIATTR_MAX_THREADS
	.align		4
.L_239:
        /*1294*/ 	.byte	0x04, 0x05
        /*1296*/ 	.short	(.L_241 - .L_240)
.L_240:
        /*1298*/ 	.word	0x00000200
        /*129c*/ 	.word	0x00000001
        /*12a0*/ 	.word	0x00000001


	//----- nvinfo : EIATTR_CRS_STACK_SIZE
	.align		4
.L_241:
        /*12a4*/ 	.byte	0x04, 0x1e
        /*12a6*/ 	.short	(.L_243 - .L_242)
.L_242:
        /*12a8*/ 	.word	0x00000000


	//----- nvinfo : EIATTR_CBANK_PARAM_SIZE
	.align		4
.L_243:
        /*12ac*/ 	.byte	0x03, 0x19
        /*12ae*/ 	.short	0x0af0


	//----- nvinfo : EIATTR_PARAM_CBANK
	.align		4
        /*12b0*/ 	.byte	0x04, 0x0a
        /*12b2*/ 	.short	(.L_245 - .L_244)
	.align		4
.L_244:
        /*12b4*/ 	.word	index@(.nv.constant0._ZN7cutlass13device_kernelIN5flash11enable_sm90INS1_16FlashAttnFwdSm90INS1_25CollectiveMainloopFwdSm90ILi2EN4cute5tupleIJNS5_1CILi1EEES8_S8_EEENS6_IJNS7_ILi192EEENS7_ILi128EEENS7_ILi96EEEEEELi96ENS_12float_e4m3_tEfNS_4arch4Sm90ELb0ELb1ELb0ELb1ELb0ELb1ELb0ELb1ELb1ELb1ELb0ELb0EEENS1_21CollectiveEpilogueFwdINS6_IJSA_SC_SB_EEES9_NS_10bfloat16_tESG_Li384ELb1ELb1ELb0ELb1EEENS1_36VarlenDynamicPersistentTileSchedulerILi192ELi128ELi384ELi128ELb0ELb1ELb1ELb1ELb0ELb1EEEEEEEEEvNT_6ParamsE)
        /*12b8*/ 	.short	0x0210
        /*12ba*/ 	.short	0x0af0


	//----- nvinfo : EIATTR_SW_WAR
	.align		4
.L_245:
        /*12bc*/ 	.byte	0x04, 0x36
        /*12be*/ 	.short	(.L_247 - .L_246)
.L_246:
        /*12c0*/ 	.word	0x00000008
.L_247:


//--------------------- .nv.info._ZN7cutlass13device_kernelIN5flash11enable_sm90INS1_16FlashAttnFwdSm90INS1_25CollectiveMainloopFwdSm90ILi2EN4cute5tupleIJNS5_1CILi1EEES8_S8_EEENS6_IJNS7_ILi192EEENS7_ILi128EEENS7_ILi96EEEEEELi96ENS_12float_e4m3_tEfNS_4arch4Sm90ELb1ELb0ELb0ELb0ELb0ELb0ELb0ELb1ELb1ELb1ELb0ELb0EEENS1_21CollectiveEpilogueFwdINS6_IJSA_SC_SB_EEES9_NS_10bfloat16_tESG_Li384ELb0ELb1ELb0ELb1EEENS1_30DynamicPersistentTileSchedulerILi384ELi128ELb0ELb1ELb1EEEEEEEEEvNT_6ParamsE --------------------------
	.section	.nv.info._ZN7cutlass13device_kernelIN5flash11enable_sm90INS1_16FlashAttnFwdSm90INS1_25CollectiveMainloopFwdSm90ILi2EN4cute5tupleIJNS5_1CILi1EEES8_S8_EEENS6_IJNS7_ILi192EEENS7_ILi128EEENS7_ILi96EEEEEELi96ENS_12float_e4m3_tEfNS_4arch4Sm90ELb1ELb0ELb0ELb0ELb0ELb0ELb0ELb1ELb1ELb1ELb0ELb0EEENS1_21CollectiveEpilogueFwdINS6_IJSA_SC_SB_EEES9_NS_10bfloat16_tESG_Li384ELb0ELb1ELb0ELb1EEENS1_30DynamicPersistentTileSchedulerILi384ELi128ELb0ELb1ELb1EEEEEEEEEvNT_6ParamsE,"",@"SHT_CUDA_INFO"
	.sectionflags	@""
	.align	4


	//----- nvinfo : EIATTR_CUDA_API_VERSION
	.align		4
        /*0000*/ 	.byte	0x04, 0x37
        /*0002*/ 	.short	(.L_249 - .L_248)
.L_248:
        /*0004*/ 	.word	0x00000082


	//----- nvinfo : EIATTR_KPARAM_INFO
	.align		4
.L_249:
        /*0008*/ 	.byte	0x04, 0x17
        /*000a*/ 	.short	(.L_251 - .L_250)
.L_250:
        /*000c*/ 	.word	0x00000000
        /*0010*/ 	.short	0x0000
        /*0012*/ 	.short	0x0070
        /*0014*/ 	.byte	0x00, 0xf0, 0x01, 0x2a


	//----- nvinfo : EIATTR_SPARSE_MMA_MASK
	.align		4
.L_251:
        /*0018*/ 	.byte	0x03, 0x50
        /*001a*/ 	.short	0x0000


	//----- nvinfo : EIATTR_MAXREG_COUNT
	.align		4
        /*001c*/ 	.byte	0x03, 0x1b
        /*001e*/ 	.short	0x0080


	//----- nvinfo : EIATTR_NUM_BARRIERS
	.align		4
        /*0020*/ 	.byte	0x02, 0x4c
        /*0022*/ 	.byte	0x09
	.zero		1


	//----- nvinfo : EIATTR_EXTERNS
	.align		4
        /*0024*/ 	.byte	0x04, 0x0f
        /*0026*/ 	.short	(.L_253 - .L_252)


	//   ....[0]....
	.align		4
.L_252:
        /*0028*/ 	.word	index@(__assertfail)


	//----- nvinfo : EIATTR_ANNOTATIONS
	.align		4
.L_253:
        /*002c*/ 	.byte	0x04, 0x55
        /*002e*/ 	.short	(.L_255 - .L_254)


	//   ....[0]....
.L_254:
        /*0030*/ 	.word	0x00000001
        /*0034*/ 	.byte	0x30, 0xa2, 0x00, 0x00, 0x01, 0x00, 0x00, 0x00, 0x10, 0xa3, 0x00, 0x00, 0x01, 0x00, 0x00, 0x00
        /*0044*/ 	.byte	0x10, 0xc3, 0x00, 0x00, 0x01, 0x00, 0x00, 0x00, 0x30, 0xc3, 0x00, 0x00, 0x01, 0x00, 0x00, 0x00
        /*0054*/ 	.byte	0x50, 0xdb, 0x00, 0x00


	//----- nvinfo : EIATTR_MERCURY_ISA_VERSION
	.align		4
.L_255:
        /*0058*/ 	.byte	0x03, 0x5f
        /*005a*/ 	.short	0x0101


	//----- nvinfo : EIATTR_INT_WARP_WIDE_INSTR_OFFSETS
	.align		4
        /*005c*/ 	.byte	0x04, 0x31
        /*005e*/ 	.short	(.L_257 - .L_256)


	//   ....[0]....
.L_256:
        /*0060*/ 	.word	0x00000130


	//   ....[1]....
        /*0064*/ 	.word	0x00000170


	//   ....[2]....
        /*0068*/ 	.word	0x000001e0


	//   ....[3]....
        /*006c*/ 	.word	0x0000aae0


	//   ....[4]....
        /*0070*/ 	.word	0x0000ab70


	//   ....[5]....
        /*0074*/ 	.word	0x0000d440


	//   ....[6]....
        /*0078*/ 	.word	0x0000d4d0


	//----- nvinfo : EIATTR_COOP_GROUP_MASK_REGIDS
	.align		4
.L_257:
        /*007c*/ 	.byte	0x04, 0x29
        /*007e*/ 	.short	(.L_259 - .L_258)


	//   ....[0]....
.L_258:
        /*0080*/ 	.word	0xffffffff


	//   ....[1]....
        /*0084*/ 	.word	0xffffffff


	//   ....[2]....
        /*0088*/ 	.word	0xffffffff


	//   ....[3]....
        /*008c*/ 	.word	0xffffffff


	//   ....[4]....
        /*0090*/ 	.word	0xffffffff


	//   ....[5]....
        /*0094*/ 	.word	0xffffffff


	//   ....[6]....
        /*0098*/ 	.word	0xffffffff


	//   ....[7]....
        /*009c*/ 	.word	0xffffffff


	//   ....[8]....
        /*00a0*/ 	.word	0xffffffff


	//   ....[9]....
        /*00a4*/ 	.word	0xffffffff


	//   ....[10]....
        /*00a8*/ 	.word	0xffffffff


	//   ....[11]....
        /*00ac*/ 	.word	0xffffffff


	//   ....[12]....
        /*00b0*/ 	.word	0xffffffff


	//   ....[13]....
        /*00b4*/ 	.word	0xffffffff


	//   ....[14]....
        /*00b8*/ 	.word	0xffffffff


	//   ....[15]....
        /*00bc*/ 	.word	0xffffffff


	//   ....[16]....
        /*00c0*/ 	.word	0xffffffff


	//   ....[17]....
        /*00c4*/ 	.word	0xffffffff


	//   ....[18]....
        /*00c8*/ 	.word	0xffffffff


	//   ....[19]....
        /*00cc*/ 	.word	0xffffffff


	//   ....[20]....
        /*00d0*/ 	.word	0xffffffff


	//   ....[21]....
        /*00d4*/ 	.word	0xffffffff


	//   ....[22]....
        /*00d8*/ 	.word	0xffffffff


	//   ....[23]....
        /*00dc*/ 	.word	0xffffffff


	//   ....[24]....
        /*00e0*/ 	.word	0xffffffff


	//   ....[25]....
        /*00e4*/ 	.word	0xffffffff


	//   ....[26]....
        /*00e8*/ 	.word	0xffffffff


	//   ....[27]....
        /*00ec*/ 	.word	0xffffffff


	//   ....[28]....
        /*00f0*/ 	.word	0xffffffff


	//   ....[29]....
        /*00f4*/ 	.word	0xffffffff


	//   ....[30]....
        /*00f8*/ 	.word	0xffffffff


	//   ....[31]....
        /*00fc*/ 	.word	0xffffffff


	//   ....[32]....
        /*0100*/ 	.word	0xffffffff


	//   ....[33]....
        /*0104*/ 	.word	0xffffffff


	//   ....[34]....
        /*0108*/ 	.word	0xffffffff


	//   ....[35]....
        /*010c*/ 	.word	0xffffffff


	//   ....[36]....
        /*0110*/ 	.word	0xffffffff


	//   ....[37]....
        /*0114*/ 	.word	0xffffffff


	//   ....[38]....
        /*0118*/ 	.word	0xffffffff


	//   ....[39]....
        /*011c*/ 	.word	0xffffffff


	//   ....[40]....
        /*0120*/ 	.word	0xffffffff


	//   ....[41]....
        /*0124*/ 	.word	0xffffffff


	//   ....[42]....
        /*0128*/ 	.word	0xffffffff


	//   ....[43]....
        /*012c*/ 	.word	0xffffffff


	//   ....[44]....
        /*0130*/ 	.word	0xffffffff


	//   ....[45]....
        /*0134*/ 	.word	0xffffffff


	//   ....[46]....
        /*0138*/ 	.word	0xffffffff


	//   ....[47]....
        /*013c*/ 	.word	0xffffffff


	//   ....[48]....
        /*0140*/ 	.word	0xffffffff


	//   ....[49]....
        /*0144*/ 	.word	0xffffffff


	//   ....[50]....
        /*0148*/ 	.word	0xffffffff


	//   ....[51]....
        /*014c*/ 	.word	0xffffffff


	//   ....[52]....
        /*0150*/ 	.word	0xffffffff


	//   ....[53]....
        /*0154*/ 	.word	0xffffffff


	//   ....[54]....
        /*0158*/ 	.word	0xffffffff


	//   ....[55]....
        /*015c*/ 	.word	0xffffffff


	//   ....[56]....
        /*0160*/ 	.word	0xffffffff


	//   ....[57]....
        /*0164*/ 	.word	0xffffffff


	//   ....[58]....
        /*0168*/ 	.word	0xffffffff


	//   ....[59]....
        /*016c*/ 	.word	0xffffffff


	//   ....[60]....
        /*0170*/ 	.word	0xffffffff


	//   ....[61]....
        /*0174*/ 	.word	0xffffffff


	//   ....[62]....
        /*0178*/ 	.word	0xffffffff


	//   ....[63]....
        /*017c*/ 	.word	0xffffffff


	//   ....[64]....
        /*0180*/ 	.word	0xffffffff


	//   ....[65]....
        /*0184*/ 	.word	0xffffffff


	//   ....[66]....
        /*0188*/ 	.word	0xffffffff


	//   ....[67]....
        /*018c*/ 	.word	0xffffffff


	//   ....[68]....
        /*0190*/ 	.word	0xffffffff


	//   ....[69]....
        /*0194*/ 	.word	0xffffffff


	//   ....[70]....
        /*0198*/ 	.word	0xffffffff


	//   ....[71]....
        /*019c*/ 	.word	0xffffffff


	//   ....[72]....
        /*01a0*/ 	.word	0xffffffff


	//   ....[73]....
        /*01a4*/ 	.word	0xffffffff


	//   ....[74]....
        /*01a8*/ 	.word	0x0500000f


	//   ....[75]....
        /*01ac*/ 	.word	0x0500000f


	//   ....[76]....
        /*01b0*/ 	.word	0x0500000f


	//   ....[77]....
        /*01b4*/ 	.word	0x0500000f


	//   ....[78]....
        /*01b8*/ 	.word	0x0500000f


	//   ....[79]....
        /*01bc*/ 	.word	0x0500000f


	//   ....[80]....
        /*01c0*/ 	.word	0x0500000f


	//   ....[81]....
        /*01c4*/ 	.word	0x0500000f


	//----- nvinfo : EIATTR_COOP_GROUP_INSTR_OFFSETS
	.align		4
.L_259:
        /*01c8*/ 	.byte	0x04, 0x28
        /*01ca*/ 	.short	(.L_261 - .L_260)


	//   ....[0]....
.L_260:
        /*01cc*/ 	.word	0x00000060


	//   ....[1]....
        /*01d0*/ 	.word	0x00000140


	//   ....[2]....
        /*01d4*/ 	.word	0x00000190


	//   ....[3]....
        /*01d8*/ 	.word	0x000003c0


	//   ....[4]....
        /*01dc*/ 	.word	0x00000520


	//   ....[5]....
        /*01e0*/ 	.word	0x00000640


	//   ....[6]....
        /*01e4*/ 	.word	0x000007a0


	//   ....[7]....
        /*01e8*/ 	.word	0x00001690


	//   ....[8]....
        /*01ec*/ 	.word	0x00001d40


	//   ....[9]....
        /*01f0*/ 	.word	0x00002490


	//   ....[10]....
        /*01f4*/ 	.word	0x000024a0


	//   ....[11]....
        /*01f8*/ 	.word	0x000024c0


	//   ....[12]....
        /*01fc*/ 	.word	0x00002f50


	//   ....[13]....
        /*0200*/ 	.word	0x00003010


	//   ....[14]....
        /*0204*/ 	.word	0x00003ef0


	//   ....[15]....
        /*0208*/ 	.word	0x000045d0


	//   ....[16]....
        /*020c*/ 	.word	0x00004600


	//   ....[17]....
        /*0210*/ 	.word	0x00004610


	//   ....[18]....
        /*0214*/ 	.word	0x00005010


	//   ....[19]....
        /*0218*/ 	.word	0x00005080


	//   ....[20]....
        /*021c*/ 	.word	0x00006780


	//   ....[21]....
        /*0220*/ 	.word	0x000067b0


	//   ....[22]....
        /*0224*/ 	.word	0x00006810


	//   ....[23]....
        /*0228*/ 	.word	0x00006820


	//   ....[24]....
        /*022c*/ 	.word	0x00007ec0


	//   ....[25]....
        /*0230*/ 	.word	0x00007ee0


	//   ....[26]....
        /*0234*/ 	.word	0x00007f50


	//   ....[27]....
        /*0238*/ 	.word	0x00007f60


	//   ....[28]....
        /*023c*/ 	.word	0x00008fe0


	//   ....[29]....
        /*0240*/ 	.word	0x00008ff0


	//   ....[30]....
        /*0244*/ 	.word	0x00009000


	//   ....[31]....
        /*0248*/ 	.word	0x00009010


	//   ....[32]....
        /*024c*/ 	.word	0x00009020


	//   ....[33]....
        /*0250*/ 	.word	0x00009030


	//   ....[34]....
        /*0254*/ 	.word	0x00009040


	//   ....[35]....
        /*0258*/ 	.word	0x00009050


	//   ....[36]....
        /*025c*/ 	.word	0x00009080


	//   ....[37]....
        /*0260*/ 	.word	0x00009090


	//   ....[38]....
        /*0264*/ 	.word	0x000090c0


	//   ....[39]....
        /*0268*/ 	.word	0x000090d0


	//   ....[40]....
        /*026c*/ 	.word	0x000090f0


	//   ....[41]....
        /*0270*/ 	.word	0x00009100


	//   ....[42]....
        /*0274*/ 	.word	0x00009110


	//   ....[43]....
        /*0278*/ 	.word	0x00009120


	//   ....[44]....
        /*027c*/ 	.word	0x00009150


	//   ....[45]....
        /*0280*/ 	.word	0x00009160


	//   ....[46]....
        /*0284*/ 	.word	0x00009190


	//   ....[47]....
        /*0288*/ 	.word	0x000091b0


	//   ....[48]....
        /*028c*/ 	.word	0x000091d0


	//   ....[49]....
        /*0290*/ 	.word	0x000091e0


	//   ....[50]....
        /*0294*/ 	.word	0x000091f0


	//   ....[51]....
        /*0298*/ 	.word	0x00009200


	//   ....[52]....
        /*029c*/ 	.word	0x00009230


	//   ....[53]....
        /*02a0*/ 	.word	0x00009260


	//   ....[54]....
        /*02a4*/ 	.word	0x000092a0


	//   ....[55]....
        /*02a8*/ 	.word	0x000092d0


	//   ....[56]....
        /*02ac*/ 	.word	0x00009740


	//   ....[57]....
        /*02b0*/ 	.word	0x00009770


	//   ....[58]....
        /*02b4*/ 	.word	0x00009880


	//   ....[59]....
        /*02b8*/ 	.word	0x000098a0


	//   ....[60]....
        /*02bc*/ 	.word	0x00009f70


	//   ....[61]....
        /*02c0*/ 	.word	0x00009f80


	//   ....[62]....
        /*02c4*/ 	.word	0x0000a080


	//   ....[63]....
        /*02c8*/ 	.word	0x0000a0a0


	//   ....[64]....
        /*02cc*/ 	.word	0x0000a260


	//   ....[65]....
        /*02d0*/ 	.word	0x0000b250


	//   ....[66]....
        /*02d4*/ 	.word	0x0000c020


	//   ....[67]....
        /*02d8*/ 	.word	0x0000c050


	//   ....[68]....
        /*02dc*/ 	.word	0x0000c080


	//   ....[69]....
        /*02e0*/ 	.word	0x0000c0a0


	//   ....[70]....
        /*02e4*/ 	.word	0x0000c0b0


	//   ....[71]....
        /*02e8*/ 	.word	0x0000c180


	//   ....[72]....
        /*02ec*/ 	.word	0x0000dae0


	//   ....[73]....
        /*02f0*/ 	.word	0x0000dc70


	//   ....[74]....
        /*02f4*/ 	.word	0x0000e240


	//   ....[75]....
        /*02f8*/ 	.word	0x0000e3f0


	//   ....[76]....
        /*02fc*/ 	.word	0x0000e450


	//   ....[77]....
        /*0300*/ 	.word	0x0000e4e0


	//   ....[78]....
        /*0304*/ 	.word	0x0000e5c0


	//   ....[79]....
        /*0308*/ 	.word	0x0000e650


	//   ....[80]....
        /*030c*/ 	.word	0x0000e720


	//   ....[81]....
        /*0310*/ 	.word	0x0000ea60


	//----- nvinfo : EIATTR_REG_RECONFIG
	.align		4
.L_261:
        /*0314*/ 	.byte	0x01, 0x54
	.zero		2


	//----- nvinfo : EIATTR_SYSCALL_OFFSETS
	.align		4
        /*0318*/ 	.byte	0x04, 0x46
        /*031a*/ 	.short	(.L_263 - .L_262)


	//   ....[0]....
.L_262:
        /*031c*/ 	.word	0x00001870


	//   ....[1]....
        /*0320*/ 	.word	0x0000acd0


	//   ....[2]....
        /*0324*/ 	.word	0x0000ae40


	//   ....[3]....
        /*0328*/ 	.word	0x0000af90


	//   ....[4]....
        /*032c*/ 	.word	0x0000b0d0


	//   ....[5]....
        /*0330*/ 	.word	0x0000bb40


	//----- nvinfo : EIATTR_MBARRIER_INSTR_OFFSETS
	.align		4
.L_263:
        /*0334*/ 	.byte	0x04, 0x39
        /*0336*/ 	.short	(.L_265 - .L_264)


	//   ....[0]....
.L_264:
        /*0338*/ 	.word	0x00000270
        /*033c*/ 	.word	0x000000ff
        /*0340*/ 	.word	0x00019c00
        /*0344*/ 	.short	0x0100
        /*0346*/ 	.byte	0x08
	.zero		1


	//   ....[1]....
        /*0348*/ 	.word	0x00000280
        /*034c*/ 	.word	0x000000ff
        /*0350*/ 	.word	0x00019c20
        /*0354*/ 	.short	0x0100
        /*0356*/ 	.byte	0x08
	.zero		1


	//   ....[2]....
        /*0358*/ 	.word	0x00000370
        /*035c*/ 	.word	0x000000ff
        /*0360*/ 	.word	0x00019c30
        /*0364*/ 	.short	0x0100
        /*0366*/ 	.byte	0x08
	.zero		1


	//   ....[3]....
        /*0368*/ 	.word	0x00000380
        /*036c*/ 	.word	0x000000ff
        /*0370*/ 	.word	0x00019c40
        /*0374*/ 	.short	0x0100
        /*0376*/ 	.byte	0x08
	.zero		1


	//   ....[4]....
        /*0378*/ 	.word	0x00000390
        /*037c*/ 	.word	0x000000ff
        /*0380*/ 	.word	0x00019c38
        /*0384*/ 	.short	0x0100
        /*0386*/ 	.byte	0x08
	.zero		1


	//   ....[5]....
        /*0388*/ 	.word	0x000003a0
        /*038c*/ 	.word	0x000000ff
        /*0390*/ 	.word	0x00019c48
        /*0394*/ 	.short	0x0100
        /*0396*/ 	.byte	0x08
	.zero		1


	//   ....[6]....
        /*0398*/ 	.word	0x000004d0
        /*039c*/ 	.word	0x000000ff
        /*03a0*/ 	.word	0x00019c50
        /*03a4*/ 	.short	0x0100
        /*03a6*/ 	.byte	0x08
	.zero		1


	//   ....[7]....
        /*03a8*/ 	.word	0x000004e0
        /*03ac*/ 	.word	0x000000ff
        /*03b0*/ 	.word	0x00019c60
        /*03b4*/ 	.short	0x0100
        /*03b6*/ 	.byte	0x08
	.zero		1


	//   ....[8]....
        /*03b8*/ 	.word	0x000004f0
        /*03bc*/ 	.word	0x000000ff
        /*03c0*/ 	.word	0x00019c58
        /*03c4*/ 	.short	0x0100
        /*03c6*/ 	.byte	0x08
	.zero		1


	//   ....[9]....
        /*03c8*/ 	.word	0x00000500
        /*03cc*/ 	.word	0x000000ff
        /*03d0*/ 	.word	0x00019c68
        /*03d4*/ 	.short	0x0100
        /*03d6*/ 	.byte	0x08
	.zero		1


	//   ....[10]....
        /*03d8*/ 	.word	0x000005f0
        /*03dc*/ 	.word	0x000000ff
        /*03e0*/ 	.word	0x00019c70
        /*03e4*/ 	.short	0x0100
        /*03e6*/ 	.byte	0x06
	.zero		1


	//   ....[11]....
        /*03e8*/ 	.word	0x00000600
        /*03ec*/ 	.word	0x000000ff
        /*03f0*/ 	.word	0x00019c80
        /*03f4*/ 	.short	0x0100
        /*03f6*/ 	.byte	0x06
	.zero		1


	//   ....[12]....
        /*03f8*/ 	.word	0x00000610
        /*03fc*/ 	.word	0x000000ff
        /*0400*/ 	.word	0x00019c78
        /*0404*/ 	.short	0x0100
        /*0406*/ 	.byte	0x06
	.zero		1


	//   ....[13]....
        /*0408*/ 	.word	0x00000620
        /*040c*/ 	.word	0x000000ff
        /*0410*/ 	.word	0x00019c88
        /*0414*/ 	.short	0x0100
        /*0416*/ 	.byte	0x06
	.zero		1


	//   ....[14]....
        /*0418*/ 	.word	0x00000750
        /*041c*/ 	.word	0x000000ff
        /*0420*/ 	.word	0x00019c90
        /*0424*/ 	.short	0x0100
        /*0426*/ 	.byte	0x08
	.zero		1


	//   ....[15]....
        /*0428*/ 	.word	0x00000760
        /*042c*/ 	.word	0x000000ff
        /*0430*/ 	.word	0x00019ca0
        /*0434*/ 	.short	0x0100
        /*0436*/ 	.byte	0x08
	.zero		1


	//   ....[16]....
        /*0438*/ 	.word	0x00000770
        /*043c*/ 	.word	0x000000ff
        /*0440*/ 	.word	0x00019c98
        /*0444*/ 	.short	0x0100
        /*0446*/ 	.byte	0x08
	.zero		1


	//   ....[17]....
        /*0448*/ 	.word	0x00000780
        /*044c*/ 	.word	0x000000ff
        /*0450*/ 	.word	0x00019ca8
        /*0454*/ 	.short	0x0100
        /*0456*/ 	.byte	0x08
	.zero		1


	//   ....[18]....
        /*0458*/ 	.word	0x000008b0
        /*045c*/ 	.word	0x000000ff
        /*0460*/ 	.word	0x00019cb0
        /*0464*/ 	.short	0x0100
        /*0466*/ 	.byte	0x08
	.zero		1


	//   ....[19]....
        /*0468*/ 	.word	0x000008c0
        /*046c*/ 	.word	0x000000ff
        /*0470*/ 	.word	0x00019cc0
        /*0474*/ 	.short	0x0100
        /*0476*/ 	.byte	0x08
	.zero		1


	//   ....[20]....
        /*0478*/ 	.word	0x000008d0
        /*047c*/ 	.word	0x000000ff
        /*0480*/ 	.word	0x00019cb8
        /*0484*/ 	.short	0x0100
        /*0486*/ 	.byte	0x08
	.zero		1


	//   ....[21]....
        /*0488*/ 	.word	0x000008e0
        /*048c*/ 	.word	0x000000ff
        /*0490*/ 	.word	0x00019cc8
        /*0494*/ 	.short	0x0100
        /*0496*/ 	.byte	0x08
	.zero		1


	//   ....[22]....
        /*0498*/ 	.word	0x000018f0
        /*049c*/ 	.word	0x000000ff
        /*04a0*/ 	.word	0x00019c00
        /*04a4*/ 	.short	0x010a
        /*04a6*/ 	.byte	0x2d
	.zero		1


	//   ....[23]....
        /*04a8*/ 	.word	0x00001970
        /*04ac*/ 	.word	0x00000003
        /*04b0*/ 	.word	0x00019c30
        /*04b4*/ 	.short	0x010a
        /*04b6*/ 	.byte	0x3f
	.zero		1


	//   ....[24]....
        /*04b8*/ 	.word	0x000019d0
        /*04bc*/ 	.word	0x00000003
        /*04c0*/ 	.word	0x00019c30
        /*04c4*/ 	.short	0x010a
        /*04c6*/ 	.byte	0x3f
	.zero		1


	//   ....[25]....
        /*04c8*/ 	.word	0x00003400
        /*04cc*/ 	.word	0x00000030
        /*04d0*/ 	.word	0x00000000
        /*04d4*/ 	.short	0x0101
        /*04d6*/ 	.byte	0x3f
	.zero		1


	//   ....[26]....
        /*04d8*/ 	.word	0x00003bb0
        /*04dc*/ 	.word	0x000000ff
        /*04e0*/ 	.word	0x00019c30
        /*04e4*/ 	.short	0x010a
        /*04e6*/ 	.byte	0x15
	.zero		1


	//   ....[27]....
        /*04e8*/ 	.word	0x00003bf0
        /*04ec*/ 	.word	0x000000ff
        /*04f0*/ 	.word	0x00019c30
        /*04f4*/ 	.short	0x010a
        /*04f6*/ 	.byte	0x15
	.zero		1


	//   ....[28]....
        /*04f8*/ 	.word	0x00003d50
        /*04fc*/ 	.word	0x000000ff
        /*0500*/ 	.word	0x00019c50
        /*0504*/ 	.short	0x010a
        /*0506*/ 	.byte	0x0b
	.zero		1


	//   ....[29]....
        /*0508*/ 	.word	0x00003d90
        /*050c*/ 	.word	0x000000ff
        /*0510*/ 	.word	0x00019c50
        /*0514*/ 	.short	0x010a
        /*0516*/ 	.byte	0x0b
	.zero		1


	//   ....[30]....
        /*0518*/ 	.word	0x000058f0
        /*051c*/ 	.word	0x00000003
        /*0520*/ 	.word	0x00000000
        /*0524*/ 	.short	0x0101
        /*0526*/ 	.byte	0x3f
	.zero		1


	//   ....[31]....
        /*0528*/ 	.word	0x00005b10
        /*052c*/ 	.word	0x000000ff
        /*0530*/ 	.word	0x00000000
        /*0534*/ 	.short	0x0101
        /*0536*/ 	.byte	0x06
	.zero		1


	//   ....[32]....
        /*0538*/ 	.word	0x000060c0
        /*053c*/ 	.word	0x000000ff
        /*0540*/ 	.word	0x00019c30
        /*0544*/ 	.short	0x010a
        /*0546*/ 	.byte	0x06
	.zero		1


	//   ....[33]....
        /*0548*/ 	.word	0x00006100
        /*054c*/ 	.word	0x000000ff
        /*0550*/ 	.word	0x00019c30
        /*0554*/ 	.short	0x010a
        /*0556*/ 	.byte	0x06
	.zero		1


	//   ....[34]....
        /*0558*/ 	.word	0x00006260
        /*055c*/ 	.word	0x000000ff
        /*0560*/ 	.word	0x00019c50
        /*0564*/ 	.short	0x010a
        /*0566*/ 	.byte	0x0b
	.zero		1


	//   ....[35]....
        /*0568*/ 	.word	0x000062a0
        /*056c*/ 	.word	0x000000ff
        /*0570*/ 	.word	0x00019c50
        /*0574*/ 	.short	0x010a
        /*0576*/ 	.byte	0x0b
	.zero		1


	//   ....[36]....
        /*0578*/ 	.word	0x00007410
        /*057c*/ 	.word	0x00000003
        /*0580*/ 	.word	0x00000000
        /*0584*/ 	.short	0x0101
        /*0586*/ 	.byte	0x3f
	.zero		1


	//   ....[37]....
        /*0588*/ 	.word	0x000076c0
        /*058c*/ 	.word	0x000000ff
        /*0590*/ 	.word	0x00000000
        /*0594*/ 	.short	0x0101
        /*0596*/ 	.byte	0x06
	.zero		1


	//   ....[38]....
        /*0598*/ 	.word	0x00007bf0
        /*059c*/ 	.word	0x000000ff
        /*05a0*/ 	.word	0x00019c50
        /*05a4*/ 	.short	0x010a
        /*05a6*/ 	.byte	0x0e
	.zero		1


	//   ....[39]....
        /*05a8*/ 	.word	0x00007c30
        /*05ac*/ 	.word	0x000000ff
        /*05b0*/ 	.word	0x00019c50
        /*05b4*/ 	.short	0x010a
        /*05b6*/ 	.byte	0x0e
	.zero		1


	//   ....[40]....
        /*05b8*/ 	.word	0x00008240
        /*05bc*/ 	.word	0x000000ff
        /*05c0*/ 	.word	0x00000000
        /*05c4*/ 	.short	0x0101
        /*05c6*/ 	.byte	0x04
	.zero		1


	//   ....[41]....
        /*05c8*/ 	.word	0x00009750
        /*05cc*/ 	.word	0x00000000
        /*05d0*/ 	.word	0x00000000
        /*05d4*/ 	.short	0x0101
        /*05d6*/ 	.byte	0x3f
	.zero		1


	//   ....[42]....
        /*05d8*/ 	.word	0x0000b490
        /*05dc*/ 	.word	0x00000005
        /*05e0*/ 	.word	0x00019c80
        /*05e4*/ 	.short	0x010a
        /*05e6*/ 	.byte	0x3f
	.zero		1


	//   ....[43]....
        /*05e8*/ 	.word	0x0000b6f0
        /*05ec*/ 	.word	0x00000005
        /*05f0*/ 	.word	0x00019c40
        /*05f4*/ 	.short	0x010a
        /*05f6*/ 	.byte	0x3f
	.zero		1


	//   ....[44]....
        /*05f8*/ 	.word	0x0000c290
        /*05fc*/ 	.word	0x00000011
        /*0600*/ 	.word	0x00019c00
        /*0604*/ 	.short	0x0107
        /*0606*/ 	.byte	0x3f
	.zero		1


	//   ....[45]....
        /*0608*/ 	.word	0x0000c390
        /*060c*/ 	.word	0x00000011
        /*0610*/ 	.word	0x00019c00
        /*0614*/ 	.short	0x0101
        /*0616*/ 	.byte	0x3f
	.zero		1


	//   ....[46]....
        /*0618*/ 	.word	0x0000c3b0
        /*061c*/ 	.word	0x00000011
        /*0620*/ 	.word	0x00019c20
        /*0624*/ 	.short	0x010a
        /*0626*/ 	.byte	0x3f
	.zero		1


	//   ....[47]....
        /*0628*/ 	.word	0x0000c690
        /*062c*/ 	.word	0x00000004
        /*0630*/ 	.word	0x00019c80
        /*0634*/ 	.short	0x010a
        /*0636*/ 	.byte	0x3f
	.zero		1


	//   ....[48]....
        /*0638*/ 	.word	0x0000cab0
        /*063c*/ 	.word	0x00000004
        /*0640*/ 	.word	0x00019c40
        /*0644*/ 	.short	0x010a
        /*0646*/ 	.byte	0x3f
	.zero		1


	//   ....[49]....
        /*0648*/ 	.word	0x0000cf50
        /*064c*/ 	.word	0x00000003
        /*0650*/ 	.word	0x00019c70
        /*0654*/ 	.short	0x010a
        /*0656*/ 	.byte	0x3f
	.zero		1


	//   ....[50]....
        /*0658*/ 	.word	0x0000cfd0
        /*065c*/ 	.word	0x00000003
        /*0660*/ 	.word	0x00019c60
        /*0664*/ 	.short	0x010a
        /*0666*/ 	.byte	0x3f
	.zero		1


	//   ....[51]....
        /*0668*/ 	.word	0x0000d320
        /*066c*/ 	.word	0x00000003
        /*0670*/ 	.word	0x00019c50
        /*0674*/ 	.short	0x0101
        /*0676*/ 	.byte	0x3f
	.zero		1


	//   ....[52]....
        /*0678*/ 	.word	0x0000d3a0
        /*067c*/ 	.word	0x00000002
        /*0680*/ 	.word	0x00000000
        /*0684*/ 	.short	0x0101
        /*0686*/ 	.byte	0x3f
	.zero		1


	//   ....[53]....
        /*0688*/ 	.word	0x0000d590
        /*068c*/ 	.word	0x00000003
        /*0690*/ 	.word	0x00019c70
        /*0694*/ 	.short	0x010a
        /*0696*/ 	.byte	0x3f
	.zero		1


	//   ....[54]....
        /*0698*/ 	.word	0x0000d600
        /*069c*/ 	.word	0x00000003
        /*06a0*/ 	.word	0x00019c60
        /*06a4*/ 	.short	0x010a
        /*06a6*/ 	.byte	0x3f
	.zero		1


	//   ....[55]....
        /*06a8*/ 	.word	0x0000d950
        /*06ac*/ 	.word	0x00000003
        /*06b0*/ 	.word	0x00019c50
        /*06b4*/ 	.short	0x0101
        /*06b6*/ 	.byte	0x3f
	.zero		1


	//   ....[56]....
        /*06b8*/ 	.word	0x0000d9c0
        /*06bc*/ 	.word	0x00000000
        /*06c0*/ 	.word	0x00000000
        /*06c4*/ 	.short	0x0101
        /*06c6*/ 	.byte	0x3f
	.zero		1


	//   ....[57]....
        /*06c8*/ 	.word	0x0000dbf0
        /*06cc*/ 	.word	0x00000007
        /*06d0*/ 	.word	0x00019c20
        /*06d4*/ 	.short	0x010a
        /*06d6*/ 	.byte	0x3f
	.zero		1


	//   ....[58]....
        /*06d8*/ 	.word	0x0000dd90
        /*06dc*/ 	.word	0x00000005
        /*06e0*/ 	.word	0x00000000
        /*06e4*/ 	.short	0x010a
        /*06e6*/ 	.byte	0x3f
	.zero		1


	//   ....[59]....
        /*06e8*/ 	.word	0x0000de00
        /*06ec*/ 	.word	0x00000003
        /*06f0*/ 	.word	0x00000000
        /*06f4*/ 	.short	0x010a
        /*06f6*/ 	.byte	0x3f
	.zero		1


	//   ....[60]....
        /*06f8*/ 	.word	0x0000de50
        /*06fc*/ 	.word	0x00000003
        /*0700*/ 	.word	0x00019c60
        /*0704*/ 	.short	0x010a
        /*0706*/ 	.byte	0x3f
	.zero		1


	//   ....[61]....
        /*0708*/ 	.word	0x0000dea0
        /*070c*/ 	.word	0x00000005
        /*0710*/ 	.word	0x00019c60
        /*0714*/ 	.short	0x010a
        /*0716*/ 	.byte	0x3f
	.zero		1


	//   ....[62]....
        /*0718*/ 	.word	0x0000dee0
        /*071c*/ 	.word	0x00000003
        /*0720*/ 	.word	0x00019c80
        /*0724*/ 	.short	0x010a
        /*0726*/ 	.byte	0x3f
	.zero		1


	//   ....[63]....
        /*0728*/ 	.word	0x0000df00
        /*072c*/ 	.word	0x00000005
        /*0730*/ 	.word	0x00019c80
        /*0734*/ 	.short	0x010a
        /*0736*/ 	.byte	0x3f
	.zero		1


	//   ....[64]....
        /*0738*/ 	.word	0x0000df70
        /*073c*/ 	.word	0x00000003
        /*0740*/ 	.word	0x00019c00
        /*0744*/ 	.short	0x010a
        /*0746*/ 	.byte	0x3f
	.zero		1


	//   ....[65]....
        /*0748*/ 	.word	0x0000dfc0
        /*074c*/ 	.word	0x00000003
        /*0750*/ 	.word	0x00019c30
        /*0754*/ 	.short	0x010a
        /*0756*/ 	.byte	0x3f
	.zero		1


	//   ....[66]....
        /*0758*/ 	.word	0x0000e020
        /*075c*/ 	.word	0x00000007
        /*0760*/ 	.word	0x00019c30
        /*0764*/ 	.short	0x010a
        /*0766*/ 	.byte	0x3f
	.zero		1


	//   ....[67]....
        /*0768*/ 	.word	0x0000e080
        /*076c*/ 	.word	0x00000007
        /*0770*/ 	.word	0x00019c50
        /*0774*/ 	.short	0x010a
        /*0776*/ 	.byte	0x3f
	.zero		1


	//   ....[68]....
        /*0778*/ 	.word	0x0000e0e0
        /*077c*/ 	.word	0x00000009
        /*0780*/ 	.word	0x00019c30
        /*0784*/ 	.short	0x010a
        /*0786*/ 	.byte	0x3f
	.zero		1


	//   ....[69]....
        /*0788*/ 	.word	0x0000e140
        /*078c*/ 	.word	0x00000009
        /*0790*/ 	.word	0x00019c50
        /*0794*/ 	.short	0x010a
        /*0796*/ 	.byte	0x3f
	.zero		1


	//   ....[70]....
        /*0798*/ 	.word	0x0000e1a0
        /*079c*/ 	.word	0x00000006
        /*07a0*/ 	.word	0x00019c50
        /*07a4*/ 	.short	0x010a
        /*07a6*/ 	.byte	0x3f
	.zero		1


	//   ....[71]....
        /*07a8*/ 	.word	0x0000e2f0
        /*07ac*/ 	.word	0x00000005
        /*07b0*/ 	.word	0x00019c80
        /*07b4*/ 	.short	0x010a
        /*07b6*/ 	.byte	0x3f
	.zero		1


	//   ....[72]....
        /*07b8*/ 	.word	0x0000e340
        /*07bc*/ 	.word	0x00000005
        /*07c0*/ 	.word	0x00019c40
        /*07c4*/ 	.short	0x010a
        /*07c6*/ 	.byte	0x3f
	.zero		1


	//   ....[73]....
        /*07c8*/ 	.word	0x0000e750
        /*07cc*/ 	.word	0x00000011
        /*07d0*/ 	.word	0x00019c20
        /*07d4*/ 	.short	0x010a
        /*07d6*/ 	.byte	0x3f
	.zero		1


	//   ....[74]....
        /*07d8*/ 	.word	0x0000e7a0
        /*07dc*/ 	.word	0x00000004
        /*07e0*/ 	.word	0x00019c80
        /*07e4*/ 	.short	0x010a
        /*07e6*/ 	.byte	0x3f
	.zero		1


	//   ....[75]....
        /*07e8*/ 	.word	0x0000e7f0
        /*07ec*/ 	.word	0x00000004
        /*07f0*/ 	.word	0x00019c40
        /*07f4*/ 	.short	0x010a
        /*07f6*/ 	.byte	0x3f
	.zero		1


	//   ....[76]....
        /*07f8*/ 	.word	0x0000e840
        /*07fc*/ 	.word	0x00000003
        /*0800*/ 	.word	0x00019c70
        /*0804*/ 	.short	0x010a
        /*0806*/ 	.byte	0x3f
	.zero		1


	//   ....[77]....
        /*0808*/ 	.word	0x0000e890
        /*080c*/ 	.word	0x00000003
        /*0810*/ 	.word	0x00019c60
        /*0814*/ 	.short	0x010a
        /*0816*/ 	.byte	0x3f
	.zero		1


	//   ....[78]....
        /*0818*/ 	.word	0x0000e8e0
        /*081c*/ 	.word	0x00000003
        /*0820*/ 	.word	0x00019c70
        /*0824*/ 	.short	0x010a
        /*0826*/ 	.byte	0x3f
	.zero		1


	//   ....[79]....
        /*0828*/ 	.word	0x0000e930
        /*082c*/ 	.word	0x00000003
        /*0830*/ 	.word	0x00019c60
        /*0834*/ 	.short	0x010a
        /*0836*/ 	.byte	0x3f
	.zero		1


	//   ....[80]....
        /*0838*/ 	.word	0x0000e980
        /*083c*/ 	.word	0x00000007
        /*0840*/ 	.word	0x00019c20
        /*0844*/ 	.short	0x010a
        /*0846*/ 	.byte	0x3f
	.zero		1


	//   ....[81]....
        /*0848*/ 	.word	0x0000eb20
        /*084c*/ 	.word	0x00000005
        /*0850*/ 	.word	0x00000000
        /*0854*/ 	.short	0x010a
        /*0856*/ 	.byte	0x3f
	.zero		1


	//   ....[82]....
        /*0858*/ 	.word	0x0000eb70
        /*085c*/ 	.word	0x00000003
        /*0860*/ 	.word	0x00000000
        /*0864*/ 	.short	0x010a
        /*0866*/ 	.byte	0x3f
	.zero		1


	//   ....[83]....
        /*0868*/ 	.word	0x0000ebc0
        /*086c*/ 	.word	0x00000003
        /*0870*/ 	.word	0x00019c60
        /*0874*/ 	.short	0x010a
        /*0876*/ 	.byte	0x3f
	.zero		1


	//   ....[84]....
        /*0878*/ 	.word	0x0000ec10
        /*087c*/ 	.word	0x00000005
        /*0880*/ 	.word	0x00019c60
        /*0884*/ 	.short	0x010a
        /*0886*/ 	.byte	0x3f
	.zero		1


	//   ....[85]....
        /*0888*/ 	.word	0x0000ec60
        /*088c*/ 	.word	0x00000003
        /*0890*/ 	.word	0x00019c80
        /*0894*/ 	.short	0x010a
        /*0896*/ 	.byte	0x3f
	.zero		1


	//----- nvinfo : EIATTR_NUM_MBARRIERS
	.align		4
.L_265:
        /*0898*/ 	.byte	0x03, 0x38
        /*089a*/ 	.short	0x0016


	//----- nvinfo : EIATTR_EXIT_INSTR_OFFSETS
	.align		4
        /*089c*/ 	.byte	0x04, 0x1c
        /*089e*/ 	.short	(.L_267 - .L_266)


	//   ....[0]....
.L_266:
        /*08a0*/ 	.word	0x00000a00


	//   ....[1]....
        /*08a4*/ 	.word	0x0000a1d0


	//   ....[2]....
        /*08a8*/ 	.word	0x0000df50


	//----- nvinfo : EIATTR_MAX_THREADS
	.align		4
.L_267:
        /*08ac*/ 	.byte	0x04, 0x05
        /*08ae*/ 	.short	(.L_269 - .L_268)
.L_268:
        /*08b0*/ 	.word	0x00000200
        /*08b4*/ 	.word	0x00000001
        /*08b8*/ 	.word	0x00000001


	//----- nvinfo : EIATTR_CRS_STACK_SIZE
	.align		4
.L_269:
        /*08bc*/ 	.byte	0x04, 0x1e
        /*08be*/ 	.short	(.L_271 - .L_270)
.L_270:
        /*08c0*/ 	.word	0x00000000


	//----- nvinfo : EIATTR_CBANK_PARAM_SIZE
	.align		4
.L_271:
        /*08c4*/ 	.byte	0x03, 0x19
        /*08c6*/ 	.short	0x0af0


	//----- nvinfo : EIATTR_PARAM_CBANK
	.align		4
        /*08c8*/ 	.byte	0x04, 0x0a
        /*08ca*/ 	.short	(.L_273 - .L_272)
	.align		4
.L_272:
        /*08cc*/ 	.word	index@(.nv.constant0._ZN7cutlass13device_kernelIN5flash11enable_sm90INS1_16FlashAttnFwdSm90INS1_25CollectiveMainloopFwdSm90ILi2EN4cute5tupleIJNS5_1CILi1EEES8_S8_EEENS6_IJNS7_ILi192EEENS7_ILi128EEENS7_ILi96EEEEEELi96ENS_12float_e4m3_tEfNS_4arch4Sm90ELb1ELb0ELb0ELb0ELb0ELb0ELb0ELb1ELb1ELb1ELb0ELb0EEENS1_21CollectiveEpilogueFwdINS6_IJSA_SC_SB_EEES9_NS_10bfloat16_tESG_Li384ELb0ELb1ELb0ELb1EEENS1_30DynamicPersistentTileSchedulerILi384ELi128ELb0ELb1ELb1EEEEEEEEEvNT_6ParamsE)
        /*08d0*/ 	.short	0x0210
        /*08d2*/ 	.short	0x0af0


	//----- nvinfo : EIATTR_SW_WAR
	.align		4
.L_273:
        /*08d4*/ 	.byte	0x04, 0x36
        /*08d6*/ 	.short	(.L_275 - .L_274)
.L_274:
        /*08d8*/ 	.word	0x00000008
.L_275:


//--------------------- .nv.info._ZN7cutlass13device_kernelIN5flash11enable_sm90INS1_16FlashAttnFwdSm90INS1_25CollectiveMainloopFwdSm90ILi2EN4cute5tupleIJNS5_1CILi1EEES8_S8_EEENS6_IJNS7_ILi192EEENS7_ILi128EEENS7_ILi96EEEEEELi96ENS_12float_e4m3_tEfNS_4arch4Sm90ELb1ELb0ELb0ELb1ELb0ELb0ELb0ELb1ELb1ELb1ELb0ELb0EEENS1_21CollectiveEpilogueFwdINS6_IJSA_SC_SB_EEES9_NS_10bfloat16_tESG_Li384ELb1ELb1ELb0ELb1EEENS1_36VarlenDynamicPersistentTileSchedulerILi192ELi128ELi384ELi128ELb0ELb1ELb1ELb1ELb1ELb1EEEEEEEEEvNT_6ParamsE --------------------------
	.section	.nv.info._ZN7cutlass13device_kernelIN5flash11enable_sm90INS1_16FlashAttnFwdSm90INS1_25CollectiveMainloopFwdSm90ILi2EN4cute5tupleIJNS5_1CILi1EEES8_S8_EEENS6_IJNS7_ILi192EEENS7_ILi128EEENS7_ILi96EEEEEELi96ENS_12float_e4m3_tEfNS_4arch4Sm90ELb1ELb0ELb0ELb1ELb0ELb0ELb0ELb1ELb1ELb1ELb0ELb0EEENS1_21CollectiveEpilogueFwdINS6_IJSA_SC_SB_EEES9_NS_10bfloat16_tESG_Li384ELb1ELb1ELb0ELb1EEENS1_36VarlenDynamicPersistentTileSchedulerILi192ELi128ELi384ELi128ELb0ELb1ELb1ELb1ELb1ELb1EEEEEEEEEvNT_6ParamsE,"",@"SHT_CUDA_INFO"
	.sectionflags	@""
	.align	4


	//----- nvinfo : EIATTR_CUDA_API_VERSION
	.align		4
        /*0000*/ 	.byte	0x04, 0x37
        /*0002*/ 	.short	(.L_277 - .L_276)
.L_276:
        /*0004*/ 	.word	0x00000082


	//----- nvinfo : EIATTR_KPARAM_INFO
	.align		4
.L_277:
        /*0008*/ 	.byte	0x04, 0x17
        /*000a*/ 	.short	(.L_279 - .L_278)
.L_278:
        /*000c*/ 	.word	0x00000000
        /*0010*/ 	.short	0x0000
        /*0012*/ 	.short	0x0070
        /*0014*/ 	.byte	0x00, 0xf0, 0x01, 0x2a


	//----- nvinfo : EIATTR_SPARSE_MMA_MASK
	.align		4
.L_279:
        /*0018*/ 	.byte	0x03, 0x50
        /*001a*/ 	.short	0x0000


	//----- nvinfo : EIATTR_MAXREG_COUNT
	.align		4
        /*001c*/ 	.byte	0x03, 0x1b
        /*001e*/ 	.short	0x0080


	//----- nvinfo : EIATTR_NUM_BARRIERS
	.align		4
        /*0020*/ 	.byte	0x02, 0x4c
        /*0022*/ 	.byte	0x09
	.zero		1


	//----- nvinfo : EIATTR_EXTERNS
	.align		4
        /*0024*/ 	.byte	0x04, 0x0f
        /*0026*/ 	.short	(.L_281 - .L_280)


	//   ....[0]....
	.align		4
.L_280:
        /*0028*/ 	.word	index@(__assertfail)


	//----- nvinfo : EIATTR_ANNOTATIONS
	.align		4
.L_281:
        /*002c*/ 	.byte	0x04, 0x55
        /*002e*/ 	.short	(.L_283 - .L_282)


	//   ....[0]....
.L_282:
        /* <DEDUP_REMOVED lines=8> */
        /*00a4*/ 	.byte	0x20, 0xf9, 0x00, 0x00, 0x01, 0x00, 0x00, 0x00, 0x60, 0x01, 0x01, 0x00


	//----- nvinfo : EIATTR_MERCURY_ISA_VERSION
	.align		4
.L_283:
        /*00b0*/ 	.byte	0x03, 0x5f
        /*00b2*/ 	.short	0x0101


	//----- nvinfo : EIATTR_UNUSED_LOAD_BYTE_OFFSET
	.align		4
        /*00b4*/ 	.byte	0x04, 0x44
        /*00b6*/ 	.short	(.L_285 - .L_284)


	//   ....[0]....
.L_284:
        /*00b8*/ 	.word	0x00000a00
        /*00bc*/ 	.word	0x0000fff0


	//   ....[1]....
        /*00c0*/ 	.word	0x000086a0
        /*00c4*/ 	.word	0x0000fff0


	//----- nvinfo : EIATTR_INT_WARP_WIDE_INSTR_OFFSETS
	.align		4
.L_285:
        /*00c8*/ 	.byte	0x04, 0x31
        /*00ca*/ 	.short	(.L_287 - .L_286)


	//   ....[0]....
.L_286:
        /*00cc*/ 	.word	0x00000130


	//   ....[1]....
        /*00d0*/ 	.word	0x00000170


	//   ....[2]....
        /*00d4*/ 	.word	0x000001e0


	//   ....[3]....
        /*00d8*/ 	.word	0x0000bdd0


	//   ....[4]....
        /*00dc*/ 	.word	0x0000be60


	//   ....[5]....
        /*00e0*/ 	.word	0x0000e750


	//   ....[6]....
        /*00e4*/ 	.word	0x0000e7e0


	//----- nvinfo : EIATTR_COOP_GROUP_MASK_REGIDS
	.align		4
.L_287:
        /*00e8*/ 	.byte	0x04, 0x29
        /*00ea*/ 	.short	(.L_289 - .L_288)


	//   ....[0]....
.L_288:
        /*00ec*/ 	.word	0xffffffff


	//   ....[1]....
        /*00f0*/ 	.word	0xffffffff


	//   ....[2]....
        /*00f4*/ 	.word	0xffffffff


	//   ....[3]....
        /*00f8*/ 	.word	0xffffffff


	//   ....[4]....
        /*00fc*/ 	.word	0xffffffff


	//   ....[5]....
        /*0100*/ 	.word	0xffffffff


	//   ....[6]....
        /*0104*/ 	.word	0xffffffff


	//   ....[7]....
        /*0108*/ 	.word	0xffffffff


	//   ....[8]....
        /*010c*/ 	.word	0xffffffff


	//   ....[9]....
        /*0110*/ 	.word	0xffffffff


	//   ....[10]....
        /*0114*/ 	.word	0xffffffff


	//   ....[11]....
        /*0118*/ 	.word	0xffffffff


	//   ....[12]....
        /*011c*/ 	.word	0xffffffff


	//   ....[13]....
        /*0120*/ 	.word	0xffffffff


	//   ....[14]....
        /*0124*/ 	.word	0xffffffff


	//   ....[15]....
        /*0128*/ 	.word	0xffffffff


	//   ....[16]....
        /*012c*/ 	.word	0xffffffff


	//   ....[17]....
        /*0130*/ 	.word	0xffffffff


	//   ....[18]....
        /*0134*/ 	.word	0xffffffff


	//   ....[19]....
        /*0138*/ 	.word	0xffffffff


	//   ....[20]....
        /*013c*/ 	.word	0xffffffff


	//   ....[21]....
        /*0140*/ 	.word	0xffffffff


	//   ....[22]....
        /*0144*/ 	.word	0xffffffff


	//   ....[23]....
        /*0148*/ 	.word	0xffffffff


	//   ....[24]....
        /*014c*/ 	.word	0xffffffff


	//   ....[25]....
        /*0150*/ 	.word	0xffffffff


	//   ....[26]....
        /*0154*/ 	.word	0xffffffff


	//   ....[27]....
        /*0158*/ 	.word	0xffffffff


	//   ....[28]....
        /*015c*/ 	.word	0xffffffff


	//   ....[29]....
        /*0160*/ 	.word	0xffffffff


	//   ....[30]....
        /*0164*/ 	.word	0xffffffff


	//   ....[31]....
        /*0168*/ 	.word	0xffffffff


	//   ....[32]....
        /*016c*/ 	.word	0xffffffff


	//   ....[33]....
        /*0170*/ 	.word	0xffffffff


	//   ....[34]....
        /*0174*/ 	.word	0xffffffff


	//   ....[35]....
        /*0178*/ 	.word	0xffffffff


	//   ....[36]....
        /*017c*/ 	.word	0xffffffff


	//   ....[37]....
        /*0180*/ 	.word	0xffffffff


	//   ....[38]....
        /*0184*/ 	.word	0xffffffff


	//   ....[39]....
        /*0188*/ 	.word	0xffffffff


	//   ....[40]....
        /*018c*/ 	.word	0xffffffff


	//   ....[41]....
        /*0190*/ 	.word	0xffffffff


	//   ....[42]....
        /*0194*/ 	.word	0xffffffff


	//   ....[43]....
        /*0198*/ 	.word	0xffffffff


	//   ....[44]....
        /*019c*/ 	.word	0xffffffff


	//   ....[45]....
        /*01a0*/ 	.word	0xffffffff


	//   ....[46]....
        /*01a4*/ 	.word	0xffffffff


	//   ....[47]....
        /*01a8*/ 	.word	0xffffffff


	//   ....[48]....
        /*01ac*/ 	.word	0xffffffff


	//   ....[49]....
        /*01b0*/ 	.word	0xffffffff


	//   ....[50]....
        /*01b4*/ 	.word	0xffffffff


	//   ....[51]....
        /*01b8*/ 	.word	0xffffffff


	//   ....[52]....
        /*01bc*/ 	.word	0xffffffff


	//   ....[53]....
        /*01c0*/ 	.word	0xffffffff


	//   ....[54]....
        /*01c4*/ 	.word	0xffffffff


	//   ....[55]....
        /*01c8*/ 	.word	0xffffffff


	//   ....[56]....
        /*01cc*/ 	.word	0xffffffff


	//   ....[57]....
        /*01d0*/ 	.word	0xffffffff


	//   ....[58]....
        /*01d4*/ 	.word	0xffffffff


	//   ....[59]....
        /*01d8*/ 	.word	0xffffffff


	//   ....[60]....
        /*01dc*/ 	.word	0xffffffff


	//   ....[61]....
        /*01e0*/ 	.word	0xffffffff


	//   ....[62]....
        /*01e4*/ 	.word	0xffffffff


	//   ....[63]....
        /*01e8*/ 	.word	0xffffffff


	//   ....[64]....
        /*01ec*/ 	.word	0xffffffff


	//   ....[65]....
        /*01f0*/ 	.word	0xffffffff


	//   ....[66]....
        /*01f4*/ 	.word	0xffffffff


	//   ....[67]....
        /*01f8*/ 	.word	0xffffffff


	//   ....[68]....
        /*01fc*/ 	.word	0xffffffff


	//   ....[69]....
        /*0200*/ 	.word	0xffffffff


	//   ....[70]....
        /*0204*/ 	.word	0xffffffff


	//   ....[71]....
        /*0208*/ 	.word	0xffffffff


	//   ....[72]....
        /*020c*/ 	.word	0xffffffff


	//   ....[73]....
        /*0210*/ 	.word	0xffffffff


	//   ....[74]....
        /*0214*/ 	.word	0xffffffff


	//   ....[75]....
        /*0218*/ 	.word	0xffffffff


	//   ....[76]....
        /*021c*/ 	.word	0xffffffff


	//   ....[77]....
        /*0220*/ 	.word	0xffffffff


	//   ....[78]....
        /*0224*/ 	.word	0xffffffff


	//   ....[79]....
        /*0228*/ 	.word	0xffffffff


	//   ....[80]....
        /*022c*/ 	.word	0xffffffff


	//   ....[81]....
        /*0230*/ 	.word	0xffffffff


	//   ....[82]....
        /*0234*/ 	.word	0xffffffff


	//   ....[83]....
        /*0238*/ 	.word	0xffffffff


	//   ....[84]....
        /*023c*/ 	.word	0xffffffff


	//   ....[85]....
        /*0240*/ 	.word	0xffffffff


	//   ....[86]....
        /*0244*/ 	.word	0xffffffff


	//   ....[87]....
        /*0248*/ 	.word	0xffffffff


	//   ....[88]....
        /*024c*/ 	.word	0xffffffff


	//   ....[89]....
        /*0250*/ 	.word	0xffffffff


	//   ....[90]....
        /*0254*/ 	.word	0xffffffff


	//   ....[91]....
        /*0258*/ 	.word	0xffffffff


	//   ....[92]....
        /*025c*/ 	.word	0xffffffff


	//   ....[93]....
        /*0260*/ 	.word	0xffffffff


	//   ....[94]....
        /*0264*/ 	.word	0xffffffff


	//   ....[95]....
        /*0268*/ 	.word	0xffffffff


	//   ....[96]....
        /*026c*/ 	.word	0xffffffff


	//   ....[97]....
        /*0270*/ 	.word	0xffffffff


	//   ....[98]....
        /*0274*/ 	.word	0xffffffff


	//   ....[99]....
        /*0278*/ 	.word	0xffffffff


	//   ....[100]....
        /*027c*/ 	.word	0xffffffff


	//   ....[101]....
        /*0280*/ 	.word	0xffffffff


	//   ....[102]....
        /*0284*/ 	.word	0xffffffff


	//   ....[103]....
        /*0288*/ 	.word	0xffffffff


	//   ....[104]....
        /*028c*/ 	.word	0xffffffff


	//   ....[105]....
        /*0290*/ 	.word	0x0500000f


	//   ....[106]....
        /*0294*/ 	.word	0x0500000f


	//   ....[107]....
        /*0298*/ 	.word	0x0500000f


	//   ....[108]....
        /*029c*/ 	.word	0x0500000f


	//   ....[109]....
        /*02a0*/ 	.word	0x0500000f


	//   ....[110]....
        /*02a4*/ 	.word	0x0500000f


	//   ....[111]....
        /*02a8*/ 	.word	0x0500000f


	//   ....[112]....
        /*02ac*/ 	.word	0x0500000f


	//----- nvinfo : EIATTR_COOP_GROUP_INSTR_OFFSETS
	.align		4
.L_289:
        /*02b0*/ 	.byte	0x04, 0x28
        /*02b2*/ 	.short	(.L_291 - .L_290)


	//   ....[0]....
.L_290:
        /*02b4*/ 	.word	0x00000060


	//   ....[1]....
        /*02b8*/ 	.word	0x00000140


	//   ....[2]....
        /*02bc*/ 	.word	0x00000190


	//   ....[3]....
        /*02c0*/ 	.word	0x000003c0


	//   ....[4]....
        /*02c4*/ 	.word	0x00000520


	//   ....[5]....
        /*02c8*/ 	.word	0x00000640


	//   ....[6]....
        /*02cc*/ 	.word	0x000007a0


	//   ....[7]....
        /*02d0*/ 	.word	0x00001840


	//   ....[8]....
        /*02d4*/ 	.word	0x00001f00


	//   ....[9]....
        /*02d8*/ 	.word	0x00002660


	//   ....[10]....
        /*02dc*/ 	.word	0x00002690


	//   ....[11]....
        /*02e0*/ 	.word	0x00002710


	//   ....[12]....
        /*02e4*/ 	.word	0x00003080


	//   ....[13]....
        /*02e8*/ 	.word	0x00003130


	//   ....[14]....
        /*02ec*/ 	.word	0x00004030


	//   ....[15]....
        /*02f0*/ 	.word	0x00004720


	//   ....[16]....
        /*02f4*/ 	.word	0x00004750


	//   ....[17]....
        /*02f8*/ 	.word	0x00004760


	//   ....[18]....
        /*02fc*/ 	.word	0x00005160


	//   ....[19]....
        /*0300*/ 	.word	0x000051d0


	//   ....[20]....
        /*0304*/ 	.word	0x000068d0


	//   ....[21]....
        /*0308*/ 	.word	0x00006900


	//   ....[22]....
        /*030c*/ 	.word	0x00006960


	//   ....[23]....
        /*0310*/ 	.word	0x00006970


	//   ....[24]....
        /*0314*/ 	.word	0x00008000


	//   ....[25]....
        /*0318*/ 	.word	0x00008020


	//   ....[26]....
        /*031c*/ 	.word	0x00008090


	//   ....[27]....
        /*0320*/ 	.word	0x000080a0


	//   ....[28]....
        /*0324*/ 	.word	0x00008d40


	//   ....[29]....
        /*0328*/ 	.word	0x00008d50


	//   ....[30]....
        /*032c*/ 	.word	0x00008d60


	//   ....[31]....
        /*0330*/ 	.word	0x00008d70


	//   ....[32]....
        /*0334*/ 	.word	0x00008d80


	//   ....[33]....
        /*0338*/ 	.word	0x00008d90


	//   ....[34]....
        /*033c*/ 	.word	0x00008da0


	//   ....[35]....
        /*0340*/ 	.word	0x00008db0


	//   ....[36]....
        /*0344*/ 	.word	0x00008de0


	//   ....[37]....
        /*0348*/ 	.word	0x00008df0


	//   ....[38]....
        /*034c*/ 	.word	0x00008e20


	//   ....[39]....
        /*0350*/ 	.word	0x00008e50


	//   ....[40]....
        /*0354*/ 	.word	0x00008e90


	//   ....[41]....
        /*0358*/ 	.word	0x00008eb0


	//   ....[42]....
        /*035c*/ 	.word	0x00008ee0


	//   ....[43]....
        /*0360*/ 	.word	0x00008ef0


	//   ....[44]....
        /*0364*/ 	.word	0x00008f20


	//   ....[45]....
        /*0368*/ 	.word	0x00008f30


	//   ....[46]....
        /*036c*/ 	.word	0x00008f40


	//   ....[47]....
        /*0370*/ 	.word	0x00008f70


	//   ....[48]....
        /*0374*/ 	.word	0x00008fa0


	//   ....[49]....
        /*0378*/ 	.word	0x00008fb0


	//   ....[50]....
        /*037c*/ 	.word	0x00008fc0


	//   ....[51]....
        /*0380*/ 	.word	0x00008fe0


	//   ....[52]....
        /*0384*/ 	.word	0x00009560


	//   ....[53]....
        /*0388*/ 	.word	0x000095a0


	//   ....[54]....
        /*038c*/ 	.word	0x000095d0


	//   ....[55]....
        /*0390*/ 	.word	0x00009610


	//   ....[56]....
        /*0394*/ 	.word	0x00009ac0


	//   ....[57]....
        /*0398*/ 	.word	0x00009af0


	//   ....[58]....
        /*039c*/ 	.word	0x00009c00


	//   ....[59]....
        /*03a0*/ 	.word	0x00009c20


	//   ....[60]....
        /*03a4*/ 	.word	0x0000a510


	//   ....[61]....
        /*03a8*/ 	.word	0x0000a520


	//   ....[62]....
        /*03ac*/ 	.word	0x0000a620


	//   ....[63]....
        /*03b0*/ 	.word	0x0000a640


	//   ....[64]....
        /*03b4*/ 	.word	0x0000a7b0


	//   ....[65]....
        /*03b8*/ 	.word	0x0000a990


	//   ....[66]....
        /*03bc*/ 	.word	0x0000a9c0


	//   ....[67]....
        /*03c0*/ 	.word	0x0000a9f0


	//   ....[68]....
        /*03c4*/ 	.word	0x0000aa20


	//   ....[69]....
        /*03c8*/ 	.word	0x0000aa50


	//   ....[70]....
        /*03cc*/ 	.word	0x0000aa90


	//   ....[71]....
        /*03d0*/ 	.word	0x0000ac10


	//   ....[72]....
        /*03d4*/ 	.word	0x0000ac40


	//   ....[73]....
        /*03d8*/ 	.word	0x0000ac70


	//   ....[74]....
        /*03dc*/ 	.word	0x0000aca0


	//   ....[75]....
        /*03e0*/ 	.word	0x0000acd0


	//   ....[76]....
        /*03e4*/ 	.word	0x0000ad10


	//   ....[77]....
        /*03e8*/ 	.word	0x0000ada0


	//   ....[78]....
        /*03ec*/ 	.word	0x0000ae30


	//   ....[79]....
        /*03f0*/ 	.word	0x0000aee0


	//   ....[80]....
        /*03f4*/ 	.word	0x0000c510


	//   ....[81]....
        /*03f8*/ 	.word	0x0000d340


	//   ....[82]....
        /*03fc*/ 	.word	0x0000d350


	//   ....[83]....
        /*0400*/ 	.word	0x0000d360


	//   ....[84]....
        /*0404*/ 	.word	0x0000d370


	//   ....[85]....
        /*0408*/ 	.word	0x0000d390


	//   ....[86]....
        /*040c*/ 	.word	0x0000d3b0


	//   ....[87]....
        /*0410*/ 	.word	0x0000eef0


	//   ....[88]....
        /*0414*/ 	.word	0x0000ef20


	//   ....[89]....
        /*0418*/ 	.word	0x0000ef50


	//   ....[90]....
        /*041c*/ 	.word	0x0000ef80


	//   ....[91]....
        /*0420*/ 	.word	0x0000ef90


	//   ....[92]....
        /*0424*/ 	.word	0x0000efb0


	//   ....[93]....
        /*0428*/ 	.word	0x0000efd0


	//   ....[94]....
        /*042c*/ 	.word	0x0000f010


	//   ....[95]....
        /*0430*/ 	.word	0x0000f150


	//   ....[96]....
        /*0434*/ 	.word	0x0000f180


	//   ....[97]....
        /*0438*/ 	.word	0x0000f1c0


	//   ....[98]....
        /*043c*/ 	.word	0x0000f1f0


	//   ....[99]....
        /*0440*/ 	.word	0x0000f220


	//   ....[100]....
        /*0444*/ 	.word	0x0000f250


	//   ....[101]....
        /*0448*/ 	.word	0x0000f2f0


	//   ....[102]....
        /*044c*/ 	.word	0x0000f390


	//   ....[103]....
        /*0450*/ 	.word	0x0000f430


	//   ....[104]....
        /*0454*/ 	.word	0x0000fa40


	//   ....[105]....
        /*0458*/ 	.word	0x00010010


	//   ....[106]....
        /*045c*/ 	.word	0x000101d0


	//   ....[107]....
        /*0460*/ 	.word	0x00010220


	//   ....[108]....
        /*0464*/ 	.word	0x00010280


	//   ....[109]....
        /*0468*/ 	.word	0x000102d0


	//   ....[110]....
        /*046c*/ 	.word	0x00010330


	//   ....[111]....
        /*0470*/ 	.word	0x00010380


	//   ....[112]....
        /*0474*/ 	.word	0x00010820


	//----- nvinfo : EIATTR_REG_RECONFIG
	.align		4
.L_291:
        /*0478*/ 	.byte	0x01, 0x54
	.zero		2


	//----- nvinfo : EIATTR_SYSCALL_OFFSETS
	.align		4
        /*047c*/ 	.byte	0x04, 0x46
        /*047e*/ 	.short	(.L_293 - .L_292)


	//   ....[0]....
.L_292:
        /*0480*/ 	.word	0x00001a20


	//   ....[1]....
        /*0484*/ 	.word	0x0000bfc0


	//   ....[2]....
        /*0488*/ 	.word	0x0000c120


	//   ....[3]....
        /*048c*/ 	.word	0x0000c270


	//   ....[4]....
        /*0490*/ 	.word	0x0000c3b0


	//   ....[5]....
        /*0494*/ 	.word	0x0000ce30


	//----- nvinfo : EIATTR_MBARRIER_INSTR_OFFSETS
	.align		4
.L_293:
        /*0498*/ 	.byte	0x04, 0x39
        /*049a*/ 	.short	(.L_295 - .L_294)


	//   ....[0]....
.L_294:
        /*049c*/ 	.word	0x00000270
        /*04a0*/ 	.word	0x000000ff
        /*04a4*/ 	.word	0x00019c00
        /*04a8*/ 	.short	0x0100
        /*04aa*/ 	.byte	0x08
	.zero		1


	//   ....[1]....
        /*04ac*/ 	.word	0x00000280
        /*04b0*/ 	.word	0x000000ff
        /*04b4*/ 	.word	0x00019c20
        /*04b8*/ 	.short	0x0100
        /*04ba*/ 	.byte	0x08
	.zero		1


	//   ....[2]....
        /*04bc*/ 	.word	0x00000370
        /*04c0*/ 	.word	0x000000ff
        /*04c4*/ 	.word	0x00019c30
        /*04c8*/ 	.short	0x0100
        /*04ca*/ 	.byte	0x08
	.zero		1


	//   ....[3]....
        /*04cc*/ 	.word	0x00000380
        /*04d0*/ 	.word	0x000000ff
        /*04d4*/ 	.word	0x00019c40
        /*04d8*/ 	.short	0x0100
        /*04da*/ 	.byte	0x08
	.zero		1


	//   ....[4]....
        /*04dc*/ 	.word	0x00000390
        /*04e0*/ 	.word	0x000000ff
        /*04e4*/ 	.word	0x00019c38
        /*04e8*/ 	.short	0x0100
        /*04ea*/ 	.byte	0x08
	.zero		1


	//   ....[5]....
        /*04ec*/ 	.word	0x000003a0
        /*04f0*/ 	.word	0x000000ff
        /*04f4*/ 	.word	0x00019c48
        /*04f8*/ 	.short	0x0100
        /*04fa*/ 	.byte	0x08
	.zero		1


	//   ....[6]....
        /*04fc*/ 	.word	0x000004d0
        /*0500*/ 	.word	0x000000ff
        /*0504*/ 	.word	0x00019c50
        /*0508*/ 	.short	0x0100
        /*050a*/ 	.byte	0x08
	.zero		1


	//   ....[7]....
        /*050c*/ 	.word	0x000004e0
        /*0510*/ 	.word	0x000000ff
        /*0514*/ 	.word	0x00019c60
        /*0518*/ 	.short	0x0100
        /*051a*/ 	.byte	0x08
	.zero		1


	//   ....[8]....
        /*051c*/ 	.word	0x000004f0
        /*0520*/ 	.word	0x000000ff
        /*0524*/ 	.word	0x00019c58
        /*0528*/ 	.short	0x0100
        /*052a*/ 	.byte	0x08
	.zero		1


	//   ....[9]....
        /*052c*/ 	.word	0x00000500
        /*0530*/ 	.word	0x000000ff
        /*0534*/ 	.word	0x00019c68
        /*0538*/ 	.short	0x0100
        /*053a*/ 	.byte	0x08
	.zero		1


	//   ....[10]....
        /*053c*/ 	.word	0x000005f0
        /*0540*/ 	.word	0x000000ff
        /*0544*/ 	.word	0x00019c70
        /*0548*/ 	.short	0x0100
        /*054a*/ 	.byte	0x06
	.zero		1


	//   ....[11]....
        /*054c*/ 	.word	0x00000600
        /*0550*/ 	.word	0x000000ff
        /*0554*/ 	.word	0x00019c80
        /*0558*/ 	.short	0x0100
        /*055a*/ 	.byte	0x06
	.zero		1


	//   ....[12]....
        /*055c*/ 	.word	0x00000610
        /*0560*/ 	.word	0x000000ff
        /*0564*/ 	.word	0x00019c78
        /*0568*/ 	.short	0x0100
        /*056a*/ 	.byte	0x06
	.zero		1


	//   ....[13]....
        /*056c*/ 	.word	0x00000620
        /*0570*/ 	.word	0x000000ff
        /*0574*/ 	.word	0x00019c88
        /*0578*/ 	.short	0x0100
        /*057a*/ 	.byte	0x06
	.zero		1


	//   ....[14]....
        /*057c*/ 	.word	0x00000750
        /*0580*/ 	.word	0x000000ff
        /*0584*/ 	.word	0x00019c90
        /*0588*/ 	.short	0x0100
        /*058a*/ 	.byte	0x08
	.zero		1


	//   ....[15]....
        /*058c*/ 	.word	0x00000760
        /*0590*/ 	.word	0x000000ff
        /*0594*/ 	.word	0x00019ca0
        /*0598*/ 	.short	0x0100
        /*059a*/ 	.byte	0x08
	.zero		1


	//   ....[16]....
        /*059c*/ 	.word	0x00000770
        /*05a0*/ 	.word	0x000000ff
        /*05a4*/ 	.word	0x00019c98
        /*05a8*/ 	.short	0x0100
        /*05aa*/ 	.byte	0x08
	.zero		1


	//   ....[17]....
        /*05ac*/ 	.word	0x00000780
        /*05b0*/ 	.word	0x000000ff
        /*05b4*/ 	.word	0x00019ca8
        /*05b8*/ 	.short	0x0100
        /*05ba*/ 	.byte	0x08
	.zero		1


	//   ....[18]....
        /*05bc*/ 	.word	0x000008b0
        /*05c0*/ 	.word	0x000000ff
        /*05c4*/ 	.word	0x00019cb0
        /*05c8*/ 	.short	0x0100
        /*05ca*/ 	.byte	0x08
	.zero		1


	//   ....[19]....
        /*05cc*/ 	.word	0x000008c0
        /*05d0*/ 	.word	0x000000ff
        /*05d4*/ 	.word	0x00019cc0
        /*05d8*/ 	.short	0x0100
        /*05da*/ 	.byte	0x08
	.zero		1


	//   ....[20]....
        /*05dc*/ 	.word	0x000008d0
        /*05e0*/ 	.word	0x000000ff
        /*05e4*/ 	.word	0x00019cb8
        /*05e8*/ 	.short	0x0100
        /*05ea*/ 	.byte	0x08
	.zero		1


	//   ....[21]....
        /*05ec*/ 	.word	0x000008e0
        /*05f0*/ 	.word	0x000000ff
        /*05f4*/ 	.word	0x00019cc8
        /*05f8*/ 	.short	0x0100
        /*05fa*/ 	.byte	0x08
	.zero		1


	//   ....[22]....
        /*05fc*/ 	.word	0x00001aa0
        /*0600*/ 	.word	0x000000ff
        /*0604*/ 	.word	0x00019c00
        /*0608*/ 	.short	0x010a
        /*060a*/ 	.byte	0x2f
	.zero		1


	//   ....[23]....
        /*060c*/ 	.word	0x00001b20
        /*0610*/ 	.word	0x00000003
        /*0614*/ 	.word	0x00019c30
        /*0618*/ 	.short	0x010a
        /*061a*/ 	.byte	0x3f
	.zero		1


	//   ....[24]....
        /*061c*/ 	.word	0x00001b80
        /*0620*/ 	.word	0x00000003
        /*0624*/ 	.word	0x00019c30
        /*0628*/ 	.short	0x010a
        /*062a*/ 	.byte	0x3f
	.zero		1


	//   ....[25]....
        /*062c*/ 	.word	0x00003530
        /*0630*/ 	.word	0x00000030
        /*0634*/ 	.word	0x00000000
        /*0638*/ 	.short	0x0101
        /*063a*/ 	.byte	0x3f
	.zero		1


	//   ....[26]....
        /*063c*/ 	.word	0x00003d00
        /*0640*/ 	.word	0x000000ff
        /*0644*/ 	.word	0x00019c30
        /*0648*/ 	.short	0x010a
        /*064a*/ 	.byte	0x15
	.zero		1


	//   ....[27]....
        /*064c*/ 	.word	0x00003d40
        /*0650*/ 	.word	0x000000ff
        /*0654*/ 	.word	0x00019c30
        /*0658*/ 	.short	0x010a
        /*065a*/ 	.byte	0x15
	.zero		1


	//   ....[28]....
        /*065c*/ 	.word	0x00003ea0
        /*0660*/ 	.word	0x000000ff
        /*0664*/ 	.word	0x00019c50
        /*0668*/ 	.short	0x010a
        /*066a*/ 	.byte	0x0b
	.zero		1


	//   ....[29]....
        /*066c*/ 	.word	0x00003ee0
        /*0670*/ 	.word	0x000000ff
        /*0674*/ 	.word	0x00019c50
        /*0678*/ 	.short	0x010a
        /*067a*/ 	.byte	0x0b
	.zero		1


	//   ....[30]....
        /*067c*/ 	.word	0x00005a40
        /*0680*/ 	.word	0x00000003
        /*0684*/ 	.word	0x00000000
        /*0688*/ 	.short	0x0101
        /*068a*/ 	.byte	0x3f
	.zero		1


	//   ....[31]....
        /*068c*/ 	.word	0x00005c60
        /*0690*/ 	.word	0x000000ff
        /*0694*/ 	.word	0x00000000
        /*0698*/ 	.short	0x0101
        /*069a*/ 	.byte	0x06
	.zero		1


	//   ....[32]....
        /*069c*/ 	.word	0x00006210
        /*06a0*/ 	.word	0x000000ff
        /*06a4*/ 	.word	0x00019c30
        /*06a8*/ 	.short	0x010a
        /*06aa*/ 	.byte	0x06
	.zero		1


	//   ....[33]....
        /*06ac*/ 	.word	0x00006250
        /*06b0*/ 	.word	0x000000ff
        /*06b4*/ 	.word	0x00019c30
        /*06b8*/ 	.short	0x010a
        /*06ba*/ 	.byte	0x06
	.zero		1


	//   ....[34]....
        /*06bc*/ 	.word	0x000063b0
        /*06c0*/ 	.word	0x000000ff
        /*06c4*/ 	.word	0x00019c50
        /*06c8*/ 	.short	0x010a
        /*06ca*/ 	.byte	0x0b
	.zero		1


	//   ....[35]....
        /*06cc*/ 	.word	0x000063f0
        /*06d0*/ 	.word	0x000000ff
        /*06d4*/ 	.word	0x00019c50
        /*06d8*/ 	.short	0x010a
        /*06da*/ 	.byte	0x0b
	.zero		1


	//   ....[36]....
        /*06dc*/ 	.word	0x00007560
        /*06e0*/ 	.word	0x00000003
        /*06e4*/ 	.word	0x00000000
        /*06e8*/ 	.short	0x0101
        /*06ea*/ 	.byte	0x3f
	.zero		1


	//   ....[37]....
        /*06ec*/ 	.word	0x00007810
        /*06f0*/ 	.word	0x000000ff
        /*06f4*/ 	.word	0x00000000
        /*06f8*/ 	.short	0x0101
        /*06fa*/ 	.byte	0x06
	.zero		1


	//   ....[38]....
        /*06fc*/ 	.word	0x00007d40
        /*0700*/ 	.word	0x000000ff
        /*0704*/ 	.word	0x00019c50
        /*0708*/ 	.short	0x010a
        /*070a*/ 	.byte	0x0e
	.zero		1


	//   ....[39]....
        /*070c*/ 	.word	0x00007d80
        /*0710*/ 	.word	0x000000ff
        /*0714*/ 	.word	0x00019c50
        /*0718*/ 	.short	0x010a
        /*071a*/ 	.byte	0x0e
	.zero		1


	//   ....[40]....
        /*071c*/ 	.word	0x00008380
        /*0720*/ 	.word	0x000000ff
        /*0724*/ 	.word	0x00000000
        /*0728*/ 	.short	0x0101
        /*072a*/ 	.byte	0x04
	.zero		1


	//   ....[41]....
        /*072c*/ 	.word	0x00009ae0
        /*0730*/ 	.word	0x00000000
        /*0734*/ 	.word	0x00000000
        /*0738*/ 	.short	0x0101
        /*073a*/ 	.byte	0x3f
	.zero		1


	//   ....[42]....
        /*073c*/ 	.word	0x0000c740
        /*0740*/ 	.word	0x00000003
        /*0744*/ 	.word	0x00019c80
        /*0748*/ 	.short	0x010a
        /*074a*/ 	.byte	0x3f
	.zero		1


	//   ....[43]....
        /*074c*/ 	.word	0x0000c9a0
        /*0750*/ 	.word	0x00000003
        /*0754*/ 	.word	0x00019c40
        /*0758*/ 	.short	0x010a
        /*075a*/ 	.byte	0x3f
	.zero		1


	//   ....[44]....
        /*075c*/ 	.word	0x0000d5a0
        /*0760*/ 	.word	0x00000011
        /*0764*/ 	.word	0x00019c00
        /*0768*/ 	.short	0x0107
        /*076a*/ 	.byte	0x3f
	.zero		1


	//   ....[45]....
        /*076c*/ 	.word	0x0000d6a0
        /*0770*/ 	.word	0x00000011
        /*0774*/ 	.word	0x00019c00
        /*0778*/ 	.short	0x0101
        /*077a*/ 	.byte	0x3f
	.zero		1


	//   ....[46]....
        /*077c*/ 	.word	0x0000d6d0
        /*0780*/ 	.word	0x00000011
        /*0784*/ 	.word	0x00019c20
        /*0788*/ 	.short	0x010a
        /*078a*/ 	.byte	0x3f
	.zero		1


	//   ....[47]....
        /*078c*/ 	.word	0x0000d990
        /*0790*/ 	.word	0x00000004
        /*0794*/ 	.word	0x00019c80
        /*0798*/ 	.short	0x010a
        /*079a*/ 	.byte	0x3f
	.zero		1


	//   ....[48]....
        /*079c*/ 	.word	0x0000ddb0
        /*07a0*/ 	.word	0x00000004
        /*07a4*/ 	.word	0x00019c40
        /*07a8*/ 	.short	0x010a
        /*07aa*/ 	.byte	0x3f
	.zero		1


	//   ....[49]....
        /*07ac*/ 	.word	0x0000e250
        /*07b0*/ 	.word	0x00000003
        /*07b4*/ 	.word	0x00019c70
        /*07b8*/ 	.short	0x010a
        /*07ba*/ 	.byte	0x3f
	.zero		1


	//   ....[50]....
        /*07bc*/ 	.word	0x0000e2d0
        /*07c0*/ 	.word	0x00000003
        /*07c4*/ 	.word	0x00019c60
        /*07c8*/ 	.short	0x010a
        /*07ca*/ 	.byte	0x3f
	.zero		1


	//   ....[51]....
        /*07cc*/ 	.word	0x0000e630
        /*07d0*/ 	.word	0x00000003
        /*07d4*/ 	.word	0x00019c50
        /*07d8*/ 	.short	0x0101
        /*07da*/ 	.byte	0x3f
	.zero		1


	//   ....[52]....
        /*07dc*/ 	.word	0x0000e6b0
        /*07e0*/ 	.word	0x00000002
        /*07e4*/ 	.word	0x00000000
        /*07e8*/ 	.short	0x0101
        /*07ea*/ 	.byte	0x3f
	.zero		1


	//   ....[53]....
        /*07ec*/ 	.word	0x0000e8a0
        /*07f0*/ 	.word	0x00000003
        /*07f4*/ 	.word	0x00019c70
        /*07f8*/ 	.short	0x010a
        /*07fa*/ 	.byte	0x3f
	.zero		1


	//   ....[54]....
        /*07fc*/ 	.word	0x0000e910
        /*0800*/ 	.word	0x00000003
        /*0804*/ 	.word	0x00019c60
        /*0808*/ 	.short	0x010a
        /*080a*/ 	.byte	0x3f
	.zero		1


	//   ....[55]....
        /*080c*/ 	.word	0x0000ec70
        /*0810*/ 	.word	0x00000003
        /*0814*/ 	.word	0x00019c50
        /*0818*/ 	.short	0x0101
        /*081a*/ 	.byte	0x3f
	.zero		1


	//   ....[56]....
        /*081c*/ 	.word	0x0000ecc0
        /*0820*/ 	.word	0x00000000
        /*0824*/ 	.word	0x00000000
        /*0828*/ 	.short	0x0101
        /*082a*/ 	.byte	0x3f
	.zero		1


	//   ....[57]....
        /*082c*/ 	.word	0x0000f9c0
        /*0830*/ 	.word	0x00000007
        /*0834*/ 	.word	0x00019c20
        /*0838*/ 	.short	0x010a
        /*083a*/ 	.byte	0x3f
	.zero		1


	//   ....[58]....
        /*083c*/ 	.word	0x0000fb60
        /*0840*/ 	.word	0x00000005
        /*0844*/ 	.word	0x00000000
        /*0848*/ 	.short	0x010a
        /*084a*/ 	.byte	0x3f
	.zero		1


	//   ....[59]....
        /*084c*/ 	.word	0x0000fbd0
        /*0850*/ 	.word	0x00000003
        /*0854*/ 	.word	0x00000000
        /*0858*/ 	.short	0x010a
        /*085a*/ 	.byte	0x3f
	.zero		1


	//   ....[60]....
        /*085c*/ 	.word	0x0000fc20
        /*0860*/ 	.word	0x00000003
        /*0864*/ 	.word	0x00019c60
        /*0868*/ 	.short	0x010a
        /*086a*/ 	.byte	0x3f
	.zero		1


	//   ....[61]....
        /*086c*/ 	.word	0x0000fc70
        /*0870*/ 	.word	0x00000005
        /*0874*/ 	.word	0x00019c60
        /*0878*/ 	.short	0x010a
        /*087a*/ 	.byte	0x3f
	.zero		1


	//   ....[62]....
        /*087c*/ 	.word	0x0000fcb0
        /*0880*/ 	.word	0x00000003
        /*0884*/ 	.word	0x00019c80
        /*0888*/ 	.short	0x010a
        /*088a*/ 	.byte	0x3f
	.zero		1


	//   ....[63]....
        /*088c*/ 	.word	0x0000fcd0
        /*0890*/ 	.word	0x00000005
        /*0894*/ 	.word	0x00019c80
        /*0898*/ 	.short	0x010a
        /*089a*/ 	.byte	0x3f
	.zero		1


	//   ....[64]....
        /*089c*/ 	.word	0x0000fd40
        /*08a0*/ 	.word	0x00000003
        /*08a4*/ 	.word	0x00019c00
        /*08a8*/ 	.short	0x010a
        /*08aa*/ 	.byte	0x3f
	.zero		1


	//   ....[65]....
        /*08ac*/ 	.word	0x0000fd90
        /*08b0*/ 	.word	0x00000003
        /*08b4*/ 	.word	0x00019c30
        /*08b8*/ 	.short	0x010a
        /*08ba*/ 	.byte	0x3f
	.zero		1


	//   ....[66]....
        /*08bc*/ 	.word	0x0000fdf0
        /*08c0*/ 	.word	0x00000007
        /*08c4*/ 	.word	0x00019c30
        /*08c8*/ 	.short	0x010a
        /*08ca*/ 	.byte	0x3f
	.zero		1


	//   ....[67]....
        /*08cc*/ 	.word	0x0000fe50
        /*08d0*/ 	.word	0x00000007
        /*08d4*/ 	.word	0x00019c50
        /*08d8*/ 	.short	0x010a
        /*08da*/ 	.byte	0x3f
	.zero		1


	//   ....[68]....
        /*08dc*/ 	.word	0x0000feb0
        /*08e0*/ 	.word	0x00000009
        /*08e4*/ 	.word	0x00019c30
        /*08e8*/ 	.short	0x010a
        /*08ea*/ 	.byte	0x3f
	.zero		1


	//   ....[69]....
        /*08ec*/ 	.word	0x0000ff10
        /*08f0*/ 	.word	0x00000009
        /*08f4*/ 	.word	0x00019c50
        /*08f8*/ 	.short	0x010a
        /*08fa*/ 	.byte	0x3f
	.zero		1


	//   ....[70]....
        /*08fc*/ 	.word	0x0000ff70
        /*0900*/ 	.word	0x00000006
        /*0904*/ 	.word	0x00019c50
        /*0908*/ 	.short	0x010a
        /*090a*/ 	.byte	0x3f
	.zero		1


	//   ....[71]....
        /*090c*/ 	.word	0x000100c0
        /*0910*/ 	.word	0x00000003
        /*0914*/ 	.word	0x00019c80
        /*0918*/ 	.short	0x010a
        /*091a*/ 	.byte	0x3f
	.zero		1


	//   ....[72]....
        /*091c*/ 	.word	0x00010110
        /*0920*/ 	.word	0x00000003
        /*0924*/ 	.word	0x00019c40
        /*0928*/ 	.short	0x010a
        /*092a*/ 	.byte	0x3f
	.zero		1


	//   ....[73]....
        /*092c*/ 	.word	0x00010510
        /*0930*/ 	.word	0x00000011
        /*0934*/ 	.word	0x00019c20
        /*0938*/ 	.short	0x010a
        /*093a*/ 	.byte	0x3f
	.zero		1


	//   ....[74]....
        /*093c*/ 	.word	0x00010560
        /*0940*/ 	.word	0x00000004
        /*0944*/ 	.word	0x00019c80
        /*0948*/ 	.short	0x010a
        /*094a*/ 	.byte	0x3f
	.zero		1


	//   ....[75]....
        /*094c*/ 	.word	0x000105b0
        /*0950*/ 	.word	0x00000004
        /*0954*/ 	.word	0x00019c40
        /*0958*/ 	.short	0x010a
        /*095a*/ 	.byte	0x3f
	.zero		1


	//   ....[76]....
        /*095c*/ 	.word	0x00010600
        /*0960*/ 	.word	0x00000003
        /*0964*/ 	.word	0x00019c70
        /*0968*/ 	.short	0x010a
        /*096a*/ 	.byte	0x3f
	.zero		1


	//   ....[77]....
        /*096c*/ 	.word	0x00010650
        /*0970*/ 	.word	0x00000003
        /*0974*/ 	.word	0x00019c60
        /*0978*/ 	.short	0x010a
        /*097a*/ 	.byte	0x3f
	.zero		1


	//   ....[78]....
        /*097c*/ 	.word	0x000106a0
        /*0980*/ 	.word	0x00000003
        /*0984*/ 	.word	0x00019c70
        /*0988*/ 	.short	0x010a
        /*098a*/ 	.byte	0x3f
	.zero		1


	//   ....[79]....
        /*098c*/ 	.word	0x000106f0
        /*0990*/ 	.word	0x00000003
        /*0994*/ 	.word	0x00019c60
        /*0998*/ 	.short	0x010a
        /*099a*/ 	.byte	0x3f
	.zero		1


	//   ....[80]....
        /*099c*/ 	.word	0x00010740
        /*09a0*/ 	.word	0x00000007
        /*09a4*/ 	.word	0x00019c20
        /*09a8*/ 	.short	0x010a
        /*09aa*/ 	.byte	0x3f
	.zero		1


	//   ....[81]....
        /*09ac*/ 	.word	0x000108e0
        /*09b0*/ 	.word	0x00000005
        /*09b4*/ 	.word	0x00000000
        /*09b8*/ 	.short	0x010a
        /*09ba*/ 	.byte	0x3f
	.zero		1


	//   ....[82]....
        /*09bc*/ 	.word	0x00010930
        /*09c0*/ 	.word	0x00000003
        /*09c4*/ 	.word	0x00000000
        /*09c8*/ 	.short	0x010a
        /*09ca*/ 	.byte	0x3f
	.zero		1


	//   ....[83]....
        /*09cc*/ 	.word	0x00010980
        /*09d0*/ 	.word	0x00000003
        /*09d4*/ 	.word	0x00019c60
        /*09d8*/ 	.short	0x010a
        /*09da*/ 	.byte	0x3f
	.zero		1


	//   ....[84]....
        /*09dc*/ 	.word	0x000109d0
        /*09e0*/ 	.word	0x00000005
        /*09e4*/ 	.word	0x00019c60
        /*09e8*/ 	.short	0x010a
        /*09ea*/ 	.byte	0x3f
	.zero		1


	//   ....[85]....
        /*09ec*/ 	.word	0x00010a20
        /*09f0*/ 	.word	0x00000003
        /*09f4*/ 	.word	0x00019c80
        /*09f8*/ 	.short	0x010a
        /*09fa*/ 	.byte	0x3f
	.zero		1


	//----- nvinfo : EIATTR_NUM_MBARRIERS
	.align		4
.L_295:
        /*09fc*/ 	.byte	0x03, 0x38
        /*09fe*/ 	.short	0x0016


	//----- nvinfo : EIATTR_EXIT_INSTR_OFFSETS
	.align		4
        /*0a00*/ 	.byte	0x04, 0x1c
        /*0a02*/ 	.short	(.L_297 - .L_296)


	//   ....[0]....
.L_296:
        /*0a04*/ 	.word	0x00000a40


	//   ....[1]....
        /*0a08*/ 	.word	0x0000a760


	//   ....[2]....
        /*0a0c*/ 	.word	0x0000fd20


	//----- nvinfo : EIATTR_MAX_THREADS
	.align		4
.L_297:
        /*0a10*/ 	.byte	0x04, 0x05
        /*0a12*/ 	.short	(.L_299 - .L_298)
.L_298:
        /*0a14*/ 	.word	0x00000200
        /*0a18*/ 	.word	0x00000001
        /*0a1c*/ 	.word	0x00000001


	//----- nvinfo : EIATTR_CRS_STACK_SIZE
	.align		4
.L_299:
        /*0a20*/ 	.byte	0x04, 0x1e
        /*0a22*/ 	.short	(.L_301 - .L_300)
.L_300:
        /*0a24*/ 	.word	0x00000000


	//----- nvinfo : EIATTR_CBANK_PARAM_SIZE
	.align		4
.L_301:
        /*0a28*/ 	.byte	0x03, 0x19
        /*0a2a*/ 	.short	0x0af0


	//----- nvinfo : EIATTR_PARAM_CBANK
	.align		4
        /*0a2c*/ 	.byte	0x04, 0x0a
        /*0a2e*/ 	.short	(.L_303 - .L_302)
	.align		4
.L_302:
        /*0a30*/ 	.word	index@(.nv.constant0._ZN7cutlass13device_kernelIN5flash11enable_sm90INS1_16FlashAttnFwdSm90INS1_25CollectiveMainloopFwdSm90ILi2EN4cute5tupleIJNS5_1CILi1EEES8_S8_EEENS6_IJNS7_ILi192EEENS7_ILi128EEENS7_ILi96EEEEEELi96ENS_12float_e4m3_tEfNS_4arch4Sm90ELb1ELb0ELb0ELb1ELb0ELb0ELb0ELb1ELb1ELb1ELb0ELb0EEENS1_21CollectiveEpilogueFwdINS6_IJSA_SC_SB_EEES9_NS_10bfloat16_tESG_Li384ELb1ELb1ELb0ELb1EEENS1_36VarlenDynamicPersistentTileSchedulerILi192ELi128ELi384ELi128ELb0ELb1ELb1ELb1ELb1ELb1EEEEEEEEEvNT_6ParamsE)
        /*0a34*/ 	.short	0x0210
        /*0a36*/ 	.short	0x0af0


	//----- nvinfo : EIATTR_SW_WAR
	.align		4
.L_303:
        /*0a38*/ 	.byte	0x04, 0x36
        /*0a3a*/ 	.short	(.L_305 - .L_304)
.L_304:
        /*0a3c*/ 	.word	0x00000008
.L_305:


//--------------------- .nv.info._ZN7cutlass13device_kernelIN5flash11enable_sm90INS1_16FlashAttnFwdSm90INS1_25CollectiveMainloopFwdSm90ILi2EN4cute5tupleIJNS5_1CILi1EEES8_S8_EEENS6_IJNS7_ILi192EEENS7_ILi128EEENS7_ILi96EEEEEELi96ENS_12float_e4m3_tEfNS_4arch4Sm90ELb1ELb0ELb0ELb1ELb0ELb1ELb0ELb1ELb1ELb1ELb0ELb0EEENS1_21CollectiveEpilogueFwdINS6_IJSA_SC_SB_EEES9_NS_10bfloat16_tESG_Li384ELb1ELb1ELb0ELb1EEENS1_36VarlenDynamicPersistentTileSchedulerILi192ELi128ELi384ELi128ELb0ELb1ELb1ELb1ELb1ELb1EEEEEEEEEvNT_6ParamsE --------------------------
	.section	.nv.info._ZN7cutlass13device_kernelIN5flash11enable_sm90INS1_16FlashAttnFwdSm90INS1_25CollectiveMainloopFwdSm90ILi2EN4cute5tupleIJNS5_1CILi1EEES8_S8_EEENS6_IJNS7_ILi192EEENS7_ILi128EEENS7_ILi96EEEEEELi96ENS_12float_e4m3_tEfNS_4arch4Sm90ELb1ELb0ELb0ELb1ELb0ELb1ELb0ELb1ELb1ELb1ELb0ELb0EEENS1_21CollectiveEpilogueFwdINS6_IJSA_SC_SB_EEES9_NS_10bfloat16_tESG_Li384ELb1ELb1ELb0ELb1EEENS1_36VarlenDynamicPersistentTileSchedulerILi192ELi128ELi384ELi128ELb0ELb1ELb1ELb1ELb1ELb1EEEEEEEEEvNT_6ParamsE,"",@"SHT_CUDA_INFO"
	.sectionflags	@""
	.align	4


	//----- nvinfo : EIATTR_CUDA_API_VERSION
	.align		4
        /*0000*/ 	.byte	0x04, 0x37
        /*0002*/ 	.short	(.L_307 - .L_306)
.L_306:
        /*0004*/ 	.word	0x00000082


	//----- nvinfo : EIATTR_KPARAM_INFO
	.align		4
.L_307:
        /*0008*/ 	.byte	0x04, 0x17
        /*000a*/ 	.short	(.L_309 - .L_308)
.L_308:
        /*000c*/ 	.word	0x00000000
        /*0010*/ 	.short	0x0000
        /*0012*/ 	.short	0x0070
        /*0014*/ 	.byte	0x00, 0xf0, 0x01, 0x2a


	//----- nvinfo : EIATTR_SPARSE_MMA_MASK
	.align		4
.L_309:
        /*0018*/ 	.byte	0x03, 0x50
        /*001a*/ 	.short	0x0000


	//----- nvinfo : EIATTR_MAXREG_COUNT
	.align		4
        /*001c*/ 	.byte	0x03, 0x1b
        /*001e*/ 	.short	0x0080


	//----- nvinfo : EIATTR_NUM_BARRIERS
	.align		4
        /*0020*/ 	.byte	0x02, 0x4c
        /*0022*/ 	.byte	0x10
	.zero		1


	//----- nvinfo : EIATTR_EXTERNS
	.align		4
        /*0024*/ 	.byte	0x04, 0x0f
        /*0026*/ 	.short	(.L_311 - .L_310)


	//   ....[0]....
	.align		4
.L_310:
        /*0028*/ 	.word	index@(__assertfail)


	//----- nvinfo : EIATTR_ANNOTATIONS
	.align		4
.L_311:
        /*002c*/ 	.byte	0x04, 0x55
        /*002e*/ 	.short	(.L_313 - .L_312)


	//   ....[0]....
.L_312:
        /* <DEDUP_REMOVED lines=86> */


	//----- nvinfo : EIATTR_MERCURY_ISA_VERSION
	.align		4
.L_313:
        /*0580*/ 	.byte	0x03, 0x5f
        /*0582*/ 	.short	0x0101


	//----- nvinfo : EIATTR_UNUSED_LOAD_BYTE_OFFSET
	.align		4
        /*0584*/ 	.byte	0x04, 0x44
        /*0586*/ 	.short	(.L_315 - .L_314)


	//   ....[0]....
.L_314:
        /*0588*/ 	.word	0x00000aa0
        /*058c*/ 	.word	0x0000fff0


	//   ....[1]....
        /*0590*/ 	.word	0x00012630
        /*0594*/ 	.word	0x0000fff0


	//----- nvinfo : EIATTR_INT_WARP_WIDE_INSTR_OFFSETS
	.align		4
.L_315:
        /*0598*/ 	.byte	0x04, 0x31
        /*059a*/ 	.short	(.L_317 - .L_316)


	//   ....[0]....
.L_316:
        /*059c*/ 	.word	0x00000190


	//   ....[1]....
        /*05a0*/ 	.word	0x000001d0


	//   ....[2]....
        /*05a4*/ 	.word	0x00000240


	//   ....[3]....
        /*05a8*/ 	.word	0x00017400


	//   ....[4]....
        /*05ac*/ 	.word	0x00017490


	//   ....[5]....
        /*05b0*/ 	.word	0x00019e80


	//   ....[6]....
        /*05b4*/ 	.word	0x00019f10


	//----- nvinfo : EIATTR_COOP_GROUP_MASK_REGIDS
	.align		4
.L_317:
        /*05b8*/ 	.byte	0x04, 0x29
        /*05ba*/ 	.short	(.L_319 - .L_318)


	//   ....[0]....
.L_318:
        /*05bc*/ 	.word	0xffffffff


	//   ....[1]....
        /*05c0*/ 	.word	0xffffffff


	//   ....[2]....
        /*05c4*/ 	.word	0xffffffff


	//   ....[3]....
        /*05c8*/ 	.word	0xffffffff


	//   ....[4]....
        /*05cc*/ 	.word	0xffffffff


	//   ....[5]....
        /*05d0*/ 	.word	0xffffffff


	//   ....[6]....
        /*05d4*/ 	.word	0xffffffff


	//   ....[7]....
        /*05d8*/ 	.word	0xffffffff


	//   ....[8]....
        /*05dc*/ 	.word	0xffffffff


	//   ....[9]....
        /*05e0*/ 	.word	0xffffffff


	//   ....[10]....
        /*05e4*/ 	.word	0xffffffff


	//   ....[11]....
        /*05e8*/ 	.word	0xffffffff


	//   ....[12]....
        /*05ec*/ 	.word	0xffffffff


	//   ....[13]....
        /*05f0*/ 	.word	0xffffffff


	//   ....[14]....
        /*05f4*/ 	.word	0xffffffff


	//   ....[15]....
        /*05f8*/ 	.word	0xffffffff


	//   ....[16]....
        /*05fc*/ 	.word	0xffffffff


	//   ....[17]....
        /*0600*/ 	.word	0xffffffff


	//   ....[18]....
        /*0604*/ 	.word	0xffffffff


	//   ....[19]....
        /*0608*/ 	.word	0xffffffff


	//   ....[20]....
        /*060c*/ 	.word	0xffffffff


	//   ....[21]....
        /*0610*/ 	.word	0xffffffff


	//   ....[22]....
        /*0614*/ 	.word	0xffffffff


	//   ....[23]....
        /*0618*/ 	.word	0xffffffff


	//   ....[24]....
        /*061c*/ 	.word	0xffffffff


	//   ....[25]....
        /*0620*/ 	.word	0xffffffff


	//   ....[26]....
        /*0624*/ 	.word	0xffffffff


	//   ....[27]....
        /*0628*/ 	.word	0xffffffff


	//   ....[28]....
        /*062c*/ 	.word	0xffffffff


	//   ....[29]....
        /*0630*/ 	.word	0xffffffff


	//   ....[30]....
        /*0634*/ 	.word	0xffffffff


	//   ....[31]....
        /*0638*/ 	.word	0xffffffff


	//   ....[32]....
        /*063c*/ 	.word	0xffffffff


	//   ....[33]....
        /*0640*/ 	.word	0xffffffff


	//   ....[34]....
        /*0644*/ 	.word	0xffffffff


	//   ....[35]....
        /*0648*/ 	.word	0xffffffff


	//   ....[36]....
        /*064c*/ 	.word	0xffffffff


	//   ....[37]....
        /*0650*/ 	.word	0xffffffff


	//   ....[38]....
        /*0654*/ 	.word	0xffffffff


	//   ....[39]....
        /*0658*/ 	.word	0xffffffff


	//   ....[40]....
        /*065c*/ 	.word	0xffffffff


	//   ....[41]....
        /*0660*/ 	.word	0xffffffff


	//   ....[42]....
        /*0664*/ 	.word	0xffffffff


	//   ....[43]....
        /*0668*/ 	.word	0xffffffff


	//   ....[44]....
        /*066c*/ 	.word	0xffffffff


	//   ....[45]....
        /*0670*/ 	.word	0xffffffff


	//   ....[46]....
        /*0674*/ 	.word	0xffffffff


	//   ....[47]....
        /*0678*/ 	.word	0xffffffff


	//   ....[48]....
        /*067c*/ 	.word	0xffffffff


	//   ....[49]....
        /*0680*/ 	.word	0xffffffff


	//   ....[50]....
        /*0684*/ 	.word	0xffffffff


	//   ....[51]....
        /*0688*/ 	.word	0xffffffff


	//   ....[52]....
        /*068c*/ 	.word	0xffffffff


	//   ....[53]....
        /*0690*/ 	.word	0xffffffff


	//   ....[54]....
        /*0694*/ 	.word	0xffffffff


	//   ....[55]....
        /*0698*/ 	.word	0xffffffff


	//   ....[56]....
        /*069c*/ 	.word	0xffffffff


	//   ....[57]....
        /*06a0*/ 	.word	0xffffffff


	//   ....[58]....
        /*06a4*/ 	.word	0xffffffff


	//   ....[59]....
        /*06a8*/ 	.word	0xffffffff


	//   ....[60]....
        /*06ac*/ 	.word	0xffffffff


	//   ....[61]....
        /*06b0*/ 	.word	0xffffffff


	//   ....[62]....
        /*06b4*/ 	.word	0xffffffff


	//   ....[63]....
        /*06b8*/ 	.word	0xffffffff


	//   ....[64]....
        /*06bc*/ 	.word	0xffffffff


	//   ....[65]....
        /*06c0*/ 	.word	0xffffffff


	//   ....[66]....
        /*06c4*/ 	.word	0xffffffff


	//   ....[67]....
        /*06c8*/ 	.word	0xffffffff


	//   ....[68]....
        /*06cc*/ 	.word	0xffffffff


	//   ....[69]....
        /*06d0*/ 	.word	0xffffffff


	//   ....[70]....
        /*06d4*/ 	.word	0xffffffff


	//   ....[71]....
        /*06d8*/ 	.word	0xffffffff


	//   ....[72]....
        /*06dc*/ 	.word	0xffffffff


	//   ....[73]....
        /*06e0*/ 	.word	0xffffffff


	//   ....[74]....
        /*06e4*/ 	.word	0xffffffff


	//   ....[75]....
        /*06e8*/ 	.word	0xffffffff


	//   ....[76]....
        /*06ec*/ 	.word	0xffffffff


	//   ....[77]....
        /*06f0*/ 	.word	0xffffffff


	//   ....[78]....
        /*06f4*/ 	.word	0xffffffff


	//   ....[79]....
        /*06f8*/ 	.word	0xffffffff


	//   ....[80]....
        /*06fc*/ 	.word	0xffffffff


	//   ....[81]....
        /*0700*/ 	.word	0xffffffff


	//   ....[82]....
        /*0704*/ 	.word	0xffffffff


	//   ....[83]....
        /*0708*/ 	.word	0xffffffff


	//   ....[84]....
        /*070c*/ 	.word	0xffffffff


	//   ....[85]....
        /*0710*/ 	.word	0xffffffff


	//   ....[86]....
        /*0714*/ 	.word	0xffffffff


	//   ....[87]....
        /*0718*/ 	.word	0xffffffff


	//   ....[88]....
        /*071c*/ 	.word	0xffffffff


	//   ....[89]....
        /*0720*/ 	.word	0xffffffff


	//   ....[90]....
        /*0724*/ 	.word	0xffffffff


	//   ....[91]....
        /*0728*/ 	.word	0xffffffff


	//   ....[92]....
        /*072c*/ 	.word	0xffffffff


	//   ....[93]....
        /*0730*/ 	.word	0xffffffff


	//   ....[94]....
        /*0734*/ 	.word	0xffffffff


	//   ....[95]....
        /*0738*/ 	.word	0xffffffff


	//   ....[96]....
        /*073c*/ 	.word	0xffffffff


	//   ....[97]....
        /*0740*/ 	.word	0xffffffff


	//   ....[98]....
        /*0744*/ 	.word	0xffffffff


	//   ....[99]....
        /*0748*/ 	.word	0xffffffff


	//   ....[100]....
        /*074c*/ 	.word	0xffffffff


	//   ....[101]....
        /*0750*/ 	.word	0xffffffff


	//   ....[102]....
        /*0754*/ 	.word	0xffffffff


	//   ....[103]....
        /*0758*/ 	.word	0xffffffff


	//   ....[104]....
        /*075c*/ 	.word	0xffffffff


	//   ....[105]....
        /*0760*/ 	.word	0xffffffff


	//   ....[106]....
        /*0764*/ 	.word	0xffffffff


	//   ....[107]....
        /*0768*/ 	.word	0xffffffff


	//   ....[108]....
        /*076c*/ 	.word	0xffffffff


	//   ....[109]....
        /*0770*/ 	.word	0xffffffff


	//   ....[110]....
        /*0774*/ 	.word	0xffffffff


	//   ....[111]....
        /*0778*/ 	.word	0xffffffff


	//   ....[112]....
        /*077c*/ 	.word	0xffffffff


	//   ....[113]....
        /*0780*/ 	.word	0xffffffff


	//   ....[114]....
        /*0784*/ 	.word	0x0500000f


	//   ....[115]....
        /*0788*/ 	.word	0x0500000f


	//   ....[116]....
        /*078c*/ 	.word	0x0500000f


	//   ....[117]....
        /*0790*/ 	.word	0x0500000f


	//   ....[118]....
        /*0794*/ 	.word	0x0500000f


	//   ....[119]....
        /*0798*/ 	.word	0x0500000f


	//   ....[120]....
        /*079c*/ 	.word	0x0500000f


	//   ....[121]....
        /*07a0*/ 	.word	0x0500000f


	//   ....[122]....
        /*07a4*/ 	.word	0x0500000f


	//   ....[123]....
        /*07a8*/ 	.word	0x0500000f


	//   ....[124]....
        /*07ac*/ 	.word	0x0500000f


	//   ....[125]....
        /*07b0*/ 	.word	0x0500000f


	//   ....[126]....
        /*07b4*/ 	.word	0x0500000f


	//   ....[127]....
        /*07b8*/ 	.word	0x0500000f


	//   ....[128]....
        /*07bc*/ 	.word	0x0500000f


	//   ....[129]....
        /*07c0*/ 	.word	0x0500000f


	//   ....[130]....
        /*07c4*/ 	.word	0x0500000f


	//   ....[131]....
        /*07c8*/ 	.word	0x0500000f


	//   ....[132]....
        /*07cc*/ 	.word	0x0500000f


	//   ....[133]....
        /*07d0*/ 	.word	0x0500000f


	//   ....[134]....
        /*07d4*/ 	.word	0x0500000f


	//   ....[135]....
        /*07d8*/ 	.word	0x0500000f


	//   ....[136]....
        /*07dc*/ 	.word	0x0500000f


	//   ....[137]....
        /*07e0*/ 	.word	0x0500000f


	//   ....[138]....
        /*07e4*/ 	.word	0x0500000f


	//   ....[139]....
        /*07e8*/ 	.word	0x0500000f


	//   ....[140]....
        /*07ec*/ 	.word	0x0500000f


	//   ....[141]....
        /*07f0*/ 	.word	0x0500000f


	//   ....[142]....
        /*07f4*/ 	.word	0x0500000f


	//   ....[143]....
        /*07f8*/ 	.word	0x0500000f


	//   ....[144]....
        /*07fc*/ 	.word	0x0500000f


	//   ....[145]....
        /*0800*/ 	.word	0x0500000f


	//   ....[146]....
        /*0804*/ 	.word	0x0500000f


	//   ....[147]....
        /*0808*/ 	.word	0x0500000f


	//----- nvinfo : EIATTR_COOP_GROUP_INSTR_OFFSETS
	.align		4
.L_319:
        /*080c*/ 	.byte	0x04, 0x28
        /*080e*/ 	.short	(.L_321 - .L_320)


	//   ....[0]....
.L_320:
        /*0810*/ 	.word	0x00000070


	//   ....[1]....
        /*0814*/ 	.word	0x000001a0


	//   ....[2]....
        /*0818*/ 	.word	0x000001f0


	//   ....[3]....
        /*081c*/ 	.word	0x00000420


	//   ....[4]....
        /*0820*/ 	.word	0x00000580


	//   ....[5]....
        /*0824*/ 	.word	0x000006a0


	//   ....[6]....
        /*0828*/ 	.word	0x00000800


	//   ....[7]....
        /*082c*/ 	.word	0x00006c70


	//   ....[8]....
        /*0830*/ 	.word	0x00007380


	//   ....[9]....
        /*0834*/ 	.word	0x00007390


	//   ....[10]....
        /*0838*/ 	.word	0x000073a0


	//   ....[11]....
        /*083c*/ 	.word	0x000073b0


	//   ....[12]....
        /*0840*/ 	.word	0x00009070


	//   ....[13]....
        /*0844*/ 	.word	0x00009080


	//   ....[14]....
        /*0848*/ 	.word	0x00009090


	//   ....[15]....
        /*084c*/ 	.word	0x000090a0


	//   ....[16]....
        /*0850*/ 	.word	0x0000b8f0


	//   ....[17]....
        /*0854*/ 	.word	0x0000bf80


	//   ....[18]....
        /*0858*/ 	.word	0x0000bf90


	//   ....[19]....
        /*085c*/ 	.word	0x0000bfb0


	//   ....[20]....
        /*0860*/ 	.word	0x0000c700


	//   ....[21]....
        /*0864*/ 	.word	0x0000c720


	//   ....[22]....
        /*0868*/ 	.word	0x0000dd40


	//   ....[23]....
        /*086c*/ 	.word	0x0000dd60


	//   ....[24]....
        /*0870*/ 	.word	0x0000e400


	//   ....[25]....
        /*0874*/ 	.word	0x0000e510


	//   ....[26]....
        /*0878*/ 	.word	0x0000ecd0


	//   ....[27]....
        /*087c*/ 	.word	0x0000edc0


	//   ....[28]....
        /*0880*/ 	.word	0x00010780


	//   ....[29]....
        /*0884*/ 	.word	0x000107b0


	//   ....[30]....
        /*0888*/ 	.word	0x00010800


	//   ....[31]....
        /*088c*/ 	.word	0x00010970


	//   ....[32]....
        /*0890*/ 	.word	0x00011f80


	//   ....[33]....
        /*0894*/ 	.word	0x00011f90


	//   ....[34]....
        /*0898*/ 	.word	0x00012020


	//   ....[35]....
        /*089c*/ 	.word	0x00012030


	//   ....[36]....
        /*08a0*/ 	.word	0x00012c00


	//   ....[37]....
        /*08a4*/ 	.word	0x00012c30


	//   ....[38]....
        /*08a8*/ 	.word	0x00012c50


	//   ....[39]....
        /*08ac*/ 	.word	0x00012c60


	//   ....[40]....
        /*08b0*/ 	.word	0x00012c70


	//   ....[41]....
        /*08b4*/ 	.word	0x00012c80


	//   ....[42]....
        /*08b8*/ 	.word	0x00012c90


	//   ....[43]....
        /*08bc*/ 	.word	0x00012ca0


	//   ....[44]....
        /*08c0*/ 	.word	0x00012cb0


	//   ....[45]....
        /*08c4*/ 	.word	0x00012cc0


	//   ....[46]....
        /*08c8*/ 	.word	0x00012cd0


	//   ....[47]....
        /*08cc*/ 	.word	0x00012ce0


	//   ....[48]....
        /*08d0*/ 	.word	0x00012cf0


	//   ....[49]....
        /*08d4*/ 	.word	0x00012d00


	//   ....[50]....
        /*08d8*/ 	.word	0x00012d10


	//   ....[51]....
        /*08dc*/ 	.word	0x00012d20


	//   ....[52]....
        /*08e0*/ 	.word	0x00012d40


	//   ....[53]....
        /*08e4*/ 	.word	0x00012d50


	//   ....[54]....
        /*08e8*/ 	.word	0x00012d60


	//   ....[55]....
        /*08ec*/ 	.word	0x00012d70


	//   ....[56]....
        /*08f0*/ 	.word	0x00012d80


	//   ....[57]....
        /*08f4*/ 	.word	0x00012d90


	//   ....[58]....
        /*08f8*/ 	.word	0x00012da0


	//   ....[59]....
        /*08fc*/ 	.word	0x00012db0


	//   ....[60]....
        /*0900*/ 	.word	0x00013580


	//   ....[61]....
        /*0904*/ 	.word	0x000135b0


	//   ....[62]....
        /*0908*/ 	.word	0x00013710


	//   ....[63]....
        /*090c*/ 	.word	0x00013720


	//   ....[64]....
        /*0910*/ 	.word	0x00013b70


	//   ....[65]....
        /*0914*/ 	.word	0x00013ba0


	//   ....[66]....
        /*0918*/ 	.word	0x00013ca0


	//   ....[67]....
        /*091c*/ 	.word	0x00013cc0


	//   ....[68]....
        /*0920*/ 	.word	0x000145f0


	//   ....[69]....
        /*0924*/ 	.word	0x00014600


	//   ....[70]....
        /*0928*/ 	.word	0x00014700


	//   ....[71]....
        /*092c*/ 	.word	0x00014720


	//   ....[72]....
        /*0930*/ 	.word	0x000148b0


	//   ....[73]....
        /*0934*/ 	.word	0x00014a70


	//   ....[74]....
        /*0938*/ 	.word	0x00014aa0


	//   ....[75]....
        /*093c*/ 	.word	0x00014ad0


	//   ....[76]....
        /*0940*/ 	.word	0x00014b00


	//   ....[77]....
        /*0944*/ 	.word	0x00014b30


	//   ....[78]....
        /*0948*/ 	.word	0x00014b60


	//   ....[79]....
        /*094c*/ 	.word	0x00014cd0


	//   ....[80]....
        /*0950*/ 	.word	0x00014d00


	//   ....[81]....
        /*0954*/ 	.word	0x00014d30


	//   ....[82]....
        /*0958*/ 	.word	0x00014d60


	//   ....[83]....
        /*095c*/ 	.word	0x00014d90


	//   ....[84]....
        /*0960*/ 	.word	0x00014dc0


	//   ....[85]....
        /*0964*/ 	.word	0x00014e60


	//   ....[86]....
        /*0968*/ 	.word	0x00014ec0


	//   ....[87]....
        /*096c*/ 	.word	0x00014f60


	//   ....[88]....
        /*0970*/ 	.word	0x00015ee0


	//   ....[89]....
        /*0974*/ 	.word	0x00017b40


	//   ....[90]....
        /*0978*/ 	.word	0x00018a00


	//   ....[91]....
        /*097c*/ 	.word	0x00018a30


	//   ....[92]....
        /*0980*/ 	.word	0x00018a50


	//   ....[93]....
        /*0984*/ 	.word	0x00018a60


	//   ....[94]....
        /*0988*/ 	.word	0x00018a70


	//   ....[95]....
        /*098c*/ 	.word	0x00018b70


	//   ....[96]....
        /*0990*/ 	.word	0x0001a610


	//   ....[97]....
        /*0994*/ 	.word	0x0001a640


	//   ....[98]....
        /*0998*/ 	.word	0x0001a680


	//   ....[99]....
        /*099c*/ 	.word	0x0001a6b0


	//   ....[100]....
        /*09a0*/ 	.word	0x0001a6e0


	//   ....[101]....
        /*09a4*/ 	.word	0x0001a710


	//   ....[102]....
        /*09a8*/ 	.word	0x0001a740


	//   ....[103]....
        /*09ac*/ 	.word	0x0001a770


	//   ....[104]....
        /*09b0*/ 	.word	0x0001a8f0


	//   ....[105]....
        /*09b4*/ 	.word	0x0001a920


	//   ....[106]....
        /*09b8*/ 	.word	0x0001a950


	//   ....[107]....
        /*09bc*/ 	.word	0x0001a980


	//   ....[108]....
        /*09c0*/ 	.word	0x0001a9b0


	//   ....[109]....
        /*09c4*/ 	.word	0x0001a9e0


	//   ....[110]....
        /*09c8*/ 	.word	0x0001aaa0


	//   ....[111]....
        /*09cc*/ 	.word	0x0001aac0


	//   ....[112]....
        /*09d0*/ 	.word	0x0001ab30


	//   ....[113]....
        /*09d4*/ 	.word	0x0001b1d0


	//   ....[114]....
        /*09d8*/ 	.word	0x0001b640


	//   ....[115]....
        /*09dc*/ 	.word	0x0001b6d0


	//   ....[116]....
        /*09e0*/ 	.word	0x0001b720


	//   ....[117]....
        /*09e4*/ 	.word	0x0001b770


	//   ....[118]....
        /*09e8*/ 	.word	0x0001b840


	//   ....[119]....
        /*09ec*/ 	.word	0x0001b8d0


	//   ....[120]....
        /*09f0*/ 	.word	0x0001b920


	//   ....[121]....
        /*09f4*/ 	.word	0x0001b970


	//   ....[122]....
        /*09f8*/ 	.word	0x0001bc70


	//   ....[123]....
        /*09fc*/ 	.word	0x0001bf50


	//   ....[124]....
        /*0a00*/ 	.word	0x0001c120


	//   ....[125]....
        /*0a04*/ 	.word	0x0001c180


	//   ....[126]....
        /*0a08*/ 	.word	0x0001c1e0


	//   ....[127]....
        /*0a0c*/ 	.word	0x0001c280


	//   ....[128]....
        /*0a10*/ 	.word	0x0001c340


	//   ....[129]....
        /*0a14*/ 	.word	0x0001c3c0


	//   ....[130]....
        /*0a18*/ 	.word	0x0001c700


	//   ....[131]....
        /*0a1c*/ 	.word	0x0001c7a0


	//   ....[132]....
        /*0a20*/ 	.word	0x0001c8c0


	//   ....[133]....
        /*0a24*/ 	.word	0x0001c930


	//   ....[134]....
        /*0a28*/ 	.word	0x0001c9a0


	//   ....[135]....
        /*0a2c*/ 	.word	0x0001ca10


	//   ....[136]....
        /*0a30*/ 	.word	0x0001ca80


	//   ....[137]....
        /*0a34*/ 	.word	0x0001cb00


	//   ....[138]....
        /*0a38*/ 	.word	0x0001cb90


	//   ....[139]....
        /*0a3c*/ 	.word	0x0001cc20


	//   ....[140]....
        /*0a40*/ 	.word	0x0001cc90


	//   ....[141]....
        /*0a44*/ 	.word	0x0001cd00


	//   ....[142]....
        /*0a48*/ 	.word	0x0001cd70


	//   ....[143]....
        /*0a4c*/ 	.word	0x0001cdf0


	//   ....[144]....
        /*0a50*/ 	.word	0x0001ce60


	//   ....[145]....
        /*0a54*/ 	.word	0x0001cf00


	//   ....[146]....
        /*0a58*/ 	.word	0x0001cf90


	//   ....[147]....
        /*0a5c*/ 	.word	0x0001d0c0


	//----- nvinfo : EIATTR_REG_RECONFIG
	.align		4
.L_321:
        /*0a60*/ 	.byte	0x01, 0x54
	.zero		2


	//----- nvinfo : EIATTR_SYSCALL_OFFSETS
	.align		4
        /*0a64*/ 	.byte	0x04, 0x46
        /*0a66*/ 	.short	(.L_323 - .L_322)


	//   ....[0]....
.L_322:
        /*0a68*/ 	.word	0x00001a90


	//   ....[1]....
        /*0a6c*/ 	.word	0x00001be0


	//   ....[2]....
        /*0a70*/ 	.word	0x00006e00


	//   ....[3]....
        /*0a74*/ 	.word	0x00007120


	//   ....[4]....
        /*0a78*/ 	.word	0x000175f0


	//   ....[5]....
        /*0a7c*/ 	.word	0x00017760


	//   ....[6]....
        /*0a80*/ 	.word	0x000178b0


	//   ....[7]....
        /*0a84*/ 	.word	0x000179f0


	//   ....[8]....
        /*0a88*/ 	.word	0x000184b0


	//----- nvinfo : EIATTR_MBARRIER_INSTR_OFFSETS
	.align		4
.L_323:
        /*0a8c*/ 	.byte	0x04, 0x39
        /*0a8e*/ 	.short	(.L_325 - .L_324)


	//   ....[0]....
.L_324:
        /*0a90*/ 	.word	0x000002d0
        /*0a94*/ 	.word	0x000000ff
        /*0a98*/ 	.word	0x00019c00
        /*0a9c*/ 	.short	0x0100
        /*0a9e*/ 	.byte	0x08
	.zero		1


	//   ....[1]....
        /*0aa0*/ 	.word	0x000002e0
        /*0aa4*/ 	.word	0x000000ff
        /*0aa8*/ 	.word	0x00019c20
        /*0aac*/ 	.short	0x0100
        /*0aae*/ 	.byte	0x08
	.zero		1


	//   ....[2]....
        /*0ab0*/ 	.word	0x000003d0
        /*0ab4*/ 	.word	0x000000ff
        /*0ab8*/ 	.word	0x00019c30
        /*0abc*/ 	.short	0x0100
        /*0abe*/ 	.byte	0x08
	.zero		1


	//   ....[3]....
        /*0ac0*/ 	.word	0x000003e0
        /*0ac4*/ 	.word	0x000000ff
        /*0ac8*/ 	.word	0x00019c40
        /*0acc*/ 	.short	0x0100
        /*0ace*/ 	.byte	0x08
	.zero		1


	//   ....[4]....
        /*0ad0*/ 	.word	0x000003f0
        /*0ad4*/ 	.word	0x000000ff
        /*0ad8*/ 	.word	0x00019c38
        /*0adc*/ 	.short	0x0100
        /*0ade*/ 	.byte	0x08
	.zero		1


	//   ....[5]....
        /*0ae0*/ 	.word	0x00000400
        /*0ae4*/ 	.word	0x000000ff
        /*0ae8*/ 	.word	0x00019c48
        /*0aec*/ 	.short	0x0100
        /*0aee*/ 	.byte	0x08
	.zero		1


	//   ....[6]....
        /*0af0*/ 	.word	0x00000530
        /*0af4*/ 	.word	0x000000ff
        /*0af8*/ 	.word	0x00019c50
        /*0afc*/ 	.short	0x0100
        /*0afe*/ 	.byte	0x08
	.zero		1


	//   ....[7]....
        /*0b00*/ 	.word	0x00000540
        /*0b04*/ 	.word	0x000000ff
        /*0b08*/ 	.word	0x00019c60
        /*0b0c*/ 	.short	0x0100
        /*0b0e*/ 	.byte	0x08
	.zero		1


	//   ....[8]....
        /*0b10*/ 	.word	0x00000550
        /*0b14*/ 	.word	0x000000ff
        /*0b18*/ 	.word	0x00019c58
        /*0b1c*/ 	.short	0x0100
        /*0b1e*/ 	.byte	0x08
	.zero		1


	//   ....[9]....
        /*0b20*/ 	.word	0x00000560
        /*0b24*/ 	.word	0x000000ff
        /*0b28*/ 	.word	0x00019c68
        /*0b2c*/ 	.short	0x0100
        /*0b2e*/ 	.byte	0x08
	.zero		1


	//   ....[10]....
        /*0b30*/ 	.word	0x00000650
        /*0b34*/ 	.word	0x000000ff
        /*0b38*/ 	.word	0x00019c70
        /*0b3c*/ 	.short	0x0100
        /*0b3e*/ 	.byte	0x06
	.zero		1


	//   ....[11]....
        /*0b40*/ 	.word	0x00000660
        /*0b44*/ 	.word	0x000000ff
        /*0b48*/ 	.word	0x00019c80
        /*0b4c*/ 	.short	0x0100
        /*0b4e*/ 	.byte	0x06
	.zero		1


	//   ....[12]....
        /*0b50*/ 	.word	0x00000670
        /*0b54*/ 	.word	0x000000ff
        /*0b58*/ 	.word	0x00019c78
        /*0b5c*/ 	.short	0x0100
        /*0b5e*/ 	.byte	0x06
	.zero		1


	//   ....[13]....
        /*0b60*/ 	.word	0x00000680
        /*0b64*/ 	.word	0x000000ff
        /*0b68*/ 	.word	0x00019c88
        /*0b6c*/ 	.short	0x0100
        /*0b6e*/ 	.byte	0x06
	.zero		1


	//   ....[14]....
        /*0b70*/ 	.word	0x000007b0
        /*0b74*/ 	.word	0x000000ff
        /*0b78*/ 	.word	0x00019c90
        /*0b7c*/ 	.short	0x0100
        /*0b7e*/ 	.byte	0x08
	.zero		1


	//   ....[15]....
        /*0b80*/ 	.word	0x000007c0
        /*0b84*/ 	.word	0x000000ff
        /*0b88*/ 	.word	0x00019ca0
        /*0b8c*/ 	.short	0x0100
        /*0b8e*/ 	.byte	0x08
	.zero		1


	//   ....[16]....
        /*0b90*/ 	.word	0x000007d0
        /*0b94*/ 	.word	0x000000ff
        /*0b98*/ 	.word	0x00019c98
        /*0b9c*/ 	.short	0x0100
        /*0b9e*/ 	.byte	0x08
	.zero		1


	//   ....[17]....
        /*0ba0*/ 	.word	0x000007e0
        /*0ba4*/ 	.word	0x000000ff
        /*0ba8*/ 	.word	0x00019ca8
        /*0bac*/ 	.short	0x0100
        /*0bae*/ 	.byte	0x08
	.zero		1


	//   ....[18]....
        /*0bb0*/ 	.word	0x00000910
        /*0bb4*/ 	.word	0x000000ff
        /*0bb8*/ 	.word	0x00019cb0
        /*0bbc*/ 	.short	0x0100
        /*0bbe*/ 	.byte	0x08
	.zero		1


	//   ....[19]....
        /*0bc0*/ 	.word	0x00000920
        /*0bc4*/ 	.word	0x000000ff
        /*0bc8*/ 	.word	0x00019cc0
        /*0bcc*/ 	.short	0x0100
        /*0bce*/ 	.byte	0x08
	.zero		1


	//   ....[20]....
        /*0bd0*/ 	.word	0x00000930
        /*0bd4*/ 	.word	0x000000ff
        /*0bd8*/ 	.word	0x00019cb8
        /*0bdc*/ 	.short	0x0100
        /*0bde*/ 	.byte	0x08
	.zero		1


	//   ....[21]....
        /*0be0*/ 	.word	0x00000940
        /*0be4*/ 	.word	0x000000ff
        /*0be8*/ 	.word	0x00019cc8
        /*0bec*/ 	.short	0x0100
        /*0bee*/ 	.byte	0x08
	.zero		1


	//   ....[22]....
        /*0bf0*/ 	.word	0x00002910
        /*0bf4*/ 	.word	0x00000052
        /*0bf8*/ 	.word	0x00019c90
        /*0bfc*/ 	.short	0x010a
        /*0bfe*/ 	.byte	0x3f
	.zero		1


	//   ....[23]....
        /*0c00*/ 	.word	0x00004130
        /*0c04*/ 	.word	0x00000052
        /*0c08*/ 	.word	0x00019c90
        /*0c0c*/ 	.short	0x010a
        /*0c0e*/ 	.byte	0x3f
	.zero		1


	//   ....[24]....
        /*0c10*/ 	.word	0x00006180
        /*0c14*/ 	.word	0x00000052
        /*0c18*/ 	.word	0x00019c90
        /*0c1c*/ 	.short	0x010a
        /*0c1e*/ 	.byte	0x3f
	.zero		1


	//   ....[25]....
        /*0c20*/ 	.word	0x00006350
        /*0c24*/ 	.word	0x00000008
        /*0c28*/ 	.word	0x00000000
        /*0c2c*/ 	.short	0x0101
        /*0c2e*/ 	.byte	0x3f
	.zero		1


	//   ....[26]....
        /*0c30*/ 	.word	0x00006390
        /*0c34*/ 	.word	0x00000052
        /*0c38*/ 	.word	0x00019cb0
        /*0c3c*/ 	.short	0x010a
        /*0c3e*/ 	.byte	0x3f
	.zero		1


	//   ....[27]....
        /*0c40*/ 	.word	0x00006600
        /*0c44*/ 	.word	0x00000052
        /*0c48*/ 	.word	0x00000000
        /*0c4c*/ 	.short	0x0101
        /*0c4e*/ 	.byte	0x3f
	.zero		1


	//   ....[28]....
        /*0c50*/ 	.word	0x00006ea0
        /*0c54*/ 	.word	0x00000010
        /*0c58*/ 	.word	0x00019c00
        /*0c5c*/ 	.short	0x010a
        /*0c5e*/ 	.byte	0x3f
	.zero		1


	//   ....[29]....
        /*0c60*/ 	.word	0x00006ef0
        /*0c64*/ 	.word	0x00000010
        /*0c68*/ 	.word	0x00019c00
        /*0c6c*/ 	.short	0x010a
        /*0c6e*/ 	.byte	0x3f
	.zero		1


	//   ....[30]....
        /*0c70*/ 	.word	0x000076f0
        /*0c74*/ 	.word	0x00000010
        /*0c78*/ 	.word	0x00019c00
        /*0c7c*/ 	.short	0x010a
        /*0c7e*/ 	.byte	0x3f
	.zero		1


	//   ....[31]....
        /*0c80*/ 	.word	0x000093b0
        /*0c84*/ 	.word	0x00000010
        /*0c88*/ 	.word	0x00019c00
        /*0c8c*/ 	.short	0x010a
        /*0c8e*/ 	.byte	0x3f
	.zero		1


	//   ....[32]....
        /*0c90*/ 	.word	0x0000b540
        /*0c94*/ 	.word	0x0000000a
        /*0c98*/ 	.word	0x00019c30
        /*0c9c*/ 	.short	0x010a
        /*0c9e*/ 	.byte	0x3f
	.zero		1


	//   ....[33]....
        /*0ca0*/ 	.word	0x0000b5b0
        /*0ca4*/ 	.word	0x0000000a
        /*0ca8*/ 	.word	0x00019c30
        /*0cac*/ 	.short	0x010a
        /*0cae*/ 	.byte	0x3f
	.zero		1


	//   ....[34]....
        /*0cb0*/ 	.word	0x0000cd90
        /*0cb4*/ 	.word	0x00000029
        /*0cb8*/ 	.word	0x00000000
        /*0cbc*/ 	.short	0x0101
        /*0cbe*/ 	.byte	0x3f
	.zero		1


	//   ....[35]....
        /*0cc0*/ 	.word	0x0000d7f0
        /*0cc4*/ 	.word	0x0000000f
        /*0cc8*/ 	.word	0x00019c30
        /*0ccc*/ 	.short	0x010a
        /*0cce*/ 	.byte	0x3f
	.zero		1


	//   ....[36]....
        /*0cd0*/ 	.word	0x0000d860
        /*0cd4*/ 	.word	0x0000000f
        /*0cd8*/ 	.word	0x00019c30
        /*0cdc*/ 	.short	0x010a
        /*0cde*/ 	.byte	0x3f
	.zero		1


	//   ....[37]....
        /*0ce0*/ 	.word	0x0000da70
        /*0ce4*/ 	.word	0x00000014
        /*0ce8*/ 	.word	0x00019c50
        /*0cec*/ 	.short	0x010a
        /*0cee*/ 	.byte	0x3f
	.zero		1


	//   ....[38]....
        /*0cf0*/ 	.word	0x0000dac0
        /*0cf4*/ 	.word	0x00000014
        /*0cf8*/ 	.word	0x00019c50
        /*0cfc*/ 	.short	0x010a
        /*0cfe*/ 	.byte	0x3f
	.zero		1


	//   ....[39]....
        /*0d00*/ 	.word	0x0000f1f0
        /*0d04*/ 	.word	0x0000000f
        /*0d08*/ 	.word	0x00000000
        /*0d0c*/ 	.short	0x0101
        /*0d0e*/ 	.byte	0x3f
	.zero		1


	//   ....[40]....
        /*0d10*/ 	.word	0x0000f840
        /*0d14*/ 	.word	0x00000014
        /*0d18*/ 	.word	0x00000000
        /*0d1c*/ 	.short	0x0101
        /*0d1e*/ 	.byte	0x3f
	.zero		1


	//   ....[41]....
        /*0d20*/ 	.word	0x0000ff40
        /*0d24*/ 	.word	0x00000000
        /*0d28*/ 	.word	0x00019c30
        /*0d2c*/ 	.short	0x010a
        /*0d2e*/ 	.byte	0x3f
	.zero		1


	//   ....[42]....
        /*0d30*/ 	.word	0x0000ffb0
        /*0d34*/ 	.word	0x00000000
        /*0d38*/ 	.word	0x00019c30
        /*0d3c*/ 	.short	0x010a
        /*0d3e*/ 	.byte	0x3f
	.zero		1


	//   ....[43]....
        /*0d40*/ 	.word	0x000101c0
        /*0d44*/ 	.word	0x0000000f
        /*0d48*/ 	.word	0x00019c50
        /*0d4c*/ 	.short	0x010a
        /*0d4e*/ 	.byte	0x3f
	.zero		1


	//   ....[44]....
        /*0d50*/ 	.word	0x00010210
        /*0d54*/ 	.word	0x0000000f
        /*0d58*/ 	.word	0x00019c50
        /*0d5c*/ 	.short	0x010a
        /*0d5e*/ 	.byte	0x3f
	.zero		1


	//   ....[45]....
        /*0d60*/ 	.word	0x00011160
        /*0d64*/ 	.word	0x00000052
        /*0d68*/ 	.word	0x00000000
        /*0d6c*/ 	.short	0x0101
        /*0d6e*/ 	.byte	0x3f
	.zero		1


	//   ....[46]....
        /*0d70*/ 	.word	0x00011ba0
        /*0d74*/ 	.word	0x0000000f
        /*0d78*/ 	.word	0x00000000
        /*0d7c*/ 	.short	0x0101
        /*0d7e*/ 	.byte	0x3f
	.zero		1


	//   ....[47]....
        /*0d80*/ 	.word	0x00011c20
        /*0d84*/ 	.word	0x0000000c
        /*0d88*/ 	.word	0x00019c50
        /*0d8c*/ 	.short	0x010a
        /*0d8e*/ 	.byte	0x3f
	.zero		1


	//   ....[48]....
        /*0d90*/ 	.word	0x00011c70
        /*0d94*/ 	.word	0x0000000c
        /*0d98*/ 	.word	0x00019c50
        /*0d9c*/ 	.short	0x010a
        /*0d9e*/ 	.byte	0x3f
	.zero		1


	//   ....[49]....
        /*0da0*/ 	.word	0x00012580
        /*0da4*/ 	.word	0x00000002
        /*0da8*/ 	.word	0x00000000
        /*0dac*/ 	.short	0x0101
        /*0dae*/ 	.byte	0x3f
	.zero		1


	//   ....[50]....
        /*0db0*/ 	.word	0x00013b90
        /*0db4*/ 	.word	0x00000000
        /*0db8*/ 	.word	0x00000000
        /*0dbc*/ 	.short	0x0101
        /*0dbe*/ 	.byte	0x3f
	.zero		1


	//   ....[51]....
        /*0dc0*/ 	.word	0x00015fc0
        /*0dc4*/ 	.word	0x00000016
        /*0dc8*/ 	.word	0x00019c20
        /*0dcc*/ 	.short	0x010a
        /*0dce*/ 	.byte	0x3f
	.zero		1


	//   ....[52]....
        /*0dd0*/ 	.word	0x00016050
        /*0dd4*/ 	.word	0x00000008
        /*0dd8*/ 	.word	0x00019ca0
        /*0ddc*/ 	.short	0x010a
        /*0dde*/ 	.byte	0x3f
	.zero		1


	//   ....[53]....
        /*0de0*/ 	.word	0x000164a0
        /*0de4*/ 	.word	0x00000008
        /*0de8*/ 	.word	0x00019cc0
        /*0dec*/ 	.short	0x010a
        /*0dee*/ 	.byte	0x3f
	.zero		1


	//   ....[54]....
        /*0df0*/ 	.word	0x000169b0
        /*0df4*/ 	.word	0x00000008
        /*0df8*/ 	.word	0x00019ca0
        /*0dfc*/ 	.short	0x010a
        /*0dfe*/ 	.byte	0x3f
	.zero		1


	//   ....[55]....
        /*0e00*/ 	.word	0x00016df0
        /*0e04*/ 	.word	0x00000008
        /*0e08*/ 	.word	0x00019cc0
        /*0e0c*/ 	.short	0x010a
        /*0e0e*/ 	.byte	0x3f
	.zero		1


	//   ....[56]....
        /*0e10*/ 	.word	0x00017d70
        /*0e14*/ 	.word	0x00000004
        /*0e18*/ 	.word	0x00019c80
        /*0e1c*/ 	.short	0x010a
        /*0e1e*/ 	.byte	0x3f
	.zero		1


	//   ....[57]....
        /*0e20*/ 	.word	0x00017fd0
        /*0e24*/ 	.word	0x00000004
        /*0e28*/ 	.word	0x00019c40
        /*0e2c*/ 	.short	0x010a
        /*0e2e*/ 	.byte	0x3f
	.zero		1


	//   ....[58]....
        /*0e30*/ 	.word	0x00018c50
        /*0e34*/ 	.word	0x00000016
        /*0e38*/ 	.word	0x00019c00
        /*0e3c*/ 	.short	0x0107
        /*0e3e*/ 	.byte	0x3f
	.zero		1


	//   ....[59]....
        /*0e40*/ 	.word	0x00018d50
        /*0e44*/ 	.word	0x00000016
        /*0e48*/ 	.word	0x00019c00
        /*0e4c*/ 	.short	0x0101
        /*0e4e*/ 	.byte	0x3f
	.zero		1


	//   ....[60]....
        /*0e50*/ 	.word	0x00018d70
        /*0e54*/ 	.word	0x00000016
        /*0e58*/ 	.word	0x00019c20
        /*0e5c*/ 	.short	0x010a
        /*0e5e*/ 	.byte	0x3f
	.zero		1


	//   ....[61]....
        /*0e60*/ 	.word	0x00019060
        /*0e64*/ 	.word	0x00000006
        /*0e68*/ 	.word	0x00019c80
        /*0e6c*/ 	.short	0x010a
        /*0e6e*/ 	.byte	0x3f
	.zero		1


	//   ....[62]....
        /*0e70*/ 	.word	0x00019490
        /*0e74*/ 	.word	0x00000006
        /*0e78*/ 	.word	0x00019c40
        /*0e7c*/ 	.short	0x010a
        /*0e7e*/ 	.byte	0x3f
	.zero		1


	//   ....[63]....
        /*0e80*/ 	.word	0x00019940
        /*0e84*/ 	.word	0x00000003
        /*0e88*/ 	.word	0x00019c70
        /*0e8c*/ 	.short	0x010a
        /*0e8e*/ 	.byte	0x3f
	.zero		1


	//   ....[64]....
        /*0e90*/ 	.word	0x000199b0
        /*0e94*/ 	.word	0x00000003
        /*0e98*/ 	.word	0x00019c60
        /*0e9c*/ 	.short	0x010a
        /*0e9e*/ 	.byte	0x3f
	.zero		1


	//   ....[65]....
        /*0ea0*/ 	.word	0x00019d60
        /*0ea4*/ 	.word	0x00000003
        /*0ea8*/ 	.word	0x00019c50
        /*0eac*/ 	.short	0x0101
        /*0eae*/ 	.byte	0x3f
	.zero		1


	//   ....[66]....
        /*0eb0*/ 	.word	0x00019de0
        /*0eb4*/ 	.word	0x00000003
        /*0eb8*/ 	.word	0x00000000
        /*0ebc*/ 	.short	0x0101
        /*0ebe*/ 	.byte	0x3f
	.zero		1


	//   ....[67]....
        /*0ec0*/ 	.word	0x00019fd0
        /*0ec4*/ 	.word	0x00000003
        /*0ec8*/ 	.word	0x00019c70
        /*0ecc*/ 	.short	0x010a
        /*0ece*/ 	.byte	0x3f
	.zero		1


	//   ....[68]....
        /*0ed0*/ 	.word	0x0001a040
        /*0ed4*/ 	.word	0x00000003
        /*0ed8*/ 	.word	0x00019c60
        /*0edc*/ 	.short	0x010a
        /*0ede*/ 	.byte	0x3f
	.zero		1


	//   ....[69]....
        /*0ee0*/ 	.word	0x0001a3f0
        /*0ee4*/ 	.word	0x00000003
        /*0ee8*/ 	.word	0x00019c50
        /*0eec*/ 	.short	0x0101
        /*0eee*/ 	.byte	0x3f
	.zero		1


	//   ....[70]....
        /*0ef0*/ 	.word	0x0001a440
        /*0ef4*/ 	.word	0x00000000
        /*0ef8*/ 	.word	0x00000000
        /*0efc*/ 	.short	0x0101
        /*0efe*/ 	.byte	0x3f
	.zero		1


	//   ....[71]....
        /*0f00*/ 	.word	0x0001b150
        /*0f04*/ 	.word	0x00000009
        /*0f08*/ 	.word	0x00019c20
        /*0f0c*/ 	.short	0x010a
        /*0f0e*/ 	.byte	0x3f
	.zero		1


	//   ....[72]....
        /*0f10*/ 	.word	0x0001b2e0
        /*0f14*/ 	.word	0x00000007
        /*0f18*/ 	.word	0x00000000
        /*0f1c*/ 	.short	0x010a
        /*0f1e*/ 	.byte	0x3f
	.zero		1


	//   ....[73]....
        /*0f20*/ 	.word	0x0001b350
        /*0f24*/ 	.word	0x00000003
        /*0f28*/ 	.word	0x00000000
        /*0f2c*/ 	.short	0x010a
        /*0f2e*/ 	.byte	0x3f
	.zero		1


	//   ....[74]....
        /*0f30*/ 	.word	0x0001b3a0
        /*0f34*/ 	.word	0x00000003
        /*0f38*/ 	.word	0x00019c60
        /*0f3c*/ 	.short	0x010a
        /*0f3e*/ 	.byte	0x3f
	.zero		1


	//   ....[75]....
        /*0f40*/ 	.word	0x0001b3f0
        /*0f44*/ 	.word	0x00000005
        /*0f48*/ 	.word	0x00019c60
        /*0f4c*/ 	.short	0x010a
        /*0f4e*/ 	.byte	0x3f
	.zero		1


	//   ....[76]....
        /*0f50*/ 	.word	0x0001b430
        /*0f54*/ 	.word	0x00000003
        /*0f58*/ 	.word	0x00019c80
        /*0f5c*/ 	.short	0x010a
        /*0f5e*/ 	.byte	0x3f
	.zero		1


	//   ....[77]....
        /*0f60*/ 	.word	0x0001b450
        /*0f64*/ 	.word	0x00000005
        /*0f68*/ 	.word	0x00019c80
        /*0f6c*/ 	.short	0x010a
        /*0f6e*/ 	.byte	0x3f
	.zero		1


	//   ....[78]....
        /*0f70*/ 	.word	0x0001b4b0
        /*0f74*/ 	.word	0x00000052
        /*0f78*/ 	.word	0x00019c90
        /*0f7c*/ 	.short	0x010a
        /*0f7e*/ 	.byte	0x3f
	.zero		1


	//   ....[79]....
        /*0f80*/ 	.word	0x0001b500
        /*0f84*/ 	.word	0x00000052
        /*0f88*/ 	.word	0x00019c90
        /*0f8c*/ 	.short	0x010a
        /*0f8e*/ 	.byte	0x3f
	.zero		1


	//   ....[80]....
        /*0f90*/ 	.word	0x0001b550
        /*0f94*/ 	.word	0x00000052
        /*0f98*/ 	.word	0x00019c90
        /*0f9c*/ 	.short	0x010a
        /*0f9e*/ 	.byte	0x3f
	.zero		1


	//   ....[81]....
        /*0fa0*/ 	.word	0x0001b5a0
        /*0fa4*/ 	.word	0x00000052
        /*0fa8*/ 	.word	0x00019cb0
        /*0fac*/ 	.short	0x010a
        /*0fae*/ 	.byte	0x3f
	.zero		1


	//   ....[82]....
        /*0fb0*/ 	.word	0x0001b7a0
        /*0fb4*/ 	.word	0x00000010
        /*0fb8*/ 	.word	0x00019c00
        /*0fbc*/ 	.short	0x010a
        /*0fbe*/ 	.byte	0x3f
	.zero		1


	//   ....[83]....
        /*0fc0*/ 	.word	0x0001b9b0
        /*0fc4*/ 	.word	0x00000010
        /*0fc8*/ 	.word	0x00019c00
        /*0fcc*/ 	.short	0x010a
        /*0fce*/ 	.byte	0x3f
	.zero		1


	//   ....[84]....
        /*0fd0*/ 	.word	0x0001ba00
        /*0fd4*/ 	.word	0x0000000a
        /*0fd8*/ 	.word	0x00019c30
        /*0fdc*/ 	.short	0x010a
        /*0fde*/ 	.byte	0x3f
	.zero		1


	//   ....[85]....
        /*0fe0*/ 	.word	0x0001ba50
        /*0fe4*/ 	.word	0x0000000f
        /*0fe8*/ 	.word	0x00019c30
        /*0fec*/ 	.short	0x010a
        /*0fee*/ 	.byte	0x3f
	.zero		1


	//   ....[86]....
        /*0ff0*/ 	.word	0x0001baa0
        /*0ff4*/ 	.word	0x00000014
        /*0ff8*/ 	.word	0x00019c50
        /*0ffc*/ 	.short	0x010a
        /*0ffe*/ 	.byte	0x3f
	.zero		1


	//   ....[87]....
        /*1000*/ 	.word	0x0001baf0
        /*1004*/ 	.word	0x00000000
        /*1008*/ 	.word	0x00019c30
        /*100c*/ 	.short	0x010a
        /*100e*/ 	.byte	0x3f
	.zero		1


	//   ....[88]....
        /*1010*/ 	.word	0x0001bb40
        /*1014*/ 	.word	0x0000000f
        /*1018*/ 	.word	0x00019c50
        /*101c*/ 	.short	0x010a
        /*101e*/ 	.byte	0x3f
	.zero		1


	//   ....[89]....
        /*1020*/ 	.word	0x0001bb90
        /*1024*/ 	.word	0x0000000c
        /*1028*/ 	.word	0x00019c50
        /*102c*/ 	.short	0x010a
        /*102e*/ 	.byte	0x3f
	.zero		1


	//   ....[90]....
        /*1030*/ 	.word	0x0001bd30
        /*1034*/ 	.word	0x00000016
        /*1038*/ 	.word	0x00019c20
        /*103c*/ 	.short	0x010a
        /*103e*/ 	.byte	0x3f
	.zero		1


	//   ....[91]....
        /*1040*/ 	.word	0x0001bd80
        /*1044*/ 	.word	0x00000008
        /*1048*/ 	.word	0x00019ca0
        /*104c*/ 	.short	0x010a
        /*104e*/ 	.byte	0x3f
	.zero		1


	//   ....[92]....
        /*1050*/ 	.word	0x0001bdd0
        /*1054*/ 	.word	0x00000008
        /*1058*/ 	.word	0x00019cc0
        /*105c*/ 	.short	0x010a
        /*105e*/ 	.byte	0x3f
	.zero		1


	//   ....[93]....
        /*1060*/ 	.word	0x0001be20
        /*1064*/ 	.word	0x00000008
        /*1068*/ 	.word	0x00019ca0
        /*106c*/ 	.short	0x010a
        /*106e*/ 	.byte	0x3f
	.zero		1


	//   ....[94]....
        /*1070*/ 	.word	0x0001be70
        /*1074*/ 	.word	0x00000008
        /*1078*/ 	.word	0x00019cc0
        /*107c*/ 	.short	0x010a
        /*107e*/ 	.byte	0x3f
	.zero		1


	//   ....[95]....
        /*1080*/ 	.word	0x0001c010
        /*1084*/ 	.word	0x00000004
        /*1088*/ 	.word	0x00019c80
        /*108c*/ 	.short	0x010a
        /*108e*/ 	.byte	0x3f
	.zero		1


	//   ....[96]....
        /*1090*/ 	.word	0x0001c060
        /*1094*/ 	.word	0x00000004
        /*1098*/ 	.word	0x00019c40
        /*109c*/ 	.short	0x010a
        /*109e*/ 	.byte	0x3f
	.zero		1


	//   ....[97]....
        /*10a0*/ 	.word	0x0001c470
        /*10a4*/ 	.word	0x00000016
        /*10a8*/ 	.word	0x00019c20
        /*10ac*/ 	.short	0x010a
        /*10ae*/ 	.byte	0x3f
	.zero		1


	//   ....[98]....
        /*10b0*/ 	.word	0x0001c4c0
        /*10b4*/ 	.word	0x00000006
        /*10b8*/ 	.word	0x00019c80
        /*10bc*/ 	.short	0x010a
        /*10be*/ 	.byte	0x3f
	.zero		1


	//   ....[99]....
        /*10c0*/ 	.word	0x0001c510
        /*10c4*/ 	.word	0x00000006
        /*10c8*/ 	.word	0x00019c40
        /*10cc*/ 	.short	0x010a
        /*10ce*/ 	.byte	0x3f
	.zero		1


	//   ....[100]....
        /*10d0*/ 	.word	0x0001c560
        /*10d4*/ 	.word	0x00000003
        /*10d8*/ 	.word	0x00019c70
        /*10dc*/ 	.short	0x010a
        /*10de*/ 	.byte	0x3f
	.zero		1


	//   ....[101]....
        /*10e0*/ 	.word	0x0001c5b0
        /*10e4*/ 	.word	0x00000003
        /*10e8*/ 	.word	0x00019c60
        /*10ec*/ 	.short	0x010a
        /*10ee*/ 	.byte	0x3f
	.zero		1


	//   ....[102]....
        /*10f0*/ 	.word	0x0001c600
        /*10f4*/ 	.word	0x00000003
        /*10f8*/ 	.word	0x00019c70
        /*10fc*/ 	.short	0x010a
        /*10fe*/ 	.byte	0x3f
	.zero		1


	//   ....[103]....
        /*1100*/ 	.word	0x0001c650
        /*1104*/ 	.word	0x00000003
        /*1108*/ 	.word	0x00019c60
        /*110c*/ 	.short	0x010a
        /*110e*/ 	.byte	0x3f
	.zero		1


	//   ....[104]....
        /*1110*/ 	.word	0x0001cfe0
        /*1114*/ 	.word	0x00000009
        /*1118*/ 	.word	0x00019c20
        /*111c*/ 	.short	0x010a
        /*111e*/ 	.byte	0x3f
	.zero		1


	//   ....[105]....
        /*1120*/ 	.word	0x0001d180
        /*1124*/ 	.word	0x00000007
        /*1128*/ 	.word	0x00000000
        /*112c*/ 	.short	0x010a
        /*112e*/ 	.byte	0x3f
	.zero		1


	//   ....[106]....
        /*1130*/ 	.word	0x0001d1d0
        /*1134*/ 	.word	0x00000003
        /*1138*/ 	.word	0x00000000
        /*113c*/ 	.short	0x010a
        /*113e*/ 	.byte	0x3f
	.zero		1


	//   ....[107]....
        /*1140*/ 	.word	0x0001d220
        /*1144*/ 	.word	0x00000003
        /*1148*/ 	.word	0x00019c60
        /*114c*/ 	.short	0x010a
        /*114e*/ 	.byte	0x3f
	.zero		1


	//   ....[108]....
        /*1150*/ 	.word	0x0001d270
        /*1154*/ 	.word	0x00000005
        /*1158*/ 	.word	0x00019c60
        /*115c*/ 	.short	0x010a
        /*115e*/ 	.byte	0x3f
	.zero		1


	//   ....[109]....
        /*1160*/ 	.word	0x0001d2c0
        /*1164*/ 	.word	0x00000003
        /*1168*/ 	.word	0x00019c80
        /*116c*/ 	.short	0x010a
        /*116e*/ 	.byte	0x3f
	.zero		1


	//----- nvinfo : EIATTR_NUM_MBARRIERS
	.align		4
.L_325:
        /*1170*/ 	.byte	0x03, 0x38
        /*1172*/ 	.short	0x0016


	//----- nvinfo : EIATTR_EXIT_INSTR_OFFSETS
	.align		4
        /*1174*/ 	.byte	0x04, 0x1c
        /*1176*/ 	.short	(.L_327 - .L_326)


	//   ....[0]....
.L_326:
        /*1178*/ 	.word	0x0001b4a0


	//----- nvinfo : EIATTR_MAX_THREADS
	.align		4
.L_327:
        /*117c*/ 	.byte	0x04, 0x05
        /*117e*/ 	.short	(.L_329 - .L_328)
.L_328:
        /*1180*/ 	.word	0x00000200
        /*1184*/ 	.word	0x00000001
        /*1188*/ 	.word	0x00000001


	//----- nvinfo : EIATTR_CRS_STACK_SIZE
	.align		4
.L_329:
        /*118c*/ 	.byte	0x04, 0x1e
        /*118e*/ 	.short	(.L_331 - .L_330)
.L_330:
        /*1190*/ 	.word	0x00000000


	//----- nvinfo : EIATTR_CBANK_PARAM_SIZE
	.align		4
.L_331:
        /*1194*/ 	.byte	0x03, 0x19
        /*1196*/ 	.short	0x0af0


	//----- nvinfo : EIATTR_PARAM_CBANK
	.align		4
        /*1198*/ 	.byte	0x04, 0x0a
        /*119a*/ 	.short	(.L_333 - .L_332)
	.align		4
.L_332:
        /*119c*/ 	.word	index@(.nv.constant0._ZN7cutlass13device_kernelIN5flash11enable_sm90INS1_16FlashAttnFwdSm90INS1_25CollectiveMainloopFwdSm90ILi2EN4cute5tupleIJNS5_1CILi1EEES8_S8_EEENS6_IJNS7_ILi192EEENS7_ILi128EEENS7_ILi96EEEEEELi96ENS_12float_e4m3_tEfNS_4arch4Sm90ELb1ELb0ELb0ELb1ELb0ELb1ELb0ELb1ELb1ELb1ELb0ELb0EEENS1_21CollectiveEpilogueFwdINS6_IJSA_SC_SB_EEES9_NS_10bfloat16_tESG_Li384ELb1ELb1ELb0ELb1EEENS1_36VarlenDynamicPersistentTileSchedulerILi192ELi128ELi384ELi128ELb0ELb1ELb1ELb1ELb1ELb1EEEEEEEEEvNT_6ParamsE)
        /*11a0*/ 	.short	0x0210
        /*11a2*/ 	.short	0x0af0


	//----- nvinfo : EIATTR_SW_WAR
	.align		4
.L_333:
        /*11a4*/ 	.byte	0x04, 0x36
        /*11a6*/ 	.short	(.L_335 - .L_334)
.L_334:
        /*11a8*/ 	.word	0x00000008
.L_335:


//--------------------- .nv.callgraph             --------------------------
	.section	.nv.callgraph,"",@"SHT_CUDA_CALLGRAPH"
	.align	4
	.sectionentsize	8
	.align		4
        /*0000*/ 	.word	0x00000000
	.align		4
        /*0004*/ 	.word	0xffffffff
	.align		4
        /*0008*/ 	.word	index@(_ZN7cutlass13device_kernelIN5flash11enable_sm90INS1_16FlashAttnFwdSm90INS1_25CollectiveMainloopFwdSm90ILi2EN4cute5tupleIJNS5_1CILi1EEES8_S8_EEENS6_IJNS7_ILi192EEENS7_ILi128EEENS7_ILi96EEEEEELi96ENS_12float_e4m3_tEfNS_4arch4Sm90ELb0ELb0ELb0ELb0ELb0ELb0ELb0ELb1ELb1ELb1ELb0ELb0EEENS1_21CollectiveEpilogueFwdINS6_IJSA_SC_SB_EEES9_NS_10bfloat16_tESG_Li384ELb0ELb1ELb0ELb1EEENS1_29StaticPersistentTileSchedulerILb0EEEEEEEEEvNT_6ParamsE)
	.align		4
        /*000c*/ 	.word	index@(__assertfail)
	.align		4
        /*0010*/ 	.word	index@(_ZN7cutlass13device_kernelIN5flash11enable_sm90INS1_16FlashAttnFwdSm90INS1_25CollectiveMainloopFwdSm90ILi2EN4cute5tupleIJNS5_1CILi1EEES8_S8_EEENS6_IJNS7_ILi192EEENS7_ILi128EEENS7_ILi96EEEEEELi96ENS_12float_e4m3_tEfNS_4arch4Sm90ELb0ELb0ELb0ELb1ELb0ELb0ELb0ELb1ELb1ELb1ELb0ELb0EEENS1_21CollectiveEpilogueFwdINS6_IJSA_SC_SB_EEES9_NS_10bfloat16_tESG_Li384ELb1ELb1ELb0ELb1EEENS1_36VarlenDynamicPersistentTileSchedulerILi192ELi128ELi384ELi128ELb0ELb1ELb1ELb0ELb1ELb1EEEEEEEEEvNT_6ParamsE)
	.align		4
        /*0014*/ 	.word	index@(__assertfail)
	.align		4
        /*0018*/ 	.word	index@(_ZN7cutlass13device_kernelIN5flash11enable_sm90INS1_16FlashAttnFwdSm90INS1_25CollectiveMainloopFwdSm90ILi2EN4cute5tupleIJNS5_1CILi1EEES8_S8_EEENS6_IJNS7_ILi192EEENS7_ILi128EEENS7_ILi96EEEEEELi96ENS_12float_e4m3_tEfNS_4arch4Sm90ELb0ELb0ELb0ELb1ELb0ELb1ELb0ELb1ELb1ELb1ELb0ELb0EEENS1_21CollectiveEpilogueFwdINS6_IJSA_SC_SB_EEES9_NS_10bfloat16_tESG_Li384ELb1ELb1ELb0ELb1EEENS1_36VarlenDynamicPersistentTileSchedulerILi192ELi128ELi384ELi128ELb0ELb1ELb1ELb0ELb1ELb1EEEEEEEEEvNT_6ParamsE)
	.align		4
        /*001c*/ 	.word	index@(__assertfail)
	.align		4
        /*0020*/ 	.word	index@(_ZN7cutlass13device_kernelIN5flash11enable_sm90INS1_16FlashAttnFwdSm90INS1_25CollectiveMainloopFwdSm90ILi2EN4cute5tupleIJNS5_1CILi1EEES8_S8_EEENS6_IJNS7_ILi192EEENS7_ILi128EEENS7_ILi96EEEEEELi96ENS_12float_e4m3_tEfNS_4arch4Sm90ELb0ELb1ELb0ELb0ELb0ELb0ELb0ELb1ELb1ELb1ELb0ELb0EEENS1_21CollectiveEpilogueFwdINS6_IJSA_SC_SB_EEES9_NS_10bfloat16_tESG_Li384ELb0ELb1ELb0ELb1EEENS1_30DynamicPersistentTileSchedulerILi384ELi128ELb0ELb1ELb1EEEEEEEEEvNT_6ParamsE)
	.align		4
        /*0024*/ 	.word	index@(__assertfail)
	.align		4
        /*0028*/ 	.word	index@(_ZN7cutlass13device_kernelIN5flash11enable_sm90INS1_16FlashAttnFwdSm90INS1_25CollectiveMainloopFwdSm90ILi2EN4cute5tupleIJNS5_1CILi1EEES8_S8_EEENS6_IJNS7_ILi192EEENS7_ILi128EEENS7_ILi96EEEEEELi96ENS_12float_e4m3_tEfNS_4arch4Sm90ELb0ELb1ELb0ELb1ELb0ELb0ELb0ELb1ELb1ELb1ELb0ELb0EEENS1_21CollectiveEpilogueFwdINS6_IJSA_SC_SB_EEES9_NS_10bfloat16_tESG_Li384ELb1ELb1ELb0ELb1EEENS1_36VarlenDynamicPersistentTileSchedulerILi192ELi128ELi384ELi128ELb0ELb1ELb1ELb1ELb0ELb1EEEEEEEEEvNT_6ParamsE)
	.align		4
        /*002c*/ 	.word	index@(__assertfail)
	.align		4
        /*0030*/ 	.word	index@(_ZN7cutlass13device_kernelIN5flash11enable_sm90INS1_16FlashAttnFwdSm90INS1_25CollectiveMainloopFwdSm90ILi2EN4cute5tupleIJNS5_1CILi1EEES8_S8_EEENS6_IJNS7_ILi192EEENS7_ILi128EEENS7_ILi96EEEEEELi96ENS_12float_e4m3_tEfNS_4arch4Sm90ELb0ELb1ELb0ELb1ELb0ELb1ELb0ELb1ELb1ELb1ELb0ELb0EEENS1_21CollectiveEpilogueFwdINS6_IJSA_SC_SB_EEES9_NS_10bfloat16_tESG_Li384ELb1ELb1ELb0ELb1EEENS1_36VarlenDynamicPersistentTileSchedulerILi192ELi128ELi384ELi128ELb0ELb1ELb1ELb1ELb0ELb1EEEEEEEEEvNT_6ParamsE)
	.align		4
        /*0034*/ 	.word	index@(__assertfail)
	.align		4
        /*0038*/ 	.word	index@(_ZN7cutlass13device_kernelIN5flash11enable_sm90INS1_16FlashAttnFwdSm90INS1_25CollectiveMainloopFwdSm90ILi2EN4cute5tupleIJNS5_1CILi1EEES8_S8_EEENS6_IJNS7_ILi192EEENS7_ILi128EEENS7_ILi96EEEEEELi96ENS_12float_e4m3_tEfNS_4arch4Sm90ELb1ELb0ELb0ELb0ELb0ELb0ELb0ELb1ELb1ELb1ELb0ELb0EEENS1_21CollectiveEpilogueFwdINS6_IJSA_SC_SB_EEES9_NS_10bfloat16_tESG_Li384ELb0ELb1ELb0ELb1EEENS1_30DynamicPersistentTileSchedulerILi384ELi128ELb0ELb1ELb1EEEEEEEEEvNT_6ParamsE)
	.align		4
        /*003c*/ 	.word	index@(__assertfail)
	.align		4
        /*0040*/ 	.word	index@(_ZN7cutlass13device_kernelIN5flash11enable_sm90INS1_16FlashAttnFwdSm90INS1_25CollectiveMainloopFwdSm90ILi2EN4cute5tupleIJNS5_1CILi1EEES8_S8_EEENS6_IJNS7_ILi192EEENS7_ILi128EEENS7_ILi96EEEEEELi96ENS_12float_e4m3_tEfNS_4arch4Sm90ELb1ELb0ELb0ELb1ELb0ELb0ELb0ELb1ELb1ELb1ELb0ELb0EEENS1_21CollectiveEpilogueFwdINS6_IJSA_SC_SB_EEES9_NS_10bfloat16_tESG_Li384ELb1ELb1ELb0ELb1EEENS1_36VarlenDynamicPersistentTileSchedulerILi192ELi128ELi384ELi128ELb0ELb1ELb1ELb1ELb1ELb1EEEEEEEEEvNT_6ParamsE)
	.align		4
        /*0044*/ 	.word	index@(__assertfail)
	.align		4
        /*0048*/ 	.word	index@(_ZN7cutlass13device_kernelIN5flash11enable_sm90INS1_16FlashAttnFwdSm90INS1_25CollectiveMainloopFwdSm90ILi2EN4cute5tupleIJNS5_1CILi1EEES8_S8_EEENS6_IJNS7_ILi192EEENS7_ILi128EEENS7_ILi96EEEEEELi96ENS_12float_e4m3_tEfNS_4arch4Sm90ELb1ELb0ELb0ELb1ELb0ELb1ELb0ELb1ELb1ELb1ELb0ELb0EEENS1_21CollectiveEpilogueFwdINS6_IJSA_SC_SB_EEES9_NS_10bfloat16_tESG_Li384ELb1ELb1ELb0ELb1EEENS1_36VarlenDynamicPersistentTileSchedulerILi192ELi128ELi384ELi128ELb0ELb1ELb1ELb1ELb1ELb1EEEEEEEEEvNT_6ParamsE)
	.align		4
        /*004c*/ 	.word	index@(__assertfail)
	.align		4
        /*0050*/ 	.word	0x00000000
	.align		4
        /*0054*/ 	.word	0xfffffffe
	.align		4
        /*0058*/ 	.word	0x00000000
	.align		4
        /*005c*/ 	.word	0xfffffffd
	.align		4
        /*0060*/ 	.word	0x00000000
	.align		4
        /*0064*/ 	.word	0xfffffffc


//--------------------- .nv.constant4             --------------------------
	.section	.nv.constant4,"a",@progbits
	.align	8
	.align		8
.nv.constant4:
        /*0000*/ 	.dword	__assertfail
	.align		8
        /*0008*/ 	.dword	__unnamed_1
	.align		8
        /*0010*/ 	.dword	__unnamed_2
	.align		8
        /*0018*/ 	.dword	__unnamed_3
	.align		8
        /*0020*/ 	.dword	__unnamed_4
	.align		8
        /*0028*/ 	.dword	__unnamed_5
	.align		8
        /*0030*/ 	.dword	__unnamed_6
	.align		8
        /*0038*/ 	.dword	_ZZN5flash28permute_output_fp8_VcolmajorIN4cute6TensorINS1_11ArrayEngineIN7cutlass10bfloat16_tELm48EEENS1_6LayoutINS1_5tupleIJNS8_IJNS1_1CILi2EEESA_NS9_ILi12EEEEEENS9_ILi1EEESD_EEENS8_IJNS8_IJSD_SA_NS9_ILi4EEEEEENS9_ILi0EEESH_EEEEEEEEEvRT_E9upper_map
	.align		8
        /*0040*/ 	.dword	_ZN73_INTERNAL_5818987b_37_flash_fwd_hdim96_e4m3_packgqa_sm90_cu_a6473388_35024cuda3std3__45__cpo5beginE
	.align		8
        /*0048*/ 	.dword	_ZN73_INTERNAL_5818987b_37_flash_fwd_hdim96_e4m3_packgqa_sm90_cu_a6473388_35024cuda3std3__45__cpo3endE
	.align		8
        /*0050*/ 	.dword	_ZN73_INTERNAL_5818987b_37_flash_fwd_hdim96_e4m3_packgqa_sm90_cu_a6473388_35024cuda3std3__45__cpo6cbeginE
	.align		8
        /*0058*/ 	.dword	_ZN73_INTERNAL_5818987b_37_flash_fwd_hdim96_e4m3_packgqa_sm90_cu_a6473388_35024cuda3std3__45__cpo4cendE
	.align		8
        /*0060*/ 	.dword	_ZN73_INTERNAL_5818987b_37_flash_fwd_hdim96_e4m3_packgqa_sm90_cu_a6473388_35024cuda3std3__475_GLOBAL__N__5818987b_37_flash_fwd_hdim96_e4m3_packgqa_sm90_cu_a6473388_35026ignoreE
	.align		8
        /*0068*/ 	.dword	_ZN73_INTERNAL_5818987b_37_flash_fwd_hdim96_e4m3_packgqa_sm90_cu_a6473388_35024cuda3std3__419piecewise_constructE
	.align		8
        /*0070*/ 	.dword	_ZN73_INTERNAL_5818987b_37_flash_fwd_hdim96_e4m3_packgqa_sm90_cu_a6473388_35024cuda3std3__48in_placeE
	.align		8
        /*0078*/ 	.dword	_ZN73_INTERNAL_5818987b_37_flash_fwd_hdim96_e4m3_packgqa_sm90_cu_a6473388_35024cuda3std6ranges3__45__cpo4swapE
	.align		8
        /*0080*/ 	.dword	_ZN73_INTERNAL_5818987b_37_flash_fwd_hdim96_e4m3_packgqa_sm90_cu_a6473388_35024cuda3std6ranges3__45__cpo9iter_moveE
	.align		8
        /*0088*/ 	.dword	_ZN73_INTERNAL_5818987b_37_flash_fwd_hdim96_e4m3_packgqa_sm90_cu_a6473388_35024cute7productE
	.align		8
        /*0090*/ 	.dword	_ZN73_INTERNAL_5818987b_37_flash_fwd_hdim96_e4m3_packgqa_sm90_cu_a6473388_35024cute1_E
	.align		8
        /*0098*/ 	.dword	$str$23
	.align		8
        /*00a0*/ 	.dword	$str$24


//--------------------- .text._ZN7cutlass13device_kernelIN5flash11enable_sm90INS1_16FlashAttnFwdSm90INS1_25CollectiveMainloopFwdSm90ILi2EN4cute5tupleIJNS5_1CILi1EEES8_S8_EEENS6_IJNS7_ILi192EEENS7_ILi128EEENS7_ILi96EEEEEELi96ENS_12float_e4m3_tEfNS_4arch4Sm90ELb0ELb0ELb0ELb0ELb0ELb0ELb0ELb1ELb1ELb1ELb0ELb0EEENS1_21CollectiveEpilogueFwdINS6_IJSA_SC_SB_EEES9_NS_10bfloat16_tESG_Li384ELb0ELb1ELb0ELb1EEENS1_29StaticPersistentTileSchedulerILb0EEEEEEEEEvNT_6ParamsE --------------------------
	.section	.text._ZN7cutlass13device_kernelIN5flash11enable_sm90INS1_16FlashAttnFwdSm90INS1_25CollectiveMainloopFwdSm90ILi2EN4cute5tupleIJNS5_1CILi1EEES8_S8_EEENS6_IJNS7_ILi192EEENS7_ILi128EEENS7_ILi96EEEEEELi96ENS_12float_e4m3_tEfNS_4arch4Sm90ELb0ELb0ELb0ELb0ELb0ELb0ELb0ELb1ELb1ELb1ELb0ELb0EEENS1_21CollectiveEpilogueFwdINS6_IJSA_SC_SB_EEES9_NS_10bfloat16_tESG_Li384ELb0ELb1ELb0ELb1EEENS1_29StaticPersistentTileSchedulerILb0EEEEEEEEEvNT_6ParamsE,"ax",@progbits
	.align	128
.text._ZN7cutlass13device_kernelIN5flash11enable_sm90INS1_16FlashAttnFwdSm90INS1_25CollectiveMainloopFwdSm90ILi2EN4cute5tupleIJNS5_1CILi1EEES8_S8_EEENS6_IJNS7_ILi192EEENS7_ILi128EEENS7_ILi96EEEEEELi96ENS_12float_e4m3_tEfNS_4arch4Sm90ELb0ELb0ELb0ELb0ELb0ELb0ELb0ELb1ELb1ELb1ELb0ELb0EEENS1_21CollectiveEpilogueFwdINS6_IJSA_SC_SB_EEES9_NS_10bfloat16_tESG_Li384ELb0ELb1ELb0ELb1EEENS1_29StaticPersistentTileSchedulerILb0EEEEEEEEEvNT_6ParamsE:
        .type           _ZN7cutlass13device_kernelIN5flash11enable_sm90INS1_16FlashAttnFwdSm90INS1_25CollectiveMainloopFwdSm90ILi2EN4cute5tupleIJNS5_1CILi1EEES8_S8_EEENS6_IJNS7_ILi192EEENS7_ILi128EEENS7_ILi96EEEEEELi96ENS_12float_e4m3_tEfNS_4arch4Sm90ELb0ELb0ELb0ELb0ELb0ELb0ELb0ELb1ELb1ELb1ELb0ELb0EEENS1_21CollectiveEpilogueFwdINS6_IJSA_SC_SB_EEES9_NS_10bfloat16_tESG_Li384ELb0ELb1ELb0ELb1EEENS1_29StaticPersistentTileSchedulerILb0EEEEEEEEEvNT_6ParamsE,@function
        .size           _ZN7cutlass13device_kernelIN5flash11enable_sm90INS1_16FlashAttnFwdSm90INS1_25CollectiveMainloopFwdSm90ILi2EN4cute5tupleIJNS5_1CILi1EEES8_S8_EEENS6_IJNS7_ILi192EEENS7_ILi128EEENS7_ILi96EEEEEELi96ENS_12float_e4m3_tEfNS_4arch4Sm90ELb0ELb0ELb0ELb0ELb0ELb0ELb0ELb1ELb1ELb1ELb0ELb0EEENS1_21CollectiveEpilogueFwdINS6_IJSA_SC_SB_EEES9_NS_10bfloat16_tESG_Li384ELb0ELb1ELb0ELb1EEENS1_29StaticPersistentTileSchedulerILb0EEEEEEEEEvNT_6ParamsE,(.L_x_2298 - _ZN7cutlass13device_kernelIN5flash11enable_sm90INS1_16FlashAttnFwdSm90INS1_25CollectiveMainloopFwdSm90ILi2EN4cute5tupleIJNS5_1CILi1EEES8_S8_EEENS6_IJNS7_ILi192EEENS7_ILi128EEENS7_ILi96EEEEEELi96ENS_12float_e4m3_tEfNS_4arch4Sm90ELb0ELb0ELb0ELb0ELb0ELb0ELb0ELb1ELb1ELb1ELb0ELb0EEENS1_21CollectiveEpilogueFwdINS6_IJSA_SC_SB_EEES9_NS_10bfloat16_tESG_Li384ELb0ELb1ELb0ELb1EEENS1_29StaticPersistentTileSchedulerILb0EEEEEEEEEvNT_6ParamsE)
        .other          _ZN7cutlass13device_kernelIN5flash11enable_sm90INS1_16FlashAttnFwdSm90INS1_25CollectiveMainloopFwdSm90ILi2EN4cute5tupleIJNS5_1CILi1EEES8_S8_EEENS6_IJNS7_ILi192EEENS7_ILi128EEENS7_ILi96EEEEEELi96ENS_12float_e4m3_tEfNS_4arch4Sm90ELb0ELb0ELb0ELb0ELb0ELb0ELb0ELb1ELb1ELb1ELb0ELb0EEENS1_21CollectiveEpilogueFwdINS6_IJSA_SC_SB_EEES9_NS_10bfloat16_tESG_Li384ELb0ELb1ELb0ELb1EEENS1_29StaticPersistentTileSchedulerILb0EEEEEEEEEvNT_6ParamsE,@"STO_CUDA_ENTRY STV_DEFAULT"
_ZN7cutlass13device_kernelIN5flash11enable_sm90INS1_16FlashAttnFwdSm90INS1_25CollectiveMainloopFwdSm90ILi2EN4cute5tupleIJNS5_1CILi1EEES8_S8_EEENS6_IJNS7_ILi192EEENS7_ILi128EEENS7_ILi96EEEEEELi96ENS_12float_e4m3_tEfNS_4arch4Sm90ELb0ELb0ELb0ELb0ELb0ELb0ELb0ELb1ELb1ELb1ELb0ELb0EEENS1_21CollectiveEpilogueFwdINS6_IJSA_SC_SB_EEES9_NS_10bfloat16_tESG_Li384ELb0ELb1ELb0ELb1EEENS1_29StaticPersistentTileSchedulerILb0EEEEEEEEEvNT_6ParamsE:
[----:B------:R-:W0:Y:S01]  /*0000*/  LDC R1, c[0x0][0x28] ;  /* 0x00000a00ff017b82 */ /* 0x000e220000000800 */
[----:B------:R-:W1:Y:S01]  /*0010*/  S2R R4, SR_TID.X ;  /* 0x0000000000047919 */ /* 0x000e620000002100 */
[----:B------:R-:W-:Y:S01]  /*0020*/  ELECT P0, URZ, PT ;  /* 0x00000000003f782f */ /* 0x000fe20003800000 */
[----:B------:R-:W-:Y:S01]  /*0030*/  BSSY B0, `(.L_x_0) ;  /* 0x000000e000007945 */ /* 0x000fe20003800000 */
[----:B-1----:R-:W-:-:S05]  /*0040*/  SHF.R.U32.HI R2, RZ, 0x5, R4 ;  /* 0x00000005ff027819 */ /* 0x002fca0000011604 */
[----:B------:R-:W1:Y:S02]  /*0050*/  SHFL.IDX PT, R0, R2, RZ, 0x1f ;  /* 0x00001fff02007589 */ /* 0x000e6400000e0000 */
[----:B-1----:R-:W-:Y:S02]  /*0060*/  ISETP.EQ.AND P0, PT, R0, RZ, P0 ;  /* 0x000000ff0000720c */ /* 0x002fe40000702270 */
[----:B------:R-:W-:-:S11]  /*0070*/  SHF.R.U32.HI R0, RZ, 0x7, R4 ;  /* 0x00000007ff007819 */ /* 0x000fd60000011604 */
[----:B0-----:R-:W-:Y:S05]  /*0080*/  @!P0 BRA `(.L_x_1) ;  /* 0x0000000000208947 */ /* 0x001fea0003800000 */
[----:B------:R-:W-:Y:S02]  /*0090*/  ULDC.64 UR4, c[0x0][0x198] ;  /* 0x0000660000047ab9 */ /* 0x000fe40000000a00 */
[----:B------:R-:W-:Y:S02]  /*00a0*/  UIADD3 UR6, UP0, UR4, 0x370, URZ ;  /* 0x0000037004067890 */ /* 0x000fe4000ff1e03f */
[----:B------:R-:W-:Y:S02]  /*00b0*/  UIADD3 UR4, UP1, UR4, 0x470, URZ ;  /* 0x0000047004047890 */ /* 0x000fe4000ff3e03f */
[----:B------:R-:W-:Y:S02]  /*00c0*/  UIADD3.X UR7, URZ, UR5, URZ, UP0, !UPT ;  /* 0x000000053f077290 */ /* 0x000fe400087fe43f */
[----:B------:R-:W-:-:S07]  /*00d0*/  UIADD3.X UR5, URZ, UR5, URZ, UP1, !UPT ;  /* 0x000000053f057290 */ /* 0x000fce0008ffe43f */
[----:B------:R0:W-:Y:S02]  /*00e0*/  UTMACCTL.PF [UR6] ;  /* 0x00000000060079b9 */ /* 0x0001e40008040000 */
[----:B------:R0:W-:Y:S02]  /*00f0*/  UTMACCTL.PF [UR4] ;  /* 0x00000000040079b9 */ /* 0x0001e40008040000 */
[----:B0-----:R-:W-:Y:S01]  /*0100*/  NOP ;  /* 0x0000000000007918 */ /* 0x001fe20000000000 */
.L_x_1:
[----:B------:R-:W-:Y:S05]  /*0110*/  BSYNC B0 ;  /* 0x0000000000007941 */ /* 0x000fea0003800000 */
.L_x_0:
[----:B------:R-:W-:Y:S01]  /*0120*/  VOTEU.ANY UP0, P0 ;  /* 0x00000000003f7886 */ /* 0x000fe20000000100 */
[----:B------:R-:W0:Y:S01]  /*0130*/  SHFL.IDX PT, R0, R0, RZ, 0x1f ;  /* 0x00001fff00007589 */ /* 0x000e2200000e0000 */
[----:B------:R-:W-:Y:S01]  /*0140*/  UMOV UR4, 0x80 ;  /* 0x0000008000047882 */ /* 0x000fe20000000000 */
[----:B------:R-:W-:Y:S01]  /*0150*/  UMOV UR7, 0x180 ;  /* 0x0000018000077882 */ /* 0x000fe20000000000 */
[----:B------:R-:W-:Y:S01]  /*0160*/  VOTEU.ANY UP1, P0 ;  /* 0x00000000003f7886 */ /* 0x000fe20000020100 */
[----:B------:R-:W1:Y:S01]  /*0170*/  @UP0 S2UR UR8, SR_CgaCtaId ;  /* 0x00000000000809c3 */ /* 0x000e620000008800 */
[----:B------:R-:W2:Y:S01]  /*0180*/  SHFL.IDX PT, R3, R2, RZ, 0x1f ;  /* 0x00001fff02037589 */ /* 0x000ea200000e0000 */
[----:B------:R-:W-:Y:S01]  /*0190*/  @UP0 UMOV UR6, 0x400 ;  /* 0x0000040000060882 */ /* 0x000fe20000000000 */
[----:B------:R-:W-:-:S04]  /*01a0*/  @UP0 UIADD3 UR4, -UR4, 0x100000, URZ ;  /* 0x0010000004040890 */ /* 0x000fc8000fffe13f */
[----:B------:R-:W-:Y:S02]  /*01b0*/  @UP0 USHF.L.U32 UR5, UR4, 0xb, URZ ;  /* 0x0000000b04050899 */ /* 0x000fe4000800063f */
[----:B------:R-:W-:Y:S01]  /*01c0*/  @UP0 USHF.L.U32 UR4, UR4, 0x1, URZ ;  /* 0x0000000104040899 */ /* 0x000fe2000800063f */
[----:B------:R-:W-:Y:S01]  /*01d0*/  VOTEU.ANY UP2, P0 ;  /* 0x00000000003f7886 */ /* 0x000fe20000040100 */
[----:B0-----:R-:W-:Y:S01]  /*01e0*/  R2UR UR9, R0 ;  /* 0x00000000000972ca */ /* 0x001fe200000e0000 */
[----:B-1----:R-:W-:Y:S01]  /*01f0*/  @UP0 ULEA UR8, UR8, UR6, 0x18 ;  /* 0x0000000608080291 */ /* 0x002fe2000f8ec03f */
[----:B--2---:R-:W-:Y:S01]  /*0200*/  ISETP.NE.AND P1, PT, R3, RZ, PT ;  /* 0x000000ff0300720c */ /* 0x004fe20003f25270 */
[----:B------:R-:W-:-:S04]  /*0210*/  @UP0 UIADD3 UR6, -UR7, 0x100000, URZ ;  /* 0x0010000007060890 */ /* 0x000fc8000fffe13f */
[----:B------:R-:W-:Y:S02]  /*0220*/  @UP0 USHF.L.U32 UR7, UR6, 0xb, URZ ;  /* 0x0000000b06070899 */ /* 0x000fe4000800063f */
[----:B------:R-:W-:-:S04]  /*0230*/  @UP0 USHF.L.U32 UR6, UR6, 0x1, URZ ;  /* 0x0000000106060899 */ /* 0x000fc8000800063f */
[----:B------:R-:W-:Y:S01]  /*0240*/  UISETP.NE.AND UP0, UPT, UR9, URZ, UPT ;  /* 0x0000003f0900728c */ /* 0x000fe2000bf05270 */
[----:B------:R-:W0:Y:S02]  /*0250*/  FENCE.VIEW.ASYNC.S ;  /* 0x00000000000073c6 */ /* 0x000e240000000000 */
[----:B0-----:R0:W1:Y:S05]  /*0260*/  @UP1 SYNCS.EXCH.64 URZ, [UR8+0x19c00], UR4 ;  /* 0x019c0004083f15b2 */ /* 0x00106a0008000100 */
[----:B------:R0:W2:Y:S01]  /*0270*/  @UP2 SYNCS.EXCH.64 URZ, [UR8+0x19c20], UR6 ;  /* 0x019c2006083f25b2 */ /* 0x0000a20008000100 */
[----:B------:R-:W-:Y:S05]  /*0280*/  @P1 BRA `(.L_x_2) ;  /* 0x0000000000481947 */ /* 0x000fea0003800000 */
[----:B0-----:R-:W0:Y:S01]  /*0290*/  S2UR UR5, SR_CgaCtaId ;  /* 0x00000000000579c3 */ /* 0x001e220000008800 */
[----:B------:R-:W-:Y:S01]  /*02a0*/  UMOV UR4, 0x400 ;  /* 0x0000040000047882 */ /* 0x000fe20000000000 */
[----:B------:R-:W-:Y:S01]  /*02b0*/  UMOV UR6, 0x1 ;  /* 0x0000000100067882 */ /* 0x000fe20000000000 */
[----:B------:R-:W-:Y:S01]  /*02c0*/  UMOV UR7, 0x3 ;  /* 0x0000000300077882 */ /* 0x000fe20000000000 */
[----:B------:R-:W-:Y:S01]  /*02d0*/  ELECT P0, URZ, PT ;  /* 0x00000000003f782f */ /* 0x000fe20003800000 */
[----:B0-----:R-:W-:Y:S02]  /*02e0*/  ULEA UR8, UR5, UR4, 0x18 ;  /* 0x0000000405087291 */ /* 0x001fe4000f8ec03f */
[----:B------:R-:W-:-:S04]  /*02f0*/  UIADD3 UR4, -UR6, 0x100000, URZ ;  /* 0x0010000006047890 */ /* 0x000fc8000fffe13f */
[----:B------:R-:W-:Y:S02]  /*0300*/  USHF.L.U32 UR5, UR4, 0xb, URZ ;  /* 0x0000000b04057899 */ /* 0x000fe4000800063f */
[----:B------:R-:W-:Y:S02]  /*0310*/  USHF.L.U32 UR4, UR4, 0x1, URZ ;  /* 0x0000000104047899 */ /* 0x000fe4000800063f */
[----:B------:R-:W-:-:S04]  /*0320*/  UIADD3 UR6, -UR7, 0x100000, URZ ;  /* 0x0010000007067890 */ /* 0x000fc8000fffe13f */
[----:B------:R-:W-:Y:S02]  /*0330*/  USHF.L.U32 UR7, UR6, 0xb, URZ ;  /* 0x0000000b06077899 */ /* 0x000fe4000800063f */
[----:B------:R-:W-:Y:S01]  /*0340*/  USHF.L.U32 UR6, UR6, 0x1, URZ ;  /* 0x0000000106067899 */ /* 0x000fe2000800063f */
[----:B------:R-:W0:Y:S03]  /*0350*/  FENCE.VIEW.ASYNC.S ;  /* 0x00000000000073c6 */ /* 0x000e260000000000 */
[----:B0-----:R3:W4:Y:S08]  /*0360*/  SYNCS.EXCH.64 URZ, [UR8+0x19c30], UR4 ;  /* 0x019c3004083f75b2 */ /* 0x0017300008000100 */
[----:B------:R3:W0:Y:S01]  /*0370*/  SYNCS.EXCH.64 URZ, [UR8+0x19c40], UR6 ;  /* 0x019c4006083f75b2 */ /* 0x0006220008000100 */
[----:B------:R3:W0:Y:S01]  /*0380*/  SYNCS.EXCH.64 URZ, [UR8+0x19c38], UR4 ;  /* 0x019c3804083f75b2 */ /* 0x0006220008000100 */
[----:B------:R3:W0:Y:S02]  /*0390*/  SYNCS.EXCH.64 URZ, [UR8+0x19c48], UR6 ;  /* 0x019c4806083f75b2 */ /* 0x0006240008000100 */
[----:B---3--:R-:W-:Y:S01]  /*03a0*/  NOP ;  /* 0x0000000000007918 */ /* 0x008fe20000000000 */
.L_x_2:
[----:B------:R-:W3:Y:S01]  /*03b0*/  SHFL.IDX PT, R0, R2, RZ, 0x1f ;  /* 0x00001fff02007589 */ /* 0x000ee200000e0000 */
[----:B------:R-:W-:Y:S01]  /*03c0*/  NOP ;  /* 0x0000000000007918 */ /* 0x000fe20000000000 */
[----:B---3--:R-:W-:-:S13]  /*03d0*/  ISETP.NE.AND P0, PT, R0, RZ, PT ;  /* 0x000000ff0000720c */ /* 0x008fda0003f05270 */
        /* <DEDUP_REMOVED lines=14> */
[----:B0-----:R3:W0:Y:S08]  /*04c0*/  SYNCS.EXCH.64 URZ, [UR8+0x19c50], UR4 ;  /* 0x019c5004083f75b2 */ /* 0x0016300008000100 */
[----:B------:R3:W0:Y:S01]  /*04d0*/  SYNCS.EXCH.64 URZ, [UR8+0x19c60], UR6 ;  /* 0x019c6006083f75b2 */ /* 0x0006220008000100 */
[----:B------:R3:W0:Y:S01]  /*04e0*/  SYNCS.EXCH.64 URZ, [UR8+0x19c58], UR4 ;  /* 0x019c5804083f75b2 */ /* 0x0006220008000100 */
[----:B------:R3:W0:Y:S02]  /*04f0*/  SYNCS.EXCH.64 URZ, [UR8+0x19c68], UR6 ;  /* 0x019c6806083f75b2 */ /* 0x0006240008000100 */
[----:B---3--:R-:W-:Y:S01]  /*0500*/  NOP ;  /* 0x0000000000007918 */ /* 0x008fe20000000000 */
.L_x_3:
[----:B------:R-:W3:Y:S01]  /*0510*/  SHFL.IDX PT, R0, R2, RZ, 0x1f ;  /* 0x00001fff02007589 */ /* 0x000ee200000e0000 */
[----:B------:R-:W-:Y:S01]  /*0520*/  NOP ;  /* 0x0000000000007918 */ /* 0x000fe20000000000 */
[----:B---3--:R-:W-:-:S13]  /*0530*/  ISETP.NE.AND P0, PT, R0, RZ, PT ;  /* 0x000000ff0000720c */ /* 0x008fda0003f05270 */
[----:B------:R-:W-:Y:S05]  /*0540*/  @P0 BRA `(.L_x_4) ;  /* 0x0000000000380947 */ /* 0x000fea0003800000 */
[----:B0-----:R-:W0:Y:S01]  /*0550*/  S2UR UR5, SR_CgaCtaId ;  /* 0x00000000000579c3 */ /* 0x001e220000008800 */
[----:B------:R-:W-:Y:S01]  /*0560*/  UMOV UR4, 0x400 ;  /* 0x0000040000047882 */ /* 0x000fe20000000000 */
[----:B------:R-:W-:Y:S01]  /*0570*/  UMOV UR7, 0x1 ;  /* 0x0000000100077882 */ /* 0x000fe20000000000 */
[----:B------:R-:W-:Y:S01]  /*0580*/  ELECT P0, URZ, PT ;  /* 0x00000000003f782f */ /* 0x000fe20003800000 */
[----:B0-----:R-:W-:Y:S02]  /*0590*/  ULEA UR6, UR5, UR4, 0x18 ;  /* 0x0000000405067291 */ /* 0x001fe4000f8ec03f */
[----:B------:R-:W-:-:S04]  /*05a0*/  UIADD3 UR4, -UR7, 0x100000, URZ ;  /* 0x0010000007047890 */ /* 0x000fc8000fffe13f */
[----:B------:R-:W-:Y:S02]  /*05b0*/  USHF.L.U32 UR5, UR4, 0xb, URZ ;  /* 0x0000000b04057899 */ /* 0x000fe4000800063f */
[----:B------:R-:W-:Y:S01]  /*05c0*/  USHF.L.U32 UR4, UR4, 0x1, URZ ;  /* 0x0000000104047899 */ /* 0x000fe2000800063f */
[----:B------:R-:W0:Y:S11]  /*05d0*/  FENCE.VIEW.ASYNC.S ;  /* 0x00000000000073c6 */ /* 0x000e360000000000 */
[----:B0-----:R3:W0:Y:S01]  /*05e0*/  SYNCS.EXCH.64 URZ, [UR6+0x19c70], UR4 ;  /* 0x019c7004063f75b2 */ /* 0x0016220008000100 */
[----:B------:R3:W0:Y:S01]  /*05f0*/  SYNCS.EXCH.64 URZ, [UR6+0x19c80], UR4 ;  /* 0x019c8004063f75b2 */ /* 0x0006220008000100 */
[----:B------:R3:W0:Y:S01]  /*0600*/  SYNCS.EXCH.64 URZ, [UR6+0x19c78], UR4 ;  /* 0x019c7804063f75b2 */ /* 0x0006220008000100 */
[----:B------:R3:W0:Y:S02]  /*0610*/  SYNCS.EXCH.64 URZ, [UR6+0x19c88], UR4 ;  /* 0x019c8804063f75b2 */ /* 0x0006240008000100 */
[----:B---3--:R-:W-:Y:S01]  /*0620*/  NOP ;  /* 0x0000000000007918 */ /* 0x008fe20000000000 */
.L_x_4:
        /* <DEDUP_REMOVED lines=22> */
.L_x_5:
        /* <DEDUP_REMOVED lines=22> */
.L_x_6:
[----:B------:R-:W-:Y:S01]  /*08f0*/  PLOP3.LUT P0, PT, PT, PT, UP0, 0x80, 0x0 ;  /* 0x000000000000781c */ /* 0x000fe20003f0f008 */
[----:B------:R-:W-:Y:S01]  /*0900*/  UMOV UR42, 0x1 ;  /* 0x00000001002a7882 */ /* 0x000fe20000000000 */
[----:B------:R-:W-:Y:S01]  /*0910*/  NOP ;  /* 0x0000000000007918 */ /* 0x000fe20000000000 */
[----:B------:R-:W-:Y:S01]  /*0920*/  USEL UR42, UR42, 0x2, !UP0 ;  /* 0x000000022a2a7887 */ /* 0x000fe2000c000000 */
[----:B------:R-:W-:Y:S01]  /*0930*/  LOP3.LUT R29, R4, 0x7f, RZ, 0xc0, !PT ;  /* 0x0000007f041d7812 */ /* 0x000fe200078ec0ff */
[----:B------:R-:W-:Y:S01]  /*0940*/  ULDC.64 UR52, c[0x0][0x208] ;  /* 0x0000820000347ab9 */ /* 0x000fe20000000a00 */
[----:B012-4-:R-:W-:Y:S07]  /*0950*/  BAR.SYNC.DEFER_BLOCKING 0x0 ;  /* 0x0000000000007b1d */ /* 0x017fee0000010000 */
[----:B------:R-:W-:Y:S05]  /*0960*/  @!P0 BRA `(.L_x_7) ;  /* 0x0000006400a48947 */ /* 0x000fea0003800000 */
.L_x_8:
[----:B------:R-:W-:-:S08]  /*0970*/  NOP ;  /* 0x0000000000007918 */ /* 0x000fd00000000000 */
[----:B------:R-:W0:Y:S02]  /*0980*/  USETMAXREG.TRY_ALLOC.CTAPOOL UP0, 0xa0 ;  /* 0x000000a0000079c8 */ /* 0x000e240008000600 */
[----:B0-----:R-:W-:-:S13]  /*0990*/  PLOP3.LUT P0, PT, PT, PT, UP0, 0x80, 0x0 ;  /* 0x000000000000781c */ /* 0x001fda0003f0f008 */
[----:B------:R-:W-:Y:S05]  /*09a0*/  @!P0 BRA `(.L_x_8) ;  /* 0xfffffffc00f08947 */ /* 0x000fea000383ffff */
[----:B------:R-:W0:Y:S08]  /*09b0*/  S2UR UR45, SR_CTAID.X ;  /* 0x00000000002d79c3 */ /* 0x000e300000002500 */
[----:B------:R-:W-:Y:S08]  /*09c0*/  BAR.ARV 0x8, 0x200 ;  /* 0x0208000000007b1d */ /* 0x000ff00000002000 */
[----:B------:R-:W0:Y:S02]  /*09d0*/  LDC R0, c[0x0][0xc34] ;  /* 0x00030d00ff007b82 */ /* 0x000e240000000800 */
[----:B0-----:R-:W-:-:S13]  /*09e0*/  ISETP.LE.AND P0, PT, R0, UR45, PT ;  /* 0x0000002d00007c0c */ /* 0x001fda000bf03270 */
[----:B------:R-:W-:Y:S05]  /*09f0*/  @P0 EXIT ;  /* 0x000000000000094d */ /* 0x000fea0003800000 */
[----:B------:R-:W0:Y:S01]  /*0a00*/  S2R R2, SR_TID.X ;  /* 0x0000000000027919 */ /* 0x000e220000002100 */
[----:B------:R-:W-:Y:S01]  /*0a10*/  IMAD.MOV.U32 R156, RZ, RZ, -0x2 ;  /* 0xfffffffeff9c7424 */ /* 0x000fe200078e00ff */
[----:B------:R-:W-:Y:S01]  /*0a20*/  ULOP3.LUT UR46, UR42, 0x1, URZ, 0xfc, !UPT ;  /* 0x000000012a2e7892 */ /* 0x000fe2000f8efc3f */
[----:B------:R-:W-:Y:S01]  /*0a30*/  UMOV UR36, URZ ;  /* 0x0000003f00247c82 */ /* 0x000fe20008000000 */
[----:B------:R-:W-:Y:S01]  /*0a40*/  UMOV UR37, URZ ;  /* 0x0000003f00257c82 */ /* 0x000fe20008000000 */
[----:B------:R-:W-:Y:S01]  /*0a50*/  UMOV UR38, URZ ;  /* 0x0000003f00267c82 */ /* 0x000fe20008000000 */
[----:B0-----:R-:W-:-:S05]  /*0a60*/  VIADD R18, R2, 0xffffff80 ;  /* 0xffffff8002127836 */ /* 0x001fca0000000000 */
[----:B------:R-:W-:-:S04]  /*0a70*/  SHF.R.S32.HI R3, RZ, 0x1f, R18 ;  /* 0x0000001fff037819 */ /* 0x000fc80000011412 */
[CC--:B------:R-:W-:Y:S02]  /*0a80*/  LEA.HI R152, R3.reuse, R18.reuse, RZ, 0x7 ;  /* 0x0000001203987211 */ /* 0x0c0fe400078f38ff */
[CC--:B------:R-:W-:Y:S02]  /*0a90*/  LEA.HI R0, R3.reuse, R18.reuse, RZ, 0x4 ;  /* 0x0000001203007211 */ /* 0x0c0fe400078f20ff */
[----:B------:R-:W-:Y:S02]  /*0aa0*/  LOP3.LUT R5, R152, 0xffffff80, RZ, 0xc0, !PT ;  /* 0xffffff8098057812 */ /* 0x000fe400078ec0ff */
[----:B------:R-:W-:Y:S02]  /*0ab0*/  LEA.HI R4, R3, R18, RZ, 0x5 ;  /* 0x0000001203047211 */ /* 0x000fe400078f28ff */
[----:B------:R-:W-:Y:S01]  /*0ac0*/  SHF.R.S32.HI R9, RZ, 0x4, R0 ;  /* 0x00000004ff097819 */ /* 0x000fe20000011400 */
[----:B------:R-:W-:Y:S01]  /*0ad0*/  IMAD.IADD R22, R18, 0x1, -R5 ;  /* 0x0000000112167824 */ /* 0x000fe200078e0a05 */
[----:B------:R-:W-:Y:S01]  /*0ae0*/  LOP3.LUT R7, R0, 0x7fffff0, RZ, 0xc0, !PT ;  /* 0x07fffff000077812 */ /* 0x000fe200078ec0ff */
[----:B------:R-:W-:Y:S01]  /*0af0*/  IMAD.SHL.U32 R4, R4, 0x10, RZ ;  /* 0x0000001004047824 */ /* 0x000fe200078e00ff */
[----:B------:R-:W-:-:S02]  /*0b00*/  LEA.HI R0, R0, R9, RZ, 0x1 ;  /* 0x0000000900007211 */ /* 0x000fc400078f08ff */
[----:B------:R-:W-:Y:S01]  /*0b10*/  SHF.R.S32.HI R5, RZ, 0x1f, R22 ;  /* 0x0000001fff057819 */ /* 0x000fe20000011416 */
[----:B------:R-:W-:Y:S01]  /*0b20*/  IMAD.IADD R7, R18, 0x1, -R7 ;  /* 0x0000000112077824 */ /* 0x000fe200078e0a07 */
[----:B------:R-:W-:Y:S02]  /*0b30*/  LOP3.LUT R6, R4, 0xfffffe00, RZ, 0xc0, !PT ;  /* 0xfffffe0004067812 */ /* 0x000fe400078ec0ff */
[----:B------:R-:W-:Y:S02]  /*0b40*/  LEA.HI R2, R5, R22, RZ, 0x2 ;  /* 0x0000001605027211 */ /* 0x000fe400078f10ff */
[----:B------:R-:W-:Y:S01]  /*0b50*/  SHF.R.S32.HI R152, RZ, 0x7, R152 ;  /* 0x00000007ff987819 */ /* 0x000fe20000011498 */
[----:B------:R-:W-:Y:S01]  /*0b60*/  IMAD R7, R7, 0x20, R6 ;  /* 0x0000002007077824 */ /* 0x000fe200078e0206 */
[--C-:B------:R-:W-:Y:S02]  /*0b70*/  SHF.R.S32.HI R8, RZ, 0x2, R2.reuse ;  /* 0x00000002ff087819 */ /* 0x100fe40000011402 */
[----:B------:R-:W-:-:S02]  /*0b80*/  SHF.R.S32.HI R11, RZ, 0x1f, R2 ;  /* 0x0000001fff0b7819 */ /* 0x000fc40000011402 */
[----:B------:R-:W-:Y:S01]  /*0b90*/  LOP3.LUT R4, R0, 0x1ffffffe, RZ, 0xc0, !PT ;  /* 0x1ffffffe00047812 */ /* 0x000fe200078ec0ff */
[----:B------:R-:W-:Y:S01]  /*0ba0*/  IMAD.HI R0, R152, 0x55555556, RZ ;  /* 0x5555555698007827 */ /* 0x000fe200078e02ff */
[----:B------:R-:W-:Y:S02]  /*0bb0*/  LEA.HI R11, R11, R8, RZ, 0x3 ;  /* 0x000000080b0b7211 */ /* 0x000fe400078f18ff */
[----:B------:R-:W-:Y:S01]  /*0bc0*/  LEA.HI R19, R3, R18, RZ, 0x2 ;  /* 0x0000001203137211 */ /* 0x000fe200078f10ff */
[----:B------:R-:W-:Y:S01]  /*0bd0*/  IMAD.IADD R4, R9, 0x1, -R4 ;  /* 0x0000000109047824 */ /* 0x000fe200078e0a04 */
[----:B------:R-:W-:Y:S02]  /*0be0*/  LOP3.LUT R11, R11, 0xfffffff8, RZ, 0xc0, !PT ;  /* 0xfffffff80b0b7812 */ /* 0x000fe400078ec0ff */
[----:B------:R-:W-:Y:S01]  /*0bf0*/  LEA.HI R6, R5, R22, RZ, 0x5 ;  /* 0x0000001605067211 */ /* 0x000fe200078f28ff */
[----:B------:R-:W-:Y:S01]  /*0c00*/  IMAD R155, R4, 0x8, R7 ;  /* 0x00000008049b7824 */ /* 0x000fe200078e0207 */
[----:B------:R-:W-:Y:S01]  /*0c10*/  LOP3.LUT R9, R19, 0xfffffffc, RZ, 0xc0, !PT ;  /* 0xfffffffc13097812 */ /* 0x000fe200078ec0ff */
[----:B------:R-:W-:Y:S01]  /*0c20*/  IMAD.IADD R11, R8, 0x1, -R11 ;  /* 0x00000001080b7824 */ /* 0x000fe200078e0a0b */
[----:B------:R-:W-:-:S02]  /*0c30*/  LEA.HI R3, R0, R0, RZ, 0x1 ;  /* 0x0000000000037211 */ /* 0x000fc400078f08ff */
[----:B------:R-:W-:Y:S01]  /*0c40*/  SHF.R.S32.HI R6, RZ, 0x5, R6 ;  /* 0x00000005ff067819 */ /* 0x000fe20000011406 */
[----:B------:R-:W-:Y:S01]  /*0c50*/  IMAD.IADD R18, R18, 0x1, -R9 ;  /* 0x0000000112127824 */ /* 0x000fe200078e0a09 */
[----:B------:R-:W-:Y:S01]  /*0c60*/  LOP3.LUT R5, R2, 0x7ffffffc, RZ, 0xc0, !PT ;  /* 0x7ffffffc02057812 */ /* 0x000fe200078ec0ff */
[----:B------:R-:W-:Y:S01]  /*0c70*/  IMAD R3, R3, -0x3, R152 ;  /* 0xfffffffd03037824 */ /* 0x000fe200078e0298 */
[----:B------:R-:W-:Y:S01]  /*0c80*/  SHF.R.S32.HI R19, RZ, 0x2, R19 ;  /* 0x00000002ff137819 */ /* 0x000fe20000011413 */
[----:B------:R-:W-:Y:S01]  /*0c90*/  IMAD R6, R6, 0x10, R11 ;  /* 0x0000001006067824 */ /* 0x000fe200078e020b */
[C---:B------:R-:W-:Y:S01]  /*0ca0*/  LEA.HI R0, R18.reuse, R18, RZ, 0x1 ;  /* 0x0000001212007211 */ /* 0x040fe200078f08ff */
[----:B------:R-:W-:Y:S02]  /*0cb0*/  IMAD.SHL.U32 R2, R18, 0x8, RZ ;  /* 0x0000000812027824 */ /* 0x000fe400078e00ff */
[----:B------:R-:W-:Y:S01]  /*0cc0*/  IMAD R153, R3, 0x40, R6 ;  /* 0x0000004003997824 */ /* 0x000fe200078e0206 */
[----:B------:R-:W-:Y:S01]  /*0cd0*/  LOP3.LUT R3, R0, 0x1ffffffe, RZ, 0xc0, !PT ;  /* 0x1ffffffe00037812 */ /* 0x000fe200078ec0ff */
[----:B------:R-:W-:-:S02]  /*0ce0*/  VIADD R17, R2, 0x20 ;  /* 0x0000002002117836 */ /* 0x000fc40000000000 */
[----:B------:R-:W-:Y:S02]  /*0cf0*/  VIADD R16, R2, 0x40 ;  /* 0x0000004002107836 */ /* 0x000fe40000000000 */
[----:B------:R-:W-:Y:S01]  /*0d00*/  IMAD.IADD R5, R22, 0x1, -R5 ;  /* 0x0000000116057824 */ /* 0x000fe200078e0a05 */
[----:B------:R-:W-:Y:S01]  /*0d10*/  SHF.R.S32.HI R0, RZ, 0x1f, R17 ;  /* 0x0000001fff007819 */ /* 0x000fe20000011411 */
[----:B------:R-:W-:Y:S01]  /*0d20*/  IMAD.IADD R154, R18, 0x1, -R3 ;  /* 0x00000001129a7824 */ /* 0x000fe200078e0a03 */
[----:B------:R-:W-:Y:S01]  /*0d30*/  SHF.R.S32.HI R157, RZ, 0x1f, R16 ;  /* 0x0000001fff9d7819 */ /* 0x000fe20000011410 */
[----:B------:R-:W-:Y:S02]  /*0d40*/  IMAD R156, R5, R156, 0x80 ;  /* 0x00000080059c7424 */ /* 0x000fe400078e029c */
[----:B------:R-:W-:-:S07]  /*0d50*/  IMAD R154, R154, 0x8, R153 ;  /* 0x000000089a9a7824 */ /* 0x000fce00078e0299 */
.L_x_35:
[----:B------:R-:W-:Y:S01]  /*0d60*/  ULDC UR4, c[0x0][0xc38] ;  /* 0x00030e0000047ab9 */ /* 0x000fe20000000800 */
[----:B------:R-:W-:Y:S01]  /*0d70*/  ULDC UR15, c[0x0][0xc44] ;  /* 0x00031100000f7ab9 */ /* 0x000fe20000000800 */
[----:B------:R-:W-:Y:S01]  /*0d80*/  UISETP.NE.AND UP3, UPT, UR4, 0x1, UPT ;  /* 0x000000010400788c */ /* 0x000fe2000bf65270 */
[----:B------:R-:W-:Y:S01]  /*0d90*/  IMAD.MOV.U32 R3, RZ, RZ, 0x3f800000 ;  /* 0x3f800000ff037424 */ /* 0x000fe200078e00ff */
[----:B------:R-:W-:Y:S01]  /*0da0*/  UISETP.NE.AND UP2, UPT, UR15, 0x1, UPT ;  /* 0x000000010f00788c */ /* 0x000fe2000bf45270 */
[----:B------:R-:W-:Y:S01]  /*0db0*/  IMAD.MOV.U32 R0, RZ, RZ, 0x3f800000 ;  /* 0x3f800000ff007424 */ /* 0x000fe200078e00ff */
[----:B------:R-:W-:Y:S01]  /*0dc0*/  ULDC.64 UR6, c[0x0][0x990] ;  /* 0x0002640000067ab9 */ /* 0x000fe20000000a00 */
[----:B------:R-:W-:Y:S01]  /*0dd0*/  ULDC.64 UR4, c[0x0][0x998] ;  /* 0x0002660000047ab9 */ /* 0x000fe20000000a00 */
[----:B------:R-:W-:Y:S02]  /*0de0*/  UISETP.NE.U32.AND UP0, UPT, UR6, URZ, UPT ;  /* 0x0000003f0600728c */ /* 0x000fe4000bf05070 */
[----:B------:R-:W-:Y:S01]  /*0df0*/  UISETP.NE.U32.AND UP1, UPT, UR4, URZ, UPT ;  /* 0x0000003f0400728c */ /* 0x000fe2000bf25070 */
[----:B------:R-:W-:-:S02]  /*0e00*/  UMOV UR39, UR45 ;  /* 0x0000002d00277c82 */ /* 0x000fc40008000000 */
[----:B------:R-:W-:Y:S01]  /*0e10*/  @UP3 ULDC UR8, c[0x0][0xc3c] ;  /* 0x00030f0000083ab9 */ /* 0x000fe20000000800 */
[----:B------:R-:W-:Y:S01]  /*0e20*/  @UP3 ULDC UR10, c[0x0][0xc40] ;  /* 0x00031000000a3ab9 */ /* 0x000fe20000000800 */
[----:B------:R-:W-:Y:S02]  /*0e30*/  UIMAD.WIDE.U32 UR8, UR45, UR8, URZ ;  /* 0x000000082d0872a5 */ /* 0x000fe4000f8e003f */
[----:B------:R-:W-:Y:S02]  /*0e40*/  UISETP.NE.AND.EX UP0, UPT, UR7, URZ, UPT, UP0 ;  /* 0x0000003f0700728c */ /* 0x000fe4000bf05300 */
[----:B------:R-:W-:Y:S02]  /*0e50*/  @UP3 USHF.R.U32.HI UR39, URZ, UR10, UR9 ;  /* 0x0000000a3f273299 */ /* 0x000fe40008011609 */
[----:B------:R-:W-:Y:S01]  /*0e60*/  UISETP.NE.AND.EX UP1, UPT, UR5, URZ, UPT, UP1 ;  /* 0x0000003f0500728c */ /* 0x000fe2000bf25310 */
[----:B------:R-:W-:Y:S01]  /*0e70*/  @UP2 ULDC.64 UR10, c[0x0][0xc48] ;  /* 0x00031200000a2ab9 */ /* 0x000fe20000000a00 */
[----:B------:R-:W-:Y:S01]  /*0e80*/  PLOP3.LUT P0, PT, PT, PT, UP0, 0x80, 0x0 ;  /* 0x000000000000781c */ /* 0x000fe20003f0f008 */
[----:B------:R-:W-:-:S02]  /*0e90*/  UIMAD.WIDE.U32 UR8, UR39, UR10, URZ ;  /* 0x0000000a270872a5 */ /* 0x000fc4000f8e003f */
[----:B------:R-:W-:Y:S02]  /*0ea0*/  UMOV UR40, UR39 ;  /* 0x0000002700287c82 */ /* 0x000fe40008000000 */
[----:B------:R-:W-:Y:S01]  /*0eb0*/  @UP0 ULDC.64 UR12, c[0x0][0x9a8] ;  /* 0x00026a00000c0ab9 */ /* 0x000fe20000000a00 */
[----:B------:R-:W-:Y:S01]  /*0ec0*/  @UP2 USHF.R.U32.HI UR40, URZ, UR11, UR9 ;  /* 0x0000000b3f282299 */ /* 0x000fe20008011609 */
[----:B------:R-:W-:Y:S01]  /*0ed0*/  PLOP3.LUT P1, PT, PT, PT, UP1, 0x80, 0x0 ;  /* 0x000000000000781c */ /* 0x000fe20003f2f018 */
[----:B--23--:R-:W0:Y:S01]  /*0ee0*/  SHFL.IDX PT, R8, R152, RZ, 0x1f ;  /* 0x00001fff98087589 */ /* 0x00ce2200000e0000 */
[----:B------:R-:W-:Y:S01]  /*0ef0*/  @UP1 ULDC.64 UR18, c[0x0][0x9b8] ;  /* 0x00026e0000121ab9 */ /* 0x000fe20000000a00 */
[----:B------:R-:W-:Y:S02]  /*0f00*/  @UP0 USHF.R.S32.HI UR10, URZ, 0x1f, UR40 ;  /* 0x0000001f3f0a0899 */ /* 0x000fe40008011428 */
[----:B------:R-:W-:Y:S02]  /*0f10*/  @UP1 USHF.R.S32.HI UR11, URZ, 0x1f, UR40 ;  /* 0x0000001f3f0b1899 */ /* 0x000fe40008011428 */
[----:B------:R-:W-:-:S02]  /*0f20*/  @UP0 UIADD3 UR14, -UR40, URZ, URZ ;  /* 0x0000003f280e0290 */ /* 0x000fc4000fffe13f */
[----:B------:R-:W-:Y:S02]  /*0f30*/  @UP1 UIADD3 UR20, -UR40, URZ, URZ ;  /* 0x0000003f28141290 */ /* 0x000fe4000fffe13f */
[----:B------:R-:W-:Y:S02]  /*0f40*/  @UP0 UIMAD.WIDE.U32 UR8, UR40, UR12, URZ ;  /* 0x0000000c280802a5 */ /* 0x000fe4000f8e003f */
[----:B------:R-:W-:Y:S02]  /*0f50*/  @UP0 UIMAD UR10, UR10, UR12, URZ ;  /* 0x0000000c0a0a02a4 */ /* 0x000fe4000f8e023f */
[----:B------:R-:W-:Y:S02]  /*0f60*/  @UP1 UIMAD UR12, UR11, UR18, URZ ;  /* 0x000000120b0c12a4 */ /* 0x000fe4000f8e023f */
[----:B------:R-:W-:Y:S02]  /*0f70*/  @UP0 UIMAD UR14, UR15, UR14, UR39 ;  /* 0x0000000e0f0e02a4 */ /* 0x000fe4000f8e0227 */
[----:B------:R-:W-:-:S02]  /*0f80*/  @UP1 UIMAD UR20, UR15, UR20, UR39 ;  /* 0x000000140f1412a4 */ /* 0x000fc4000f8e0227 */
[----:B------:R-:W-:Y:S02]  /*0f90*/  @UP0 UIMAD UR16, UR40, UR13, UR10 ;  /* 0x0000000d281002a4 */ /* 0x000fe4000f8e020a */
[----:B------:R-:W-:Y:S02]  /*0fa0*/  @UP0 USHF.R.S32.HI UR15, URZ, 0x1f, UR14 ;  /* 0x0000001f3f0f0899 */ /* 0x000fe4000801140e */
[----:B------:R-:W-:Y:S02]  /*0fb0*/  @UP1 USHF.R.S32.HI UR21, URZ, 0x1f, UR20 ;  /* 0x0000001f3f151899 */ /* 0x000fe40008011414 */
[----:B------:R-:W-:Y:S02]  /*0fc0*/  @UP1 UIMAD.WIDE.U32 UR10, UR40, UR18, URZ ;  /* 0x00000012280a12a5 */ /* 0x000fe4000f8e003f */
[----:B------:R-:W-:Y:S02]  /*0fd0*/  @UP1 UIMAD UR17, UR40, UR19, UR12 ;  /* 0x00000013281112a4 */ /* 0x000fe4000f8e020c */
[----:B------:R-:W-:Y:S01]  /*0fe0*/  @UP0 UIADD3 UR9, UR9, UR16, URZ ;  /* 0x0000001009090290 */ /* 0x000fe2000fffe03f */
[----:B------:R-:W-:Y:S01]  /*0ff0*/  @UP0 ULDC.64 UR18, c[0x0][0x9b0] ;  /* 0x00026c0000120ab9 */ /* 0x000fe20000000a00 */
[----:B------:R-:W-:Y:S01]  /*1000*/  @UP1 ULDC.64 UR12, c[0x0][0x9c0] ;  /* 0x00027000000c1ab9 */ /* 0x000fe20000000a00 */
[----:B------:R-:W-:-:S02]  /*1010*/  @UP0 UIMAD UR15, UR15, UR18, URZ ;  /* 0x000000120f0f02a4 */ /* 0x000fc4000f8e023f */
[----:B------:R-:W-:Y:S02]  /*1020*/  @UP1 UIMAD UR16, UR21, UR12, URZ ;  /* 0x0000000c151012a4 */ /* 0x000fe4000f8e023f */
[----:B------:R-:W-:Y:S02]  /*1030*/  @UP1 UIADD3 UR11, UR11, UR17, URZ ;  /* 0x000000110b0b1290 */ /* 0x000fe4000fffe03f */
[----:B------:R-:W-:Y:S02]  /*1040*/  @UP0 UIMAD UR15, UR14, UR19, UR15 ;  /* 0x000000130e0f02a4 */ /* 0x000fe4000f8e020f */
[----:B------:R-:W-:Y:S02]  /*1050*/  @UP0 UIMAD.WIDE.U32 UR8, UR14, UR18, UR8 ;  /* 0x000000120e0802a5 */ /* 0x000fe4000f8e0008 */
[----:B------:R-:W-:Y:S02]  /*1060*/  @UP1 UIMAD UR16, UR20, UR13, UR16 ;  /* 0x0000000d141012a4 */ /* 0x000fe4000f8e0210 */
[----:B------:R-:W-:-:S02]  /*1070*/  @UP1 UIMAD.WIDE.U32 UR12, UR20, UR12, UR10 ;  /* 0x0000000c140c12a5 */ /* 0x000fc4000f8e000a */
[----:B------:R-:W-:Y:S02]  /*1080*/  @UP0 UIADD3 UR10, UR9, UR15, URZ ;  /* 0x0000000f090a0290 */ /* 0x000fe4000fffe03f */
[----:B------:R-:W-:Y:S02]  /*1090*/  @UP0 ULEA UR6, UP2, UR8, UR6, 0x2 ;  /* 0x0000000608060291 */ /* 0x000fe4000f84103f */
[----:B------:R-:W-:Y:S02]  /*10a0*/  @UP1 UIADD3 UR9, UR13, UR16, URZ ;  /* 0x000000100d091290 */ /* 0x000fe4000fffe03f */
[----:B------:R-:W-:Y:S02]  /*10b0*/  @UP1 ULEA UR4, UP3, UR12, UR4, 0x2 ;  /* 0x000000040c041291 */ /* 0x000fe4000f86103f */
[----:B------:R-:W-:Y:S01]  /*10c0*/  @UP0 ULEA.HI.X UR7, UR8, UR7, UR10, 0x2, UP2 ;  /* 0x0000000708070291 */ /* 0x000fe200090f140a */
[----:B-----5:R-:W-:Y:S01]  /*10d0*/  IMAD.U32 R4, RZ, RZ, UR6 ;  /* 0x00000006ff047e24 */ /* 0x020fe2000f8e00ff */
[----:B------:R-:W-:-:S02]  /*10e0*/  @UP1 ULEA.HI.X UR5, UR12, UR5, UR9, 0x2, UP3 ;  /* 0x000000050c051291 */ /* 0x000fc400098f1409 */
[----:B------:R-:W-:Y:S01]  /*10f0*/  IMAD.U32 R6, RZ, RZ, UR4 ;  /* 0x00000004ff067e24 */ /* 0x000fe2000f8e00ff */
[----:B-1----:R-:W1:Y:S01]  /*1100*/  S2UR UR41, SR_CgaCtaId ;  /* 0x00000000002979c3 */ /* 0x002e620000008800 */
[----:B------:R-:W-:Y:S01]  /*1110*/  IMAD.U32 R5, RZ, RZ, UR7 ;  /* 0x00000007ff057e24 */ /* 0x000fe2000f8e00ff */
[----:B0-----:R-:W-:Y:S01]  /*1120*/  R2UR UR6, R8 ;  /* 0x00000000080672ca */ /* 0x001fe200000e0000 */
[----:B------:R-:W-:Y:S01]  /*1130*/  IMAD.U32 R7, RZ, RZ, UR5 ;  /* 0x00000005ff077e24 */ /* 0x000fe2000f8e00ff */
[----:B------:R-:W-:Y:S01]  /*1140*/  ULDC.64 UR4, c[0x0][0x418] ;  /* 0x0001060000047ab9 */ /* 0x000fe20000000a00 */
[----:B------:R-:W-:Y:S01]  /*1150*/  UMOV UR43, 0x400 ;  /* 0x00000400002b7882 */ /* 0x000fe20000000000 */
[----:B------:R-:W2:Y:S01]  /*1160*/  @P0 LDG.E R3, desc[UR52][R4.64] ;  /* 0x0000003404030981 */ /* 0x000ea2000c1e1900 */
[----:B------:R-:W-:Y:S01]  /*1170*/  ULDC UR48, c[0x0][0x424] ;  /* 0x0001090000307ab9 */ /* 0x000fe20000000800 */
[----:B------:R-:W-:Y:S01]  /*1180*/  ULDC UR7, c[0x0][0x2f0] ;  /* 0x0000bc0000077ab9 */ /* 0x000fe20000000800 */
[----:B------:R-:W-:Y:S01]  /*1190*/  ULDC UR8, c[0x0][0x988] ;  /* 0x0002620000087ab9 */ /* 0x000fe20000000800 */
[----:B------:R-:W2:Y:S01]  /*11a0*/  @P1 LDG.E R0, desc[UR52][R6.64] ;  /* 0x0000003406001981 */ /* 0x000ea2000c1e1900 */
[----:B------:R-:W-:-:S04]  /*11b0*/  UISETP.NE.U32.AND UP0, UPT, UR4, URZ, UPT ;  /* 0x0000003f0400728c */ /* 0x000fc8000bf05070 */
[----:B------:R-:W-:Y:S02]  /*11c0*/  UISETP.NE.AND.EX UP0, UPT, UR5, URZ, UPT, UP0 ;  /* 0x0000003f0500728c */ /* 0x000fe4000bf05300 */
[----:B------:R-:W-:Y:S02]  /*11d0*/  UIMAD.WIDE UR4, UR6, 0x55555556, URZ ;  /* 0x55555556060478a5 */ /* 0x000fe4000f8e023f */
[----:B------:R-:W-:Y:S02]  /*11e0*/  USEL UR48, UR48, 0x1, UP0 ;  /* 0x0000000130307887 */ /* 0x000fe40008000000 */
[----:B------:R-:W-:Y:S02]  /*11f0*/  ULEA.HI UR5, UR5, UR5, URZ, 0x1 ;  /* 0x0000000505057291 */ /* 0x000fe4000f8f083f */
[----:B------:R-:W-:Y:S02]  /*1200*/  UIMAD UR48, UR48, UR7, URZ ;  /* 0x00000007303072a4 */ /* 0x000fe4000f8e023f */
[----:B-1----:R-:W-:-:S02]  /*1210*/  ULEA UR43, UR41, UR43, 0x18 ;  /* 0x0000002b292b7291 */ /* 0x002fc4000f8ec03f */
[----:B------:R-:W-:Y:S02]  /*1220*/  UIMAD UR5, UR5, -0x3, UR6 ;  /* 0xfffffffd050578a4 */ /* 0x000fe4000f8e0206 */
[----:B------:R-:W-:Y:S02]  /*1230*/  UIADD3 UR4, UR43, 0xf000, URZ ;  /* 0x0000f0002b047890 */ /* 0x000fe4000fffe03f */
[----:B------:R-:W-:Y:S02]  /*1240*/  UIADD3 UR6, UR48, 0x7f, URZ ;  /* 0x0000007f30067890 */ /* 0x000fe4000fffe03f */
[----:B------:R-:W-:Y:S02]  /*1250*/  ULOP3.LUT UP0, URZ, UR4, 0x3ff, URZ, 0xc0, !UPT ;  /* 0x000003ff043f7892 */ /* 0x000fe4000f80c03f */
[----:B------:R-:W-:Y:S02]  /*1260*/  ULEA UR5, UR5, UR4, 0xb ;  /* 0x0000000405057291 */ /* 0x000fe4000f8e583f */
[----:B------:R-:W-:-:S02]  /*1270*/  USHF.R.S32.HI UR4, URZ, 0x1f, UR6 ;  /* 0x0000001f3f047899 */ /* 0x000fc40008011406 */
[----:B------:R-:W-:Y:S01]  /*1280*/  PLOP3.LUT P0, PT, PT, PT, UP0, 0x80, 0x0 ;  /* 0x000000000000781c */ /* 0x000fe20003f0f008 */
[----:B------:R-:W-:Y:S02]  /*1290*/  USHF.R.U32.HI UR5, URZ, 0x4, UR5 ;  /* 0x000000043f057899 */ /* 0x000fe40008011605 */
[----:B------:R-:W-:Y:S02]  /*12a0*/  ULEA.HI UR4, UR4, UR6, URZ, 0x7 ;  /* 0x0000000604047291 */ /* 0x000fe4000f8f383f */
[----:B------:R-:W-:Y:S02]  /*12b0*/  ULOP3.LUT UR49, UR5, 0x3fff, URZ, 0xc0, !UPT ;  /* 0x00003fff05317892 */ /* 0x000fe4000f8ec03f */
[----:B------:R-:W-:Y:S01]  /*12c0*/  USHF.R.S32.HI UR47, URZ, 0x7, UR4 ;  /* 0x000000073f2f7899 */ /* 0x000fe20008011404 */
[----:B--2---:R-:W-:-:S04]  /*12d0*/  FMUL.FTZ R0, R3, R0 ;  /* 0x0000000003007220 */ /* 0x004fc80000410000 */
[----:B------:R-:W-:-:S05]  /*12e0*/  FMUL.FTZ R0, R0, UR8 ;  /* 0x0000000800007c20 */ /* 0x000fca0008410000 */
[----:B------:R-:W-:Y:S01]  /*12f0*/  R2UR UR44, R0 ;  /* 0x00000000002c72ca */ /* 0x000fe200000e0000 */
[----:B----4-:R-:W-:-:S14]  /*1300*/  @!P0 BRA `(.L_x_9) ;  /* 0x0000000000408947 */ /* 0x010fdc0003800000 */
[----:B------:R-:W-:Y:S01]  /*1310*/  MOV R0, 0x0 ;  /* 0x0000000000007802 */ /* 0x000fe20000000f00 */
[----:B------:R-:W-:Y:S01]  /*1320*/  ULDC.64 UR4, c[0x4][0x98] ;  /* 0x0100260000047ab9 */ /* 0x000fe20000000a00 */
[----:B------:R-:W-:Y:S01]  /*1330*/  ULDC.64 UR6, c[0x4][0x30] ;  /* 0x01000c0000067ab9 */ /* 0x000fe20000000a00 */
[----:B------:R-:W-:Y:S01]  /*1340*/  IMAD.U32 R4, RZ, RZ, UR4 ;  /* 0x00000004ff047e24 */ /* 0x000fe2000f8e00ff */
[----:B------:R0:W1:Y:S01]  /*1350*/  LDC.64 R14, c[0x4][R0] ;  /* 0x01000000000e7b82 */ /* 0x0000620000000a00 */
[----:B------:R-:W-:Y:S01]  /*1360*/  IMAD.U32 R5, RZ, RZ, UR5 ;  /* 0x00000005ff057e24 */ /* 0x000fe2000f8e00ff */
[----:B------:R-:W-:Y:S01]  /*1370*/  ULDC.64 UR4, c[0x4][0xa0] ;  /* 0x0100280000047ab9 */ /* 0x000fe20000000a00 */
[----:B------:R-:W-:Y:S02]  /*1380*/  IMAD.U32 R10, RZ, RZ, UR6 ;  /* 0x00000006ff0a7e24 */ /* 0x000fe4000f8e00ff */
[----:B------:R-:W-:Y:S02]  /*1390*/  IMAD.U32 R6, RZ, RZ, UR4 ;  /* 0x00000004ff067e24 */ /* 0x000fe4000f8e00ff */
[----:B------:R-:W-:-:S02]  /*13a0*/  IMAD.U32 R7, RZ, RZ, UR5 ;  /* 0x00000005ff077e24 */ /* 0x000fc4000f8e00ff */
[----:B------:R-:W-:Y:S02]  /*13b0*/  IMAD.U32 R11, RZ, RZ, UR7 ;  /* 0x00000007ff0b7e24 */ /* 0x000fe4000f8e00ff */
[----:B------:R-:W-:Y:S02]  /*13c0*/  IMAD.MOV.U32 R8, RZ, RZ, 0x70 ;  /* 0x00000070ff087424 */ /* 0x000fe400078e00ff */
[----:B------:R-:W-:Y:S02]  /*13d0*/  IMAD.MOV.U32 R12, RZ, RZ, 0x1 ;  /* 0x00000001ff0c7424 */ /* 0x000fe400078e00ff */
[----:B0-----:R-:W-:-:S07]  /*13e0*/  IMAD.MOV.U32 R13, RZ, RZ, RZ ;  /* 0x000000ffff0d7224 */ /* 0x001fce00078e00ff */
[----:B------:R-:W-:-:S07]  /*13f0*/  LEPC R20, `(.L_x_9) ;  /* 0x000000001014794e */ /* 0x000fce0000000000 */
[----:B-1----:R-:W-:Y:S05]  /*1400*/  CALL.ABS.NOINC R14 ;  /* 0x000000000e007343 */ /* 0x002fea0003c00000 */
.L_x_9:
[----:B------:R-:W-:Y:S01]  /*1410*/  ULOP3.LUT UR4, UR36, 0x1, URZ, 0xc0, !UPT ;  /* 0x0000000124047892 */ /* 0x000fe2000f8ec03f */
[----:B------:R-:W-:-:S05]  /*1420*/  IMAD.U32 R3, RZ, RZ, UR46 ;  /* 0x0000002eff037e24 */ /* 0x000fca000f8e00ff */
[----:B------:R-:W-:Y:S01]  /*1430*/  IMAD.U32 R0, RZ, RZ, UR4 ;  /* 0x00000004ff007e24 */ /* 0x000fe2000f8e00ff */
[----:B------:R-:W-:-:S04]  /*1440*/  ISETP.NE.AND P0, PT, R3, 0x3, PT ;  /* 0x000000030300780c */ /* 0x000fc80003f05270 */
[----:B------:R-:W-:-:S04]  /*1450*/  SHF.L.U32 R0, R0, 0x1f, RZ ;  /* 0x0000001f00007819 */ /* 0x000fc800000006ff */
[----:B------:R-:W0:Y:S02]  /*1460*/  SYNCS.PHASECHK.TRANS64.TRYWAIT P1, [UR43+0x19c00], R0 ;  /* 0x019c0000ff0075a7 */ /* 0x000e24000802016b */
[----:B0-----:R-:W-:Y:S05]  /*1470*/  @!P1 BRA `(.L_x_10) ;  /* 0x0000008c00f09947 */ /* 0x001fea0003800000 */
.L_x_99:
[----:B------:R-:W-:Y:S05]  /*1480*/  @!P0 BRA `(.L_x_11) ;  /* 0x0000000000048947 */ /* 0x000fea0003800000 */
[----:B------:R-:W-:Y:S01]  /*1490*/  BPT.TRAP 0x1 ;  /* 0x000000040000795c */ /* 0x000fe20000300000 */
.L_x_11:
[----:B0-----:R-:W-:Y:S02]  /*14a0*/  IMAD.U32 R3, RZ, RZ, UR38 ;  /* 0x00000026ff037e24 */ /* 0x001fe4000f8e00ff */
[----:B------:R-:W-:-:S03]  /*14b0*/  IMAD.U32 R0, RZ, RZ, UR37 ;  /* 0x00000025ff007e24 */ /* 0x000fc6000f8e00ff */
[----:B------:R-:W-:Y:S02]  /*14c0*/  LEA R3, R3, UR43, 0x3 ;  /* 0x0000002b03037c11 */ /* 0x000fe4000f8e18ff */
[----:B------:R-:W-:-:S04]  /*14d0*/  SHF.L.U32 R0, R0, 0x1f, RZ ;  /* 0x0000001f00007819 */ /* 0x000fc800000006ff */
[----:B------:R0:W1:Y:S01]  /*14e0*/  SYNCS.PHASECHK.TRANS64.TRYWAIT P1, [R3+URZ+0x19c30], R0 ;  /* 0x019c3000030075a7 */ /* 0x000062000802017f */
[----:B------:R-:W-:Y:S05]  /*14f0*/  @!P0 BRA `(.L_x_12) ;  /* 0x0000000000048947 */ /* 0x000fea0003800000 */
[----:B------:R-:W-:Y:S01]  /*1500*/  BPT.TRAP 0x1 ;  /* 0x000000040000795c */ /* 0x000fe20000300000 */
.L_x_12:
[----:B------:R-:W2:Y:S01]  /*1510*/  S2R R4, SR_TID.X ;  /* 0x0000000000047919 */ /* 0x000ea20000002100 */
[----:B------:R-:W-:Y:S01]  /*1520*/  LOP3.LUT R23, R23, 0xffffffef, RZ, 0xc0, !PT ;  /* 0xffffffef17177812 */ /* 0x000fe200078ec0ff */
[----:B------:R-:W-:Y:S01]  /*1530*/  IMAD.MOV.U32 R135, RZ, RZ, RZ ;  /* 0x000000ffff877224 */ /* 0x000fe200078e00ff */
[----:B--2---:R-:W-:-:S13]  /*1540*/  LOP3.LUT P2, RZ, R4, 0x7f, RZ, 0xc0, !PT ;  /* 0x0000007f04ff7812 */ /* 0x004fda000784c0ff */
[----:B------:R-:W-:Y:S01]  /*1550*/  @P2 LOP3.LUT R23, R23, 0x10, RZ, 0xfc, !PT ;  /* 0x0000001017172812 */ /* 0x000fe200078efcff */
[----:B-1----:R-:W-:Y:S06]  /*1560*/  @P1 BRA `(.L_x_13) ;  /* 0x0000000000081947 */ /* 0x002fec0003800000 */
[----:B------:R-:W1:Y:S02]  /*1570*/  SYNCS.PHASECHK.TRANS64.TRYWAIT P1, [R3+URZ+0x19c30], R0 ;  /* 0x019c3000030075a7 */ /* 0x000e64000802017f */
[----:B-1----:R-:W-:Y:S05]  /*1580*/  @!P1 BRA `(.L_x_14) ;  /* 0x0000008c00c49947 */ /* 0x002fea0003800000 */
.L_x_13:
[----:B------:R-:W-:Y:S05]  /*1590*/  WARPSYNC.ALL ;  /* 0x0000000000007948 */ /* 0x000fea0003800000 */
[----:B------:R-:W-:Y:S01]  /*15a0*/  UIADD3 UR4, UR43, 0x13800, URZ ;  /* 0x000138002b047890 */ /* 0x000fe2000fffe03f */
[----:B------:R-:W-:Y:S01]  /*15b0*/  WARPGROUP.ARRIVE ;  /* 0x00000000000079c5 */ /* 0x000fe20000000000 */
[----:B------:R-:W-:Y:S01]  /*15c0*/  ULOP3.LUT UR12, UR49, 0x10000, URZ, 0xfc, !UPT ;  /* 0x00010000310c7892 */ /* 0x000fe2000f8efc3f */
[----:B------:R-:W-:Y:S01]  /*15d0*/  VIADD R4, R156, UR48 ;  /* 0x000000309c047c36 */ /* 0x000fe20008000000 */
[----:B------:R-:W-:Y:S01]  /*15e0*/  USHF.R.U32.HI UR4, URZ, 0x4, UR4 ;  /* 0x000000043f047899 */ /* 0x000fe20008011604 */
[----:B------:R-:W-:Y:S01]  /*15f0*/  IMAD.U32 R5, RZ, RZ, UR47 ;  /* 0x0000002fff057e24 */ /* 0x000fe2000f8e00ff */
[----:B------:R-:W-:Y:S01]  /*1600*/  UMOV UR13, 0xc0000010 ;  /* 0xc0000010000d7882 */ /* 0x000fe20000000000 */
[----:B------:R-:W-:Y:S01]  /*1610*/  UMOV UR15, 0xc0000010 ;  /* 0xc0000010000f7882 */ /* 0x000fe20000000000 */
[----:B------:R-:W-:Y:S01]  /*1620*/  ULOP3.LUT UR4, UR4, 0x3fff, URZ, 0xc0, !UPT ;  /* 0x00003fff04047892 */ /* 0x000fe2000f8ec03f */
[----:B------:R-:W-:Y:S01]  /*1630*/  IMAD R4, R5, -0x80, R4 ;  /* 0xffffff8005047824 */ /* 0x000fe200078e0204 */
[----:B------:R-:W-:Y:S01]  /*1640*/  UMOV UR5, 0xc0000010 ;  /* 0xc000001000057882 */ /* 0x000fe20000000000 */
[----:B------:R-:W-:Y:S01]  /*1650*/  UMOV UR7, 0xc0000010 ;  /* 0xc000001000077882 */ /* 0x000fe20000000000 */
[----:B------:R-:W-:Y:S01]  /*1660*/  ULOP3.LUT UR16, UR4, 0x10000, URZ, 0xfc, !UPT ;  /* 0x0001000004107892 */ /* 0x000fe2000f8efc3f */
[----:B------:R-:W-:Y:S01]  /*1670*/  P2R R6, PR, RZ, 0x1 ;  /* 0x00000001ff067803 */ /* 0x000fe20000000000 */
[----:B------:R-:W-:Y:S01]  /*1680*/  UIADD3 UR4, UR12, 0x180, URZ ;  /* 0x000001800c047890 */ /* 0x000fe2000fffe03f */
[C---:B------:R-:W-:Y:S01]  /*1690*/  ISETP.GT.AND P3, PT, R4.reuse, RZ, PT ;  /* 0x000000ff0400720c */ /* 0x040fe20003f64270 */
[----:B------:R-:W-:Y:S01]  /*16a0*/  UIMAD UR14, UR38, 0x300, UR16 ;  /* 0x00000300260e78a4 */ /* 0x000fe2000f8e0210 */
[C---:B------:R-:W-:Y:S01]  /*16b0*/  ISETP.GT.AND P1, PT, R4.reuse, 0x1, PT ;  /* 0x000000010400780c */ /* 0x040fe20003f24270 */
[----:B------:R-:W-:Y:S01]  /*16c0*/  UIADD3 UR8, UR12, 0x300, URZ ;  /* 0x000003000c087890 */ /* 0x000fe2000fffe03f */
[C---:B------:R-:W-:Y:S01]  /*16d0*/  ISETP.GT.AND P2, PT, R4.reuse, 0x8, PT ;  /* 0x000000080400780c */ /* 0x040fe20003f44270 */
[----:B------:R-:W-:Y:S01]  /*16e0*/  UIADD3 UR6, UR14, 0x100, URZ ;  /* 0x000001000e067890 */ /* 0x000fe2000fffe03f */
[C---:B------:R-:W-:Y:S01]  /*16f0*/  ISETP.GT.AND P5, PT, R4.reuse, 0x9, PT ;  /* 0x000000090400780c */ /* 0x040fe20003fa4270 */
[----:B------:R-:W-:Y:S01]  /*1700*/  UIADD3 UR10, UR14, 0x200, URZ ;  /* 0x000002000e0a7890 */ /* 0x000fe2000fffe03f */
[C---:B------:R-:W-:Y:S01]  /*1710*/  ISETP.GT.AND P4, PT, R4.reuse, 0x10, PT ;  /* 0x000000100400780c */ /* 0x040fe20003f84270 */
[----:B------:R-:W-:Y:S01]  /*1720*/  UMOV UR9, 0xc0000010 ;  /* 0xc000001000097882 */ /* 0x000fe20000000000 */
[----:B------:R-:W-:Y:S01]  /*1730*/  QGMMA.64x128x32.F32.E4M3.E4M3 R24, gdesc[UR12], RZ, !UPT, gsb0 ;  /* 0x01e000000c1879f3 */ /* 0x000fe2000c0008ff */
[----:B------:R-:W-:Y:S01]  /*1740*/  UMOV UR11, 0xc0000010 ;  /* 0xc0000010000b7882 */ /* 0x000fe20000000000 */
[C---:B------:R-:W-:Y:S01]  /*1750*/  ISETP.GT.AND P0, PT, R4.reuse, 0x59, PT ;  /* 0x000000590400780c */ /* 0x040fe20003f04270 */
[----:B------:R-:W-:Y:S01]  /*1760*/  IMAD.U32 R9, RZ, RZ, UR44 ;  /* 0x0000002cff097e24 */ /* 0x000fe2000f8e00ff */
[----:B------:R-:W-:Y:S01]  /*1770*/  ISETP.GT.AND P6, PT, R4, 0x60, PT ;  /* 0x000000600400780c */ /* 0x000fe20003fc4270 */
[----:B------:R-:W2:Y:S01]  /*1780*/  S2R R88, SR_TID.X ;  /* 0x0000000000587919 */ /* 0x000ea20000002100 */
[----:B------:R-:W-:Y:S01]  /*1790*/  UISETP.GE.AND UP0, UPT, UR48, 0x81, UPT ;  /* 0x000000813000788c */ /* 0x000fe2000bf06270 */
[----:B------:R-:W-:-:S02]  /*17a0*/  IMAD.MOV.U32 R134, RZ, RZ, R135 ;  /* 0x000000ffff867224 */ /* 0x000fc400078e0087 */
[--C-:B------:R-:W-:Y:S02]  /*17b0*/  IMAD.MOV.U32 R133, RZ, RZ, R135.reuse ;  /* 0x000000ffff857224 */ /* 0x100fe400078e0087 */
[--C-:B------:R-:W-:Y:S02]  /*17c0*/  IMAD.MOV.U32 R132, RZ, RZ, R135.reuse ;  /* 0x000000ffff847224 */ /* 0x100fe400078e0087 */
[--C-:B------:R-:W-:Y:S02]  /*17d0*/  IMAD.MOV.U32 R131, RZ, RZ, R135.reuse ;  /* 0x000000ffff837224 */ /* 0x100fe400078e0087 */
[--C-:B------:R-:W-:Y:S02]  /*17e0*/  IMAD.MOV.U32 R130, RZ, RZ, R135.reuse ;  /* 0x000000ffff827224 */ /* 0x100fe400078e0087 */
[--C-:B------:R-:W-:Y:S02]  /*17f0*/  IMAD.MOV.U32 R129, RZ, RZ, R135.reuse ;  /* 0x000000ffff817224 */ /* 0x100fe400078e0087 */
        /* <DEDUP_REMOVED lines=39> */
[----:B------:R-:W-:Y:S01]  /*1a70*/  IMAD.MOV.U32 R89, RZ, RZ, R135 ;  /* 0x000000ffff597224 */ /* 0x000fe200078e0087 */
[----:B------:R-:W-:Y:S02]  /*1a80*/  WARPGROUP.DEPBAR.LE gsb0, 0x0 ;  /* 0x00008000000079c5 */ /* 0x000fe40000010000 */
[----:B------:R-:W-:-:S06]  /*1a90*/  WARPGROUP.ARRIVE ;  /* 0x00000000000079c5 */ /* 0x000fcc0000000000 */
[----:B------:R-:W-:Y:S03]  /*1aa0*/  QGMMA.64x128x32.F32.E4M3.E4M3 R24, gdesc[UR4], R24, gsb0 ;  /* 0x01e00000041879f3 */ /* 0x000fe60008000818 */
[----:B------:R-:W-:Y:S02]  /*1ab0*/  WARPGROUP.DEPBAR.LE gsb0, 0x0 ;  /* 0x00008000000079c5 */ /* 0x000fe40000010000 */
[----:B------:R-:W-:-:S07]  /*1ac0*/  WARPGROUP.ARRIVE ;  /* 0x00000000000079c5 */ /* 0x000fce0000000000 */
[----:B------:R-:W-:Y:S03]  /*1ad0*/  QGMMA.64x128x32.F32.E4M3.E4M3 R24, gdesc[UR8], R24, gsb0 ;  /* 0x01e00000081879f3 */ /* 0x000fe60008000818 */
[----:B------:R-:W-:Y:S02]  /*1ae0*/  WARPGROUP.DEPBAR.LE gsb0, 0x0 ;  /* 0x00008000000079c5 */ /* 0x000fe40000010000 */
[----:B------:R-:W-:Y:S02]  /*1af0*/  FSEL R26, R26, -INF , P3 ;  /* 0xff8000001a1a7808 */ /* 0x000fe40001800000 */
[----:B------:R-:W-:Y:S02]  /*1b00*/  FSEL R27, R27, -INF , P1 ;  /* 0xff8000001b1b7808 */ /* 0x000fe40000800000 */
[----:B------:R-:W-:Y:S02]  /*1b10*/  FSEL R30, R30, -INF , P2 ;  /* 0xff8000001e1e7808 */ /* 0x000fe40001000000 */
[----:B------:R-:W-:-:S02]  /*1b20*/  FMNMX.FTZ R5, R26, R27, !PT ;  /* 0x0000001b1a057209 */ /* 0x000fc40007810000 */
[----:B------:R-:W-:Y:S02]  /*1b30*/  FSEL R31, R31, -INF , P5 ;  /* 0xff8000001f1f7808 */ /* 0x000fe40002800000 */
[----:B01----:R-:W-:Y:S02]  /*1b40*/  FMNMX.FTZ R0, R30, R5, !PT ;  /* 0x000000051e007209 */ /* 0x003fe40007810000 */
[----:B------:R-:W-:Y:S02]  /*1b50*/  FSEL R24, R24, -INF , P3 ;  /* 0xff80000018187808 */ /* 0x000fe40001800000 */
[----:B------:R-:W-:Y:S02]  /*1b60*/  ISETP.GT.AND P3, PT, R4, 0x11, PT ;  /* 0x000000110400780c */ /* 0x000fe40003f64270 */
[----:B------:R-:W-:Y:S02]  /*1b70*/  FSEL R34, R34, -INF , P4 ;  /* 0xff80000022227808 */ /* 0x000fe40002000000 */
[----:B------:R-:W-:-:S02]  /*1b80*/  FMNMX.FTZ R5, R31, R0, !PT ;  /* 0x000000001f057209 */ /* 0x000fc40007810000 */
[----:B------:R-:W-:Y:S02]  /*1b90*/  FSEL R25, R25, -INF , P1 ;  /* 0xff80000019197808 */ /* 0x000fe40000800000 */
[----:B------:R-:W-:Y:S02]  /*1ba0*/  ISETP.GT.AND P1, PT, R4, 0x18, PT ;  /* 0x000000180400780c */ /* 0x000fe40003f24270 */
[----:B------:R-:W-:Y:S02]  /*1bb0*/  FSEL R35, R35, -INF , P3 ;  /* 0xff80000023237808 */ /* 0x000fe40001800000 */
[----:B------:R-:W-:Y:S02]  /*1bc0*/  FMNMX.FTZ R0, R34, R5, !PT ;  /* 0x0000000522007209 */ /* 0x000fe40007810000 */
[----:B------:R-:W-:Y:S02]  /*1bd0*/  FSEL R28, R28, -INF , P2 ;  /* 0xff8000001c1c7808 */ /* 0x000fe40001000000 */
[----:B------:R-:W-:-:S02]  /*1be0*/  ISETP.GT.AND P2, PT, R4, 0x19, PT ;  /* 0x000000190400780c */ /* 0x000fc40003f44270 */
[----:B------:R-:W-:Y:S02]  /*1bf0*/  FSEL R38, R38, -INF , P1 ;  /* 0xff80000026267808 */ /* 0x000fe40000800000 */
[----:B------:R-:W-:Y:S02]  /*1c00*/  FMNMX.FTZ R5, R35, R0, !PT ;  /* 0x0000000023057209 */ /* 0x000fe40007810000 */
        /* <DEDUP_REMOVED lines=61> */
[----:B------:R-:W-:Y:S02]  /*1fe0*/  FMNMX.FTZ R5, R67, R0, !PT ;  /* 0x0000000043057209 */ /* 0x000fe40007810000 */
[----:B------:R-:W-:Y:S02]  /*1ff0*/  FSEL R71, R71, -INF , P0 ;  /* 0xff80000047477808 */ /* 0x000fe40000000000 */
[----:B------:R-:W-:-:S02]  /*2000*/  FMNMX.FTZ R0, R70, R5, !PT ;  /* 0x0000000546007209 */ /* 0x000fc40007810000 */
[----:B------:R-:W-:Y:S02]  /*2010*/  ISETP.GT.AND P0, PT, R4, 0x61, PT ;  /* 0x000000610400780c */ /* 0x000fe40003f04270 */
[----:B------:R-:W-:Y:S02]  /*2020*/  FSEL R74, R74, -INF , P6 ;  /* 0xff8000004a4a7808 */ /* 0x000fe40003000000 */
[----:B------:R-:W-:Y:S02]  /*2030*/  FMNMX.FTZ R5, R71, R0, !PT ;  /* 0x0000000047057209 */ /* 0x000fe40007810000 */
[----:B------:R-:W-:Y:S02]  /*2040*/  FSEL R65, R65, -INF , P1 ;  /* 0xff80000041417808 */ /* 0x000fe40000800000 */
[----:B------:R-:W-:Y:S02]  /*2050*/  ISETP.GT.AND P1, PT, R4, 0x68, PT ;  /* 0x000000680400780c */ /* 0x000fe40003f24270 */
[----:B------:R-:W-:-:S02]  /*2060*/  FSEL R75, R75, -INF , P0 ;  /* 0xff8000004b4b7808 */ /* 0x000fc40000000000 */
[----:B------:R-:W-:Y:S02]  /*2070*/  FMNMX.FTZ R0, R74, R5, !PT ;  /* 0x000000054a007209 */ /* 0x000fe40007810000 */
[----:B------:R-:W-:Y:S02]  /*2080*/  FSEL R68, R68, -INF , P2 ;  /* 0xff80000044447808 */ /* 0x000fe40001000000 */
[----:B------:R-:W-:Y:S02]  /*2090*/  ISETP.GT.AND P2, PT, R4, 0x69, PT ;  /* 0x000000690400780c */ /* 0x000fe40003f44270 */
[----:B------:R-:W-:Y:S02]  /*20a0*/  FSEL R78, R78, -INF , P1 ;  /* 0xff8000004e4e7808 */ /* 0x000fe40000800000 */
[----:B------:R-:W-:Y:S02]  /*20b0*/  FMNMX.FTZ R5, R75, R0, !PT ;  /* 0x000000004b057209 */ /* 0x000fe40007810000 */
[----:B------:R-:W-:-:S02]  /*20c0*/  FSEL R64, R64, -INF , P3 ;  /* 0xff80000040407808 */ /* 0x000fc40001800000 */
[----:B------:R-:W-:Y:S02]  /*20d0*/  FSEL R79, R79, -INF , P2 ;  /* 0xff8000004f4f7808 */ /* 0x000fe40001000000 */
[----:B------:R-:W-:Y:S02]  /*20e0*/  FMNMX.FTZ R0, R78, R5, !PT ;  /* 0x000000054e007209 */ /* 0x000fe40007810000 */
[----:B------:R-:W-:Y:S02]  /*20f0*/  ISETP.GT.AND P3, PT, R4, 0x70, PT ;  /* 0x000000700400780c */ /* 0x000fe40003f64270 */
[----:B------:R-:W-:Y:S02]  /*2100*/  FSEL R61, R61, -INF , P4 ;  /* 0xff8000003d3d7808 */ /* 0x000fe40002000000 */
[----:B------:R-:W-:Y:S02]  /*2110*/  FSEL R82, R82, -INF , P3 ;  /* 0xff80000052527808 */ /* 0x000fe40001800000 */
[----:B------:R-:W-:-:S02]  /*2120*/  FMNMX.FTZ R5, R79, R0, !PT ;  /* 0x000000004f057209 */ /* 0x000fc40007810000 */
[----:B------:R-:W-:Y:S02]  /*2130*/  ISETP.GT.AND P4, PT, R4, 0x71, PT ;  /* 0x000000710400780c */ /* 0x000fe40003f84270 */
[----:B------:R-:W-:Y:S02]  /*2140*/  FSEL R60, R60, -INF , P5 ;  /* 0xff8000003c3c7808 */ /* 0x000fe40002800000 */
[----:B------:R-:W-:Y:S02]  /*2150*/  FSEL R83, R83, -INF , P4 ;  /* 0xff80000053537808 */ /* 0x000fe40002000000 */
[----:B------:R-:W-:Y:S02]  /*2160*/  FMNMX.FTZ R0, R82, R5, !PT ;  /* 0x0000000552007209 */ /* 0x000fe40007810000 */
[----:B------:R-:W-:Y:S02]  /*2170*/  ISETP.GT.AND P5, PT, R4, 0x78, PT ;  /* 0x000000780400780c */ /* 0x000fe40003fa4270 */
[----:B------:R-:W-:-:S02]  /*2180*/  FMNMX.FTZ R5, R83, R0, !PT ;  /* 0x0000000053057209 */ /* 0x000fc40007810000 */
[----:B------:R-:W-:Y:S02]  /*2190*/  FSEL R86, R86, -INF , P5 ;  /* 0xff80000056567808 */ /* 0x000fe40002800000 */
[----:B------:R-:W-:Y:S02]  /*21a0*/  ISETP.GT.AND P6, PT, R4, 0x79, PT ;  /* 0x000000790400780c */ /* 0x000fe40003fc4270 */
[----:B------:R-:W-:Y:S02]  /*21b0*/  FMNMX.FTZ R0, R86, R5, !PT ;  /* 0x0000000556007209 */ /* 0x000fe40007810000 */
[----:B------:R-:W-:Y:S02]  /*21c0*/  FSEL R87, R87, -INF , P6 ;  /* 0xff80000057577808 */ /* 0x000fe40003000000 */
[----:B------:R-:W-:Y:S02]  /*21d0*/  P2R R8, PR, RZ, 0x4 ;  /* 0x00000004ff087803 */ /* 0x000fe40000000000 */
[----:B------:R-:W-:-:S02]  /*21e0*/  FMNMX.FTZ R5, R87, R0, !PT ;  /* 0x0000000057057209 */ /* 0x000fc40007810000 */
[----:B------:R-:W-:Y:S02]  /*21f0*/  P2R R10, PR, RZ, 0x2 ;  /* 0x00000002ff0a7803 */ /* 0x000fe40000000000 */
[----:B------:R-:W-:Y:S01]  /*2200*/  ISETP.GT.AND P1, PT, R4, 0x59, PT ;  /* 0x000000590400780c */ /* 0x000fe20003f24270 */
[----:B------:R-:W0:Y:S01]  /*2210*/  SHFL.BFLY PT, R0, R5, 0x2, 0x1f ;  /* 0x0c401f0005007f89 */ /* 0x000e2200000e0000 */
[----:B------:R-:W-:Y:S02]  /*2220*/  P2R R11, PR, RZ, 0x1 ;  /* 0x00000001ff0b7803 */ /* 0x000fe40000000000 */
[----:B------:R-:W-:Y:S02]  /*2230*/  FSEL R69, R69, -INF , P1 ;  /* 0xff80000045457808 */ /* 0x000fe40000800000 */
[----:B------:R-:W-:Y:S02]  /*2240*/  ISETP.NE.AND P1, PT, R10, RZ, PT ;  /* 0x000000ff0a00720c */ /* 0x000fe40003f25270 */
[----:B------:R-:W-:-:S02]  /*2250*/  ISETP.GT.AND P0, PT, R4, 0x60, PT ;  /* 0x000000600400780c */ /* 0x000fc40003f04270 */
[----:B------:R-:W-:Y:S02]  /*2260*/  FSEL R76, R76, -INF , P1 ;  /* 0xff8000004c4c7808 */ /* 0x000fe40000800000 */
[----:B------:R-:W-:Y:S02]  /*2270*/  FSEL R72, R72, -INF , P0 ;  /* 0xff80000048487808 */ /* 0x000fe40000000000 */
[----:B------:R-:W-:Y:S02]  /*2280*/  ISETP.NE.AND P0, PT, R11, RZ, PT ;  /* 0x000000ff0b00720c */ /* 0x000fe40003f05270 */
[----:B------:R-:W-:Y:S02]  /*2290*/  FSEL R80, R80, -INF , P3 ;  /* 0xff80000050507808 */ /* 0x000fe40001800000 */
[----:B------:R-:W-:Y:S02]  /*22a0*/  FSEL R73, R73, -INF , P0 ;  /* 0xff80000049497808 */ /* 0x000fe40000000000 */
[----:B------:R-:W-:-:S02]  /*22b0*/  ISETP.NE.AND P0, PT, R6, RZ, PT ;  /* 0x000000ff0600720c */ /* 0x000fc40003f05270 */
[----:B------:R-:W-:Y:S02]  /*22c0*/  FSEL R81, R81, -INF , P4 ;  /* 0xff80000051517808 */ /* 0x000fe40002000000 */
[----:B------:R-:W-:Y:S02]  /*22d0*/  FSEL R84, R84, -INF , P5 ;  /* 0xff80000054547808 */ /* 0x000fe40002800000 */
[----:B0-----:R-:W-:Y:S02]  /*22e0*/  FMNMX.FTZ R7, R5, R0, !PT ;  /* 0x0000000005077209 */ /* 0x001fe40007810000 */
[----:B------:R-:W-:Y:S02]  /*22f0*/  FMNMX.FTZ R5, R24, R25, !PT ;  /* 0x0000001918057209 */ /* 0x000fe40007810000 */
[----:B------:R-:W-:Y:S01]  /*2300*/  FSEL R85, R85, -INF , P6 ;  /* 0xff80000055557808 */ /* 0x000fe20003000000 */
[----:B------:R-:W0:Y:S02]  /*2310*/  SHFL.BFLY PT, R0, R7, 0x1, 0x1f ;  /* 0x0c201f0007007f89 */ /* 0x000e2400000e0000 */
[----:B0-----:R-:W-:-:S04]  /*2320*/  FMNMX.FTZ R0, R7, R0, !PT ;  /* 0x0000000007007209 */ /* 0x001fc80007810000 */
[C---:B------:R-:W-:Y:S01]  /*2330*/  FSETP.NEU.FTZ.AND P2, PT, R0.reuse, -INF , PT ;  /* 0xff8000000000780b */ /* 0x040fe20003f5d000 */
[----:B------:R-:W-:-:S05]  /*2340*/  FFMA.FTZ R12, R0, R9, -8 ;  /* 0xc1000000000c7423 */ /* 0x000fca0000010009 */
[----:B------:R-:W-:Y:S02]  /*2350*/  FSEL R12, R12, RZ, P2 ;  /* 0x000000ff0c0c7208 */ /* 0x000fe40001000000 */
[----:B------:R-:W-:Y:S02]  /*2360*/  ISETP.NE.AND P2, PT, R8, RZ, PT ;  /* 0x000000ff0800720c */ /* 0x000fe40003f45270 */
[----:B------:R-:W-:Y:S01]  /*2370*/  FMNMX.FTZ R8, R28, R5, !PT ;  /* 0x000000051c087209 */ /* 0x000fe20007810000 */
[----:B------:R-:W-:-:S01]  /*2380*/  FFMA.FTZ R4, R26, UR44, -R12 ;  /* 0x0000002c1a047c23 */ /* 0x000fc2000801080c */
[--C-:B------:R-:W-:Y:S01]  /*2390*/  FFMA.FTZ R6, R30, UR44, -R12.reuse ;  /* 0x0000002c1e067c23 */ /* 0x100fe2000801080c */
[----:B------:R-:W-:Y:S01]  /*23a0*/  FSEL R77, R77, -INF , P2 ;  /* 0xff8000004d4d7808 */ /* 0x000fe20001000000 */
[--C-:B------:R-:W-:Y:S01]  /*23b0*/  FFMA.FTZ R21, R50, UR44, -R12.reuse ;  /* 0x0000002c32157c23 */ /* 0x100fe2000801080c */
[----:B------:R-:W-:Y:S01]  /*23c0*/  FMNMX.FTZ R5, R29, R8, !PT ;  /* 0x000000081d057209 */ /* 0x000fe20007810000 */
[--C-:B------:R-:W-:Y:S01]  /*23d0*/  FFMA.FTZ R8, R34, UR44, -R12.reuse ;  /* 0x0000002c22087c23 */ /* 0x100fe2000801080c */
[----:B------:R-:W-:-:S01]  /*23e0*/  FFMA.FTZ R11, R35, UR44, -R12 ;  /* 0x0000002c230b7c23 */ /* 0x000fc2000801080c */
        /* <DEDUP_REMOVED lines=16> */
[----:B------:R-:W-:Y:S01]  /*24f0*/  MUFU.EX2 R4, R4 ;  /* 0x0000000400047308 */ /* 0x000fe20000000800 */
[----:B------:R-:W-:-:S02]  /*2500*/  FMNMX.FTZ R14, R40, R5, !PT ;  /* 0x00000005280e7209 */ /* 0x000fc40007810000 */
[----:B--2---:R-:W-:Y:S01]  /*2510*/  LOP3.LUT P2, RZ, R88, 0x7f, RZ, 0xc0, !PT ;  /* 0x0000007f58ff7812 */ /* 0x004fe2000784c0ff */
[----:B------:R-:W-:Y:S01]  /*2520*/  IMAD.MOV.U32 R88, RZ, RZ, R135 ;  /* 0x000000ffff587224 */ /* 0x000fe200078e0087 */
[----:B------:R-:W-:-:S03]  /*2530*/  FMNMX.FTZ R5, R41, R14, !PT ;  /* 0x0000000e29057209 */ /* 0x000fc60007810000 */
[----:B------:R-:W-:Y:S01]  /*2540*/  MUFU.EX2 R7, R7 ;  /* 0x0000000700077308 */ /* 0x000fe20000000800 */
[----:B------:R-:W-:-:S04]  /*2550*/  FMNMX.FTZ R14, R44, R5, !PT ;  /* 0x000000052c0e7209 */ /* 0x000fc80007810000 */
[----:B------:R-:W-:Y:S01]  /*2560*/  FMNMX.FTZ R5, R45, R14, !PT ;  /* 0x0000000e2d057209 */ /* 0x000fe20007810000 */
[----:B------:R-:W-:-:S01]  /*2570*/  FFMA.FTZ R14, R42, UR44, -R12 ;  /* 0x0000002c2a0e7c23 */ /* 0x000fc2000801080c */
[----:B------:R-:W-:Y:S01]  /*2580*/  FFMA.FTZ R42, R70, UR44, -R12 ;  /* 0x0000002c462a7c23 */ /* 0x000fe2000801080c */
[----:B------:R-:W-:Y:S01]  /*2590*/  MUFU.EX2 R6, R6 ;  /* 0x0000000600067308 */ /* 0x000fe20000000800 */
[----:B------:R-:W-:-:S04]  /*25a0*/  FMNMX.FTZ R20, R48, R5, !PT ;  /* 0x0000000530147209 */ /* 0x000fc80007810000 */
[----:B------:R-:W-:-:S03]  /*25b0*/  FMNMX.FTZ R5, R49, R20, !PT ;  /* 0x0000001431057209 */ /* 0x000fc60007810000 */
[----:B------:R-:W0:Y:S01]  /*25c0*/  MUFU.EX2 R9, R9 ;  /* 0x0000000900097308 */ /* 0x000e220000000800 */
[----:B------:R-:W-:-:S04]  /*25d0*/  FMNMX.FTZ R20, R52, R5, !PT ;  /* 0x0000000534147209 */ /* 0x000fc80007810000 */
[----:B------:R-:W-:Y:S01]  /*25e0*/  FMNMX.FTZ R5, R53, R20, !PT ;  /* 0x0000001435057209 */ /* 0x000fe20007810000 */
[----:B------:R-:W-:-:S01]  /*25f0*/  FFMA.FTZ R20, R46, UR44, -R12 ;  /* 0x0000002c2e147c23 */ /* 0x000fc2000801080c */
[--C-:B------:R-:W-:Y:S01]  /*2600*/  FFMA.FTZ R46, R63, UR44, -R12.reuse ;  /* 0x0000002c3f2e7c23 */ /* 0x100fe2000801080c */
[----:B------:R-:W-:-:S01]  /*2610*/  FFMA.FTZ R63, R87, UR44, -R12 ;  /* 0x0000002c573f7c23 */ /* 0x000fc2000801080c */
[----:B------:R-:W-:Y:S01]  /*2620*/  FMNMX.FTZ R26, R56, R5, !PT ;  /* 0x00000005381a7209 */ /* 0x000fe20007810000 */
[----:B------:R-:W-:Y:S03]  /*2630*/  MUFU.EX2 R8, R8 ;  /* 0x0000000800087308 */ /* 0x000fe60000000800 */
[----:B------:R-:W-:-:S04]  /*2640*/  FMNMX.FTZ R5, R57, R26, !PT ;  /* 0x0000001a39057209 */ /* 0x000fc80007810000 */
[----:B------:R-:W-:Y:S01]  /*2650*/  FMNMX.FTZ R26, R60, R5, !PT ;  /* 0x000000053c1a7209 */ /* 0x000fe20007810000 */
[----:B------:R-:W-:Y:S01]  /*2660*/  MUFU.EX2 R11, R11 ;  /* 0x0000000b000b7308 */ /* 0x000fe20000000800 */
[----:B0-----:R-:W-:Y:S02]  /*2670*/  F2FP.SATFINITE.E4M3.F32.PACK_AB_MERGE_C R149, R9, R6, RZ ;  /* 0x000000060995723e */ /* 0x001fe400048070ff */
[----:B------:R-:W-:Y:S02]  /*2680*/  FMNMX.FTZ R5, R61, R26, !PT ;  /* 0x0000001a3d057209 */ /* 0x000fe40007810000 */
[----:B------:R-:W-:Y:S02]  /*2690*/  F2FP.SATFINITE.E4M3.F32.PACK_AB_MERGE_C R149, R7, R4, R149 ;  /* 0x000000040795723e */ /* 0x000fe40004807095 */
[----:B------:R-:W-:Y:S01]  /*26a0*/  FMNMX.FTZ R26, R64, R5, !PT ;  /* 0x00000005401a7209 */ /* 0x000fe20007810000 */
[----:B------:R-:W-:Y:S03]  /*26b0*/  MUFU.EX2 R10, R10 ;  /* 0x0000000a000a7308 */ /* 0x000fe60000000800 */
[----:B------:R-:W-:Y:S01]  /*26c0*/  FMNMX.FTZ R5, R65, R26, !PT ;  /* 0x0000001a41057209 */ /* 0x000fe20007810000 */
[--C-:B------:R-:W-:Y:S01]  /*26d0*/  FFMA.FTZ R26, R51, UR44, -R12.reuse ;  /* 0x0000002c331a7c23 */ /* 0x100fe2000801080c */
[----:B------:R-:W-:-:S02]  /*26e0*/  FFMA.FTZ R51, R75, UR44, -R12 ;  /* 0x0000002c4b337c23 */ /* 0x000fc4000801080c */
[----:B------:R-:W-:Y:S01]  /*26f0*/  FMNMX.FTZ R30, R68, R5, !PT ;  /* 0x00000005441e7209 */ /* 0x000fe20007810000 */
[----:B------:R-:W0:Y:S03]  /*2700*/  MUFU.EX2 R13, R13 ;  /* 0x0000000d000d7308 */ /* 0x000e260000000800 */
[----:B------:R-:W-:Y:S01]  /*2710*/  FMNMX.FTZ R5, R69, R30, !PT ;  /* 0x0000001e45057209 */ /* 0x000fe20007810000 */
[--C-:B------:R-:W-:Y:S01]  /*2720*/  FFMA.FTZ R30, R54, UR44, -R12.reuse ;  /* 0x0000002c361e7c23 */ /* 0x100fe2000801080c */
[----:B------:R-:W-:-:S02]  /*2730*/  FFMA.FTZ R54, R78, UR44, -R12 ;  /* 0x0000002c4e367c23 */ /* 0x000fc4000801080c */
[----:B------:R-:W-:Y:S01]  /*2740*/  FMNMX.FTZ R34, R72, R5, !PT ;  /* 0x0000000548227209 */ /* 0x000fe20007810000 */
[----:B------:R-:W-:Y:S03]  /*2750*/  MUFU.EX2 R14, R14 ;  /* 0x0000000e000e7308 */ /* 0x000fe60000000800 */
[----:B------:R-:W-:-:S04]  /*2760*/  FMNMX.FTZ R5, R73, R34, !PT ;  /* 0x0000002249057209 */ /* 0x000fc80007810000 */
[----:B------:R-:W-:Y:S01]  /*2770*/  FMNMX.FTZ R34, R76, R5, !PT ;  /* 0x000000054c227209 */ /* 0x000fe20007810000 */
[----:B------:R-:W-:Y:S01]  /*2780*/  MUFU.EX2 R15, R15 ;  /* 0x0000000f000f7308 */ /* 0x000fe20000000800 */
[----:B0-----:R-:W-:Y:S02]  /*2790*/  F2FP.SATFINITE.E4M3.F32.PACK_AB_MERGE_C R151, R13, R10, RZ ;  /* 0x0000000a0d97723e */ /* 0x001fe400048070ff */
[----:B------:R-:W-:Y:S01]  /*27a0*/  FMNMX.FTZ R5, R77, R34, !PT ;  /* 0x000000224d057209 */ /* 0x000fe20007810000 */
[----:B------:R-:W-:-:S01]  /*27b0*/  FFMA.FTZ R34, R58, UR44, -R12 ;  /* 0x0000002c3a227c23 */ /* 0x000fc2000801080c */
[----:B------:R-:W-:Y:S01]  /*27c0*/  FFMA.FTZ R58, R82, UR44, -R12 ;  /* 0x0000002c523a7c23 */ /* 0x000fe2000801080c */
[----:B------:R-:W-:Y:S02]  /*27d0*/  F2FP.SATFINITE.E4M3.F32.PACK_AB_MERGE_C R151, R11, R8, R151 ;  /* 0x000000080b97723e */ /* 0x000fe40004807097 */
[----:B------:R-:W-:Y:S01]  /*27e0*/  FMNMX.FTZ R38, R80, R5, !PT ;  /* 0x0000000550267209 */ /* 0x000fe20007810000 */
[----:B------:R-:W-:Y:S03]  /*27f0*/  MUFU.EX2 R20, R20 ;  /* 0x0000001400147308 */ /* 0x000fe60000000800 */
[----:B------:R-:W-:-:S04]  /*2800*/  FMNMX.FTZ R5, R81, R38, !PT ;  /* 0x0000002651057209 */ /* 0x000fc80007810000 */
[----:B------:R-:W-:Y:S01]  /*2810*/  FMNMX.FTZ R38, R84, R5, !PT ;  /* 0x0000000554267209 */ /* 0x000fe20007810000 */
[----:B------:R-:W0:Y:S03]  /*2820*/  MUFU.EX2 R27, R27 ;  /* 0x0000001b001b7308 */ /* 0x000e260000000800 */
[----:B------:R-:W-:Y:S01]  /*2830*/  FMNMX.FTZ R5, R85, R38, !PT ;  /* 0x0000002655057209 */ /* 0x000fe20007810000 */
[----:B------:R-:W-:Y:S01]  /*2840*/  FFMA.FTZ R38, R66, UR44, -R12 ;  /* 0x0000002c42267c23 */ /* 0x000fe2000801080c */
[----:B------:R-:W-:-:S03]  /*2850*/  IMAD.U32 R66, RZ, RZ, UR44 ;  /* 0x0000002cff427e24 */ /* 0x000fc6000f8e00ff */
[----:B------:R-:W1:Y:S01]  /*2860*/  SHFL.BFLY PT, R50, R5, 0x2, 0x1f ;  /* 0x0c401f0005327f89 */ /* 0x000e6200000e0000 */
[----:B------:R-:W-:Y:S08]  /*2870*/  MUFU.EX2 R21, R21 ;  /* 0x0000001500157308 */ /* 0x000ff00000000800 */
[----:B------:R-:W-:Y:S01]  /*2880*/  MUFU.EX2 R26, R26 ;  /* 0x0000001a001a7308 */ /* 0x000fe20000000800 */
[----:B0-----:R-:W-:-:S04]  /*2890*/  F2FP.SATFINITE.E4M3.F32.PACK_AB_MERGE_C R145, R27, R20, RZ ;  /* 0x000000141b91723e */ /* 0x001fc800048070ff */
[----:B------:R-:W-:-:S03]  /*28a0*/  F2FP.SATFINITE.E4M3.F32.PACK_AB_MERGE_C R145, R15, R14, R145 ;  /* 0x0000000e0f91723e */ /* 0x000fc60004807091 */
[----:B------:R-:W-:Y:S01]  /*28b0*/  MUFU.EX2 R30, R30 ;  /* 0x0000001e001e7308 */ /* 0x000fe20000000800 */
[----:B-1----:R-:W-:Y:S01]  /*28c0*/  FMNMX.FTZ R59, R5, R50, !PT ;  /* 0x00000032053b7209 */ /* 0x002fe20007810000 */
[----:B------:R-:W-:-:S06]  /*28d0*/  FFMA.FTZ R50, R74, UR44, -R12 ;  /* 0x0000002c4a327c23 */ /* 0x000fcc000801080c */
[----:B------:R-:W0:Y:S01]  /*28e0*/  MUFU.EX2 R31, R31 ;  /* 0x0000001f001f7308 */ /* 0x000e220000000800 */
[----:B------:R-:W1:Y:S07]  /*28f0*/  SHFL.BFLY PT, R62, R59, 0x1, 0x1f ;  /* 0x0c201f003b3e7f89 */ /* 0x000e6e00000e0000 */
[----:B------:R-:W-:Y:S08]  /*2900*/  MUFU.EX2 R34, R34 ;  /* 0x0000002200227308 */ /* 0x000ff00000000800 */
[----:B------:R-:W-:Y:S01]  /*2910*/  MUFU.EX2 R35, R35 ;  /* 0x0000002300237308 */ /* 0x000fe20000000800 */
[----:B0-----:R-:W-:-:S04]  /*2920*/  F2FP.SATFINITE.E4M3.F32.PACK_AB_MERGE_C R147, R31, R30, RZ ;  /* 0x0000001e1f93723e */ /* 0x001fc800048070ff */
[----:B------:R-:W-:-:S03]  /*2930*/  F2FP.SATFINITE.E4M3.F32.PACK_AB_MERGE_C R147, R26, R21, R147 ;  /* 0x000000151a93723e */ /* 0x000fc60004807093 */
[----:B------:R-:W-:Y:S01]  /*2940*/  MUFU.EX2 R39, R39 ;  /* 0x0000002700277308 */ /* 0x000fe20000000800 */
[----:B-1----:R-:W-:Y:S01]  /*2950*/  FMNMX.FTZ R5, R59, R62, !PT ;  /* 0x0000003e3b057209 */ /* 0x002fe20007810000 */
[--C-:B------:R-:W-:Y:S01]  /*2960*/  FFMA.FTZ R59, R83, UR44, -R12.reuse ;  /* 0x0000002c533b7c23 */ /* 0x100fe2000801080c */
[----:B------:R-:W-:-:S02]  /*2970*/  FFMA.FTZ R62, R86, UR44, -R12 ;  /* 0x0000002c563e7c23 */ /* 0x000fc4000801080c */
[C---:B------:R-:W-:Y:S01]  /*2980*/  FSETP.NEU.FTZ.AND P1, PT, R5.reuse, -INF , PT ;  /* 0xff8000000500780b */ /* 0x040fe20003f3d000 */
[----:B------:R-:W-:-:S02]  /*2990*/  FFMA.FTZ R66, R5, R66, -8 ;  /* 0xc100000005427423 */ /* 0x000fc40000010042 */
[----:B------:R-:W-:Y:S03]  /*29a0*/  MUFU.EX2 R46, R46 ;  /* 0x0000002e002e7308 */ /* 0x000fe60000000800 */
[----:B------:R-:W-:-:S02]  /*29b0*/  FSEL R66, R66, RZ, P1 ;  /* 0x000000ff42427208 */ /* 0x000fc40000800000 */
[----:B------:R-:W-:-:S03]  /*29c0*/  PLOP3.LUT P1, PT, PT, PT, UP0, 0x80, 0x0 ;  /* 0x000000000000781c */ /* 0x000fc60003f2f008 */
[----:B------:R-:W-:Y:S01]  /*29d0*/  MUFU.EX2 R38, R38 ;  /* 0x0000002600267308 */ /* 0x000fe20000000800 */
[----:B------:R-:W-:-:S01]  /*29e0*/  FFMA.FTZ R12, R24, UR44, -R66 ;  /* 0x0000002c180c7c23 */ /* 0x000fc20008010842 */
[--C-:B------:R-:W-:Y:S01]  /*29f0*/  FFMA.FTZ R25, R25, UR44, -R66.reuse ;  /* 0x0000002c19197c23 */ /* 0x100fe20008010842 */
[----:B------:R-:W-:-:S01]  /*2a00*/  FFMA.FTZ R28, R28, UR44, -R66 ;  /* 0x0000002c1c1c7c23 */ /* 0x000fc20008010842 */
[--C-:B------:R-:W-:Y:S01]  /*2a10*/  FFMA.FTZ R67, R29, UR44, -R66.reuse ;  /* 0x0000002c1d437c23 */ /* 0x100fe20008010842 */
[----:B------:R-:W-:-:S01]  /*2a20*/  FFMA.FTZ R24, R32, UR44, -R66 ;  /* 0x0000002c20187c23 */ /* 0x000fc20008010842 */
[--C-:B------:R-:W-:Y:S01]  /*2a30*/  FFMA.FTZ R29, R33, UR44, -R66.reuse ;  /* 0x0000002c211d7c23 */ /* 0x100fe20008010842 */
[----:B------:R-:W-:-:S01]  /*2a40*/  FFMA.FTZ R36, R36, UR44, -R66 ;  /* 0x0000002c24247c23 */ /* 0x000fc20008010842 */
[----:B------:R-:W-:Y:S01]  /*2a50*/  MUFU.EX2 R12, R12 ;  /* 0x0000000c000c7308 */ /* 0x000fe20000000800 */
[----:B------:R-:W-:-:S01]  /*2a60*/  FFMA.FTZ R33, R41, UR44, -R66 ;  /* 0x0000002c29217c23 */ /* 0x000fc20008010842 */
[--C-:B------:R-:W-:Y:S01]  /*2a70*/  FFMA.FTZ R71, R45, UR44, -R66.reuse ;  /* 0x0000002c2d477c23 */ /* 0x100fe20008010842 */
[----:B------:R-:W-:-:S01]  /*2a80*/  FFMA.FTZ R41, R49, UR44, -R66 ;  /* 0x0000002c31297c23 */ /* 0x000fc20008010842 */
[----:B------:R-:W-:Y:S01]  /*2a90*/  FFMA.FTZ R45, R57, UR44, -R66 ;  /* 0x0000002c392d7c23 */ /* 0x000fe20008010842 */
[----:B------:R-:W-:-:S01]  /*2aa0*/  FADD.FTZ R57, R4, R7 ;  /* 0x0000000704397221 */ /* 0x000fc20000010000 */
[--C-:B------:R-:W-:Y:S01]  /*2ab0*/  FFMA.FTZ R37, R37, UR44, -R66.reuse ;  /* 0x0000002c25257c23 */ /* 0x100fe20008010842 */
[----:B------:R-:W-:-:S01]  /*2ac0*/  FFMA.FTZ R32, R40, UR44, -R66 ;  /* 0x0000002c28207c23 */ /* 0x000fc20008010842 */
[----:B------:R-:W0:Y:S01]  /*2ad0*/  MUFU.EX2 R25, R25 ;  /* 0x0000001900197308 */ /* 0x000e220000000800 */
[----:B------:R-:W-:-:S01]  /*2ae0*/  FFMA.FTZ R70, R44, UR44, -R66 ;  /* 0x0000002c2c467c23 */ /* 0x000fc20008010842 */
[--C-:B------:R-:W-:Y:S01]  /*2af0*/  FFMA.FTZ R40, R48, UR44, -R66.reuse ;  /* 0x0000002c30287c23 */ /* 0x100fe20008010842 */
[----:B------:R-:W-:-:S01]  /*2b00*/  FFMA.FTZ R44, R56, UR44, -R66 ;  /* 0x0000002c382c7c23 */ /* 0x000fc20008010842 */
[----:B------:R-:W-:Y:S01]  /*2b10*/  FADD.FTZ R48, R6, R57 ;  /* 0x0000003906307221 */ /* 0x000fe20000010000 */
[----:B------:R-:W-:-:S01]  /*2b20*/  FFMA.FTZ R64, R64, UR44, -R66 ;  /* 0x0000002c40407c23 */ /* 0x000fc20008010842 */
[--C-:B------:R-:W-:Y:S01]  /*2b30*/  FFMA.FTZ R65, R65, UR44, -R66.reuse ;  /* 0x0000002c41417c23 */ /* 0x100fe20008010842 */
[----:B------:R-:W-:-:S01]  /*2b40*/  FFMA.FTZ R52, R52, UR44, -R66 ;  /* 0x0000002c34347c23 */ /* 0x000fc20008010842 */
[----:B------:R-:W1:Y:S01]  /*2b50*/  MUFU.EX2 R28, R28 ;  /* 0x0000001c001c7308 */ /* 0x000e620000000800 */
[----:B------:R-:W-:-:S01]  /*2b60*/  FADD.FTZ R57, R9, R48 ;  /* 0x0000003009397221 */ /* 0x000fc20000010000 */
[----:B------:R-:W-:-:S02]  /*2b70*/  @!P2 VIADD R48, R3, 0x19c40 ;  /* 0x00019c400330a836 */ /* 0x000fc40000000000 */
[----:B------:R-:W-:-:S01]  /*2b80*/  FFMA.FTZ R53, R53, UR44, -R66 ;  /* 0x0000002c35357c23 */ /* 0x000fc20008010842 */
[----:B------:R-:W-:Y:S01]  /*2b90*/  FFMA.FTZ R60, R60, UR44, -R66 ;  /* 0x0000002c3c3c7c23 */ /* 0x000fe20008010842 */
[----:B------:R-:W-:-:S01]  /*2ba0*/  FADD.FTZ R74, R8, R57 ;  /* 0x00000039084a7221 */ /* 0x000fc20000010000 */
[----:B------:R-:W-:Y:S01]  /*2bb0*/  FFMA.FTZ R61, R61, UR44, -R66 ;  /* 0x0000002c3d3d7c23 */ /* 0x000fe20008010842 */
[----:B------:R-:W-:Y:S01]  /*2bc0*/  @!P2 PRMT R48, RZ, 0x654, R48 ;  /* 0x00000654ff30a816 */ /* 0x000fe20000000030 */
[----:B------:R-:W2:Y:S01]  /*2bd0*/  MUFU.EX2 R67, R67 ;  /* 0x0000004300437308 */ /* 0x000ea20000000800 */
[----:B0-----:R-:W-:-:S01]  /*2be0*/  FADD.FTZ R49, R12, R25 ;  /* 0x000000190c317221 */ /* 0x001fc20000010000 */
[----:B------:R-:W-:Y:S01]  /*2bf0*/  FADD.FTZ R57, R11, R74 ;  /* 0x0000004a0b397221 */ /* 0x000fe20000010000 */
[----:B------:R0:W-:Y:S01]  /*2c00*/  @!P2 SYNCS.ARRIVE.TRANS64.RED.A1T0 RZ, [R48+URZ], RZ ;  /* 0x000000ff30ffa9a7 */ /* 0x0001e2000810043f */
[----:B------:R-:W-:-:S01]  /*2c10*/  FFMA.FTZ R68, R68, UR44, -R66 ;  /* 0x0000002c44447c23 */ /* 0x000fc20008010842 */
[----:B------:R-:W-:Y:S01]  /*2c20*/  FFMA.FTZ R69, R69, UR44, -R66 ;  /* 0x0000002c45457c23 */ /* 0x000fe20008010842 */
[----:B------:R-:W-:-:S01]  /*2c30*/  FADD.FTZ R74, R10, R57 ;  /* 0x000000390a4a7221 */ /* 0x000fc20000010000 */
[----:B------:R-:W-:Y:S01]  /*2c40*/  FFMA.FTZ R73, R73, UR44, -R66 ;  /* 0x0000002c49497c23 */ /* 0x000fe20008010842 */
[----:B------:R-:W3:Y:S01]  /*2c50*/  MUFU.EX2 R24, R24 ;  /* 0x0000001800187308 */ /* 0x000ee20000000800 */
[----:B-1----:R-:W-:-:S01]  /*2c60*/  FADD.FTZ R56, R28, R49 ;  /* 0x000000311c387221 */ /* 0x002fc20000010000 */
[----:B------:R-:W-:Y:S01]  /*2c70*/  FADD.FTZ R75, R13, R74 ;  /* 0x0000004a0d4b7221 */ /* 0x000fe20000010000 */
[----:B------:R-:W-:-:S01]  /*2c80*/  FFMA.FTZ R76, R76, UR44, -R66 ;  /* 0x0000002c4c4c7c23 */ /* 0x000fc20008010842 */
[--C-:B------:R-:W-:Y:S01]  /*2c90*/  FFMA.FTZ R77, R77, UR44, -R66.reuse ;  /* 0x0000002c4d4d7c23 */ /* 0x100fe20008010842 */
[----:B------:R-:W-:-:S01]  /*2ca0*/  FFMA.FTZ R80, R80, UR44, -R66 ;  /* 0x0000002c50507c23 */ /* 0x000fc20008010842 */
[--C-:B------:R-:W-:Y:S01]  /*2cb0*/  FFMA.FTZ R81, R81, UR44, -R66.reuse ;  /* 0x0000002c51517c23 */ /* 0x100fe20008010842 */
[----:B------:R-:W-:-:S01]  /*2cc0*/  FFMA.FTZ R84, R84, UR44, -R66 ;  /* 0x0000002c54547c23 */ /* 0x000fc20008010842 */
[----:B------:R-:W1:Y:S01]  /*2cd0*/  MUFU.EX2 R29, R29 ;  /* 0x0000001d001d7308 */ /* 0x000e620000000800 */
[----:B--2---:R-:W-:-:S01]  /*2ce0*/  FADD.FTZ R49, R67, R56 ;  /* 0x0000003843317221 */ /* 0x004fc20000010000 */
[----:B------:R-:W-:-:S04]  /*2cf0*/  F2FP.SATFINITE.E4M3.F32.PACK_AB_MERGE_C R28, R67, R28, RZ ;  /* 0x0000001c431c723e */ /* 0x000fc800048070ff */
[----:B------:R-:W-:Y:S02]  /*2d00*/  F2FP.SATFINITE.E4M3.F32.PACK_AB_MERGE_C R148, R25, R12, R28 ;  /* 0x0000000c1994723e */ /* 0x000fe4000480701c */
[----:B------:R-:W2:Y:S01]  /*2d10*/  MUFU.EX2 R36, R36 ;  /* 0x0000002400247308 */ /* 0x000ea20000000800 */
[----:B---3--:R-:W-:-:S07]  /*2d20*/  FADD.FTZ R56, R24, R49 ;  /* 0x0000003118387221 */ /* 0x008fce0000010000 */
[----:B------:R-:W3:Y:S01]  /*2d30*/  MUFU.EX2 R37, R37 ;  /* 0x0000002500257308 */ /* 0x000ee20000000800 */
[----:B-1----:R-:W-:-:S07]  /*2d40*/  FADD.FTZ R49, R29, R56 ;  /* 0x000000381d317221 */ /* 0x002fce0000010000 */
[----:B------:R-:W1:Y:S01]  /*2d50*/  MUFU.EX2 R32, R32 ;  /* 0x0000002000207308 */ /* 0x000e620000000800 */
[----:B--2---:R-:W-:-:S01]  /*2d60*/  FADD.FTZ R56, R36, R49 ;  /* 0x0000003124387221 */ /* 0x004fc20000010000 */
[--C-:B------:R-:W-:Y:S01]  /*2d70*/  FFMA.FTZ R49, R72, UR44, -R66.reuse ;  /* 0x0000002c48317c23 */ /* 0x100fe20008010842 */
[----:B------:R-:W-:-:S05]  /*2d80*/  FFMA.FTZ R66, R85, UR44, -R66 ;  /* 0x0000002c55427c23 */ /* 0x000fca0008010842 */
[----:B------:R-:W2:Y:S01]  /*2d90*/  MUFU.EX2 R33, R33 ;  /* 0x0000002100217308 */ /* 0x000ea20000000800 */
[----:B---3--:R-:W-:-:S01]  /*2da0*/  FADD.FTZ R57, R37, R56 ;  /* 0x0000003825397221 */ /* 0x008fc20000010000 */
[----:B------:R-:W-:-:S04]  /*2db0*/  F2FP.SATFINITE.E4M3.F32.PACK_AB_MERGE_C R36, R37, R36, RZ ;  /* 0x000000242524723e */ /* 0x000fc800048070ff */
[----:B------:R-:W-:Y:S02]  /*2dc0*/  F2FP.SATFINITE.E4M3.F32.PACK_AB_MERGE_C R150, R29, R24, R36 ;  /* 0x000000181d96723e */ /* 0x000fe40004807024 */
[----:B------:R-:W3:Y:S01]  /*2dd0*/  MUFU.EX2 R70, R70 ;  /* 0x0000004600467308 */ /* 0x000ee20000000800 */
[----:B-1----:R-:W-:-:S07]  /*2de0*/  FADD.FTZ R56, R32, R57 ;  /* 0x0000003920387221 */ /* 0x002fce0000010000 */
[----:B------:R-:W1:Y:S01]  /*2df0*/  MUFU.EX2 R71, R71 ;  /* 0x0000004700477308 */ /* 0x000e620000000800 */
[----:B--2---:R-:W-:-:S07]  /*2e00*/  FADD.FTZ R57, R33, R56 ;  /* 0x0000003821397221 */ /* 0x004fce0000010000 */
[----:B------:R-:W2:Y:S01]  /*2e10*/  MUFU.EX2 R40, R40 ;  /* 0x0000002800287308 */ /* 0x000ea20000000800 */
[----:B---3--:R-:W-:-:S07]  /*2e20*/  FADD.FTZ R56, R70, R57 ;  /* 0x0000003946387221 */ /* 0x008fce0000010000 */
[----:B------:R3:W-:Y:S01]  /*2e30*/  MUFU.EX2 R3, R64 ;  /* 0x0000004000037308 */ /* 0x0007e20000000800 */
[----:B-1----:R-:W-:-:S01]  /*2e40*/  FADD.FTZ R57, R71, R56 ;  /* 0x0000003847397221 */ /* 0x002fc20000010000 */
[----:B------:R-:W-:-:S04]  /*2e50*/  F2FP.SATFINITE.E4M3.F32.PACK_AB_MERGE_C R70, R71, R70, RZ ;  /* 0x000000464746723e */ /* 0x000fc800048070ff */
[----:B------:R-:W-:Y:S02]  /*2e60*/  F2FP.SATFINITE.E4M3.F32.PACK_AB_MERGE_C R144, R33, R32, R70 ;  /* 0x000000202190723e */ /* 0x000fe40004807046 */
[----:B------:R-:W1:Y:S01]  /*2e70*/  MUFU.EX2 R41, R41 ;  /* 0x0000002900297308 */ /* 0x000e620000000800 */
[----:B---3--:R-:W-:-:S01]  /*2e80*/  FADD.FTZ R64, R14, R75 ;  /* 0x0000004b0e407221 */ /* 0x008fc20000010000 */
[----:B--2---:R-:W-:-:S06]  /*2e90*/  FADD.FTZ R56, R40, R57 ;  /* 0x0000003928387221 */ /* 0x004fcc0000010000 */
[----:B0-----:R0:W-:Y:S08]  /*2ea0*/  MUFU.EX2 R48, R65 ;  /* 0x0000004100307308 */ /* 0x0011f00000000800 */
[----:B------:R-:W2:Y:S01]  /*2eb0*/  MUFU.EX2 R52, R52 ;  /* 0x0000003400347308 */ /* 0x000ea20000000800 */
[----:B0-----:R-:W-:-:S01]  /*2ec0*/  FADD.FTZ R65, R15, R64 ;  /* 0x000000400f417221 */ /* 0x001fc20000010000 */
[----:B-1----:R-:W-:-:S03]  /*2ed0*/  FADD.FTZ R9, R41, R56 ;  /* 0x0000003829097221 */ /* 0x002fc60000010000 */
[----:B------:R-:W-:-:S03]  /*2ee0*/  FADD.FTZ R64, R20, R65 ;  /* 0x0000004114407221 */ /* 0x000fc60000010000 */
[----:B------:R-:W0:Y:S01]  /*2ef0*/  MUFU.EX2 R53, R53 ;  /* 0x0000003500357308 */ /* 0x000e220000000800 */
[----:B------:R-:W-:-:S04]  /*2f00*/  FADD.FTZ R64, R27, R64 ;  /* 0x000000401b407221 */ /* 0x000fc80000010000 */
[----:B------:R-:W-:-:S03]  /*2f10*/  FADD.FTZ R65, R21, R64 ;  /* 0x0000004015417221 */ /* 0x000fc60000010000 */
[----:B------:R-:W1:Y:S01]  /*2f20*/  MUFU.EX2 R44, R44 ;  /* 0x0000002c002c7308 */ /* 0x000e620000000800 */
[----:B------:R-:W-:-:S01]  /*2f30*/  FADD.FTZ R65, R26, R65 ;  /* 0x000000411a417221 */ /* 0x000fc20000010000 */
[----:B--2---:R-:W-:-:S03]  /*2f40*/  FADD.FTZ R10, R52, R9 ;  /* 0x00000009340a7221 */ /* 0x004fc60000010000 */
[----:B------:R-:W-:-:S03]  /*2f50*/  FADD.FTZ R56, R30, R65 ;  /* 0x000000411e387221 */ /* 0x000fc60000010000 */
[----:B------:R-:W2:Y:S01]  /*2f60*/  MUFU.EX2 R45, R45 ;  /* 0x0000002d002d7308 */ /* 0x000ea20000000800 */
[----:B------:R-:W-:-:S01]  /*2f70*/  FADD.FTZ R31, R31, R56 ;  /* 0x000000381f1f7221 */ /* 0x000fc20000010000 */
[C---:B0-----:R-:W-:Y:S01]  /*2f80*/  FADD.FTZ R9, R53.reuse, R10 ;  /* 0x0000000a35097221 */ /* 0x041fe20000010000 */
[----:B------:R-:W-:Y:S02]  /*2f90*/  F2FP.SATFINITE.E4M3.F32.PACK_AB_MERGE_C R52, R53, R52, RZ ;  /* 0x000000343534723e */ /* 0x000fe400048070ff */
[----:B------:R-:W-:Y:S02]  /*2fa0*/  FADD.FTZ R20, R34, R31 ;  /* 0x0000001f22147221 */ /* 0x000fe40000010000 */
[----:B------:R-:W-:Y:S01]  /*2fb0*/  F2FP.SATFINITE.E4M3.F32.PACK_AB_MERGE_C R146, R41, R40, R52 ;  /* 0x000000282992723e */ /* 0x000fe20004807034 */
[----:B------:R-:W0:Y:S01]  /*2fc0*/  MUFU.EX2 R60, R60 ;  /* 0x0000003c003c7308 */ /* 0x000e220000000800 */
[----:B-1----:R-:W-:-:S01]  /*2fd0*/  FADD.FTZ R10, R44, R9 ;  /* 0x000000092c0a7221 */ /* 0x002fc20000010000 */
[----:B------:R-:W-:-:S04]  /*2fe0*/  FADD.FTZ R20, R35, R20 ;  /* 0x0000001423147221 */ /* 0x000fc80000010000 */
[----:B------:R-:W-:Y:S01]  /*2ff0*/  FADD.FTZ R13, R39, R20 ;  /* 0x00000014270d7221 */ /* 0x000fe20000010000 */
[----:B------:R-:W-:Y:S01]  /*3000*/  F2FP.SATFINITE.E4M3.F32.PACK_AB_MERGE_C R39, R46, R39, RZ ;  /* 0x000000272e27723e */ /* 0x000fe200048070ff */
[----:B------:R-:W1:Y:S01]  /*3010*/  MUFU.EX2 R61, R61 ;  /* 0x0000003d003d7308 */ /* 0x000e620000000800 */
[----:B--2---:R-:W-:-:S01]  /*3020*/  FADD.FTZ R9, R45, R10 ;  /* 0x0000000a2d097221 */ /* 0x004fc20000010000 */
[----:B------:R-:W-:Y:S01]  /*3030*/  FADD.FTZ R13, R46, R13 ;  /* 0x0000000d2e0d7221 */ /* 0x000fe20000010000 */
[----:B------:R-:W-:-:S03]  /*3040*/  F2FP.SATFINITE.E4M3.F32.PACK_AB_MERGE_C R141, R35, R34, R39 ;  /* 0x00000022238d723e */ /* 0x000fc60004807027 */
[----:B------:R-:W-:Y:S02]  /*3050*/  FADD.FTZ R10, R38, R13 ;  /* 0x0000000d260a7221 */ /* 0x000fe40000010000 */
[----:B------:R-:W2:Y:S01]  /*3060*/  MUFU.EX2 R43, R43 ;  /* 0x0000002b002b7308 */ /* 0x000ea20000000800 */
[----:B0-----:R-:W-:-:S07]  /*3070*/  FADD.FTZ R4, R60, R9 ;  /* 0x000000093c047221 */ /* 0x001fce0000010000 */
[----:B------:R-:W0:Y:S01]  /*3080*/  MUFU.EX2 R42, R42 ;  /* 0x0000002a002a7308 */ /* 0x000e220000000800 */
[----:B-1----:R-:W-:-:S01]  /*3090*/  FADD.FTZ R4, R61, R4 ;  /* 0x000000043d047221 */ /* 0x002fc20000010000 */
[----:B------:R-:W-:-:S03]  /*30a0*/  F2FP.SATFINITE.E4M3.F32.PACK_AB_MERGE_C R60, R61, R60, RZ ;  /* 0x0000003c3d3c723e */ /* 0x000fc600048070ff */
[----:B------:R-:W-:Y:S01]  /*30b0*/  FADD.FTZ R7, R3, R4 ;  /* 0x0000000403077221 */ /* 0x000fe20000010000 */
[----:B------:R-:W-:Y:S02]  /*30c0*/  F2FP.SATFINITE.E4M3.F32.PACK_AB_MERGE_C R140, R45, R44, R60 ;  /* 0x0000002c2d8c723e */ /* 0x000fe4000480703c */
[----:B------:R-:W1:Y:S01]  /*30d0*/  MUFU.EX2 R68, R68 ;  /* 0x0000004400447308 */ /* 0x000e620000000800 */
[----:B--2---:R-:W-:-:S01]  /*30e0*/  FADD.FTZ R9, R43, R10 ;  /* 0x0000000a2b097221 */ /* 0x004fc20000010000 */
[----:B------:R-:W-:-:S06]  /*30f0*/  FADD.FTZ R7, R48, R7 ;  /* 0x0000000730077221 */ /* 0x000fcc0000010000 */
[----:B------:R-:W2:Y:S01]  /*3100*/  MUFU.EX2 R47, R47 ;  /* 0x0000002f002f7308 */ /* 0x000ea20000000800 */
[----:B0-----:R-:W-:-:S07]  /*3110*/  FADD.FTZ R8, R42, R9 ;  /* 0x000000092a087221 */ /* 0x001fce0000010000 */
[----:B------:R-:W0:Y:S01]  /*3120*/  MUFU.EX2 R69, R69 ;  /* 0x0000004500457308 */ /* 0x000e220000000800 */
[----:B-1----:R-:W-:-:S07]  /*3130*/  FADD.FTZ R4, R68, R7 ;  /* 0x0000000744047221 */ /* 0x002fce0000010000 */
[----:B------:R-:W-:Y:S01]  /*3140*/  MUFU.EX2 R54, R54 ;  /* 0x0000003600367308 */ /* 0x000fe20000000800 */
[C---:B--2---:R-:W-:Y:S01]  /*3150*/  F2FP.SATFINITE.E4M3.F32.PACK_AB_MERGE_C R42, R47.reuse, R42, RZ ;  /* 0x0000002a2f2a723e */ /* 0x044fe200048070ff */
[----:B------:R-:W-:-:S03]  /*3160*/  FADD.FTZ R47, R47, R8 ;  /* 0x000000082f2f7221 */ /* 0x000fc60000010000 */
[----:B------:R-:W-:-:S03]  /*3170*/  F2FP.SATFINITE.E4M3.F32.PACK_AB_MERGE_C R143, R43, R38, R42 ;  /* 0x000000262b8f723e */ /* 0x000fc6000480702a */
[----:B------:R-:W1:Y:S01]  /*3180*/  MUFU.EX2 R55, R55 ;  /* 0x0000003700377308 */ /* 0x000e620000000800 */
[----:B0-----:R-:W-:-:S01]  /*3190*/  FADD.FTZ R4, R69, R4 ;  /* 0x0000000445047221 */ /* 0x001fc20000010000 */
[----:B------:R-:W-:-:S04]  /*31a0*/  F2FP.SATFINITE.E4M3.F32.PACK_AB_MERGE_C R68, R69, R68, RZ ;  /* 0x000000444544723e */ /* 0x000fc800048070ff */
[----:B------:R-:W-:Y:S02]  /*31b0*/  F2FP.SATFINITE.E4M3.F32.PACK_AB_MERGE_C R142, R48, R3, R68 ;  /* 0x00000003308e723e */ /* 0x000fe40004807044 */
[----:B------:R-:W0:Y:S08]  /*31c0*/  MUFU.EX2 R50, R50 ;  /* 0x0000003200327308 */ /* 0x000e300000000800 */
[----:B------:R-:W2:Y:S01]  /*31d0*/  MUFU.EX2 R49, R49 ;  /* 0x0000003100317308 */ /* 0x000ea20000000800 */
[----:B-1----:R-:W-:-:S07]  /*31e0*/  F2FP.SATFINITE.E4M3.F32.PACK_AB_MERGE_C R9, R55, R54, RZ ;  /* 0x000000363709723e */ /* 0x002fce00048070ff */
[----:B------:R-:W1:Y:S01]  /*31f0*/  MUFU.EX2 R51, R51 ;  /* 0x0000003300337308 */ /* 0x000e620000000800 */
[----:B0-----:R-:W-:-:S07]  /*3200*/  FADD.FTZ R8, R50, R47 ;  /* 0x0000002f32087221 */ /* 0x001fce0000010000 */
[----:B------:R-:W0:Y:S01]  /*3210*/  MUFU.EX2 R6, R73 ;  /* 0x0000004900067308 */ /* 0x000e220000000800 */
[----:B--2---:R-:W-:-:S07]  /*3220*/  FADD.FTZ R7, R49, R4 ;  /* 0x0000000431077221 */ /* 0x004fce0000010000 */
[----:B------:R-:W2:Y:S01]  /*3230*/  MUFU.EX2 R76, R76 ;  /* 0x0000004c004c7308 */ /* 0x000ea20000000800 */
[C---:B-1----:R-:W-:Y:S01]  /*3240*/  F2FP.SATFINITE.E4M3.F32.PACK_AB_MERGE_C R137, R51.reuse, R50, R9 ;  /* 0x000000323389723e */ /* 0x042fe20004807009 */
[----:B------:R-:W-:-:S04]  /*3250*/  FADD.FTZ R51, R51, R8 ;  /* 0x0000000833337221 */ /* 0x000fc80000010000 */
[----:B------:R-:W-:Y:S02]  /*3260*/  FADD.FTZ R54, R54, R51 ;  /* 0x0000003336367221 */ /* 0x000fe40000010000 */
[----:B------:R-:W1:Y:S01]  /*3270*/  MUFU.EX2 R77, R77 ;  /* 0x0000004d004d7308 */ /* 0x000e620000000800 */
[----:B0-----:R-:W-:-:S01]  /*3280*/  FADD.FTZ R9, R6, R7 ;  /* 0x0000000706097221 */ /* 0x001fc20000010000 */
[----:B------:R-:W-:-:S06]  /*3290*/  FADD.FTZ R55, R55, R54 ;  /* 0x0000003637377221 */ /* 0x000fcc0000010000 */
[----:B------:R-:W-:Y:S01]  /*32a0*/  MUFU.EX2 R62, R62 ;  /* 0x0000003e003e7308 */ /* 0x000fe20000000800 */
[----:B--2---:R-:W-:-:S07]  /*32b0*/  FADD.FTZ R4, R76, R9 ;  /* 0x000000094c047221 */ /* 0x004fce0000010000 */
[----:B------:R-:W0:Y:S01]  /*32c0*/  MUFU.EX2 R63, R63 ;  /* 0x0000003f003f7308 */ /* 0x000e220000000800 */
[C---:B-1----:R-:W-:Y:S01]  /*32d0*/  F2FP.SATFINITE.E4M3.F32.PACK_AB_MERGE_C R76, R77.reuse, R76, RZ ;  /* 0x0000004c4d4c723e */ /* 0x042fe200048070ff */
[----:B------:R-:W-:-:S03]  /*32e0*/  FADD.FTZ R77, R77, R4 ;  /* 0x000000044d4d7221 */ /* 0x000fc60000010000 */
[----:B------:R-:W-:-:S03]  /*32f0*/  F2FP.SATFINITE.E4M3.F32.PACK_AB_MERGE_C R136, R6, R49, R76 ;  /* 0x000000310688723e */ /* 0x000fc6000480704c */
[----:B------:R-:W1:Y:S08]  /*3300*/  MUFU.EX2 R58, R58 ;  /* 0x0000003a003a7308 */ /* 0x000e700000000800 */
[----:B------:R-:W2:Y:S01]  /*3310*/  MUFU.EX2 R80, R80 ;  /* 0x0000005000507308 */ /* 0x000ea20000000800 */
[----:B0-----:R-:W-:-:S07]  /*3320*/  F2FP.SATFINITE.E4M3.F32.PACK_AB_MERGE_C R9, R63, R62, RZ ;  /* 0x0000003e3f09723e */ /* 0x001fce00048070ff */
[----:B------:R-:W0:Y:S01]  /*3330*/  MUFU.EX2 R59, R59 ;  /* 0x0000003b003b7308 */ /* 0x000e220000000800 */
[----:B-1----:R-:W-:-:S07]  /*3340*/  FADD.FTZ R8, R58, R55 ;  /* 0x000000373a087221 */ /* 0x002fce0000010000 */
[----:B------:R-:W1:Y:S01]  /*3350*/  MUFU.EX2 R81, R81 ;  /* 0x0000005100517308 */ /* 0x000e620000000800 */
[----:B--2---:R-:W-:-:S07]  /*3360*/  FADD.FTZ R4, R80, R77 ;  /* 0x0000004d50047221 */ /* 0x004fce0000010000 */
[----:B------:R-:W-:Y:S01]  /*3370*/  MUFU.EX2 R84, R84 ;  /* 0x0000005400547308 */ /* 0x000fe20000000800 */
[C---:B0-----:R-:W-:Y:S01]  /*3380*/  F2FP.SATFINITE.E4M3.F32.PACK_AB_MERGE_C R139, R59.reuse, R58, R9 ;  /* 0x0000003a3b8b723e */ /* 0x041fe20004807009 */
[----:B------:R-:W-:-:S06]  /*3390*/  FADD.FTZ R59, R59, R8 ;  /* 0x000000083b3b7221 */ /* 0x000fcc0000010000 */
[----:B------:R-:W0:Y:S01]  /*33a0*/  MUFU.EX2 R7, R66 ;  /* 0x0000004200077308 */ /* 0x000e220000000800 */
[----:B-1----:R-:W-:-:S01]  /*33b0*/  FADD.FTZ R9, R81, R4 ;  /* 0x0000000451097221 */ /* 0x002fc20000010000 */
[----:B------:R-:W-:-:S04]  /*33c0*/  FADD.FTZ R4, R62, R59 ;  /* 0x0000003b3e047221 */ /* 0x000fc80000010000 */
[----:B------:R-:W-:Y:S01]  /*33d0*/  FADD.FTZ R4, R63, R4 ;  /* 0x000000043f047221 */ /* 0x000fe20000010000 */
[----:B0-----:R-:W-:Y:S01]  /*33e0*/  F2FP.SATFINITE.E4M3.F32.PACK_AB_MERGE_C R3, R7, R84, RZ ;  /* 0x000000540703723e */ /* 0x001fe200048070ff */
[----:B------:R-:W-:-:S03]  /*33f0*/  FADD.FTZ R84, R84, R9 ;  /* 0x0000000954547221 */ /* 0x000fc60000010000 */
[----:B------:R-:W-:Y:S01]  /*3400*/  F2FP.SATFINITE.E4M3.F32.PACK_AB_MERGE_C R138, R81, R80, R3 ;  /* 0x00000050518a723e */ /* 0x000fe20004807003 */
[----:B------:R-:W-:-:S01]  /*3410*/  FADD.FTZ R3, R7, R84 ;  /* 0x0000005407037221 */ /* 0x000fc20000010000 */
[----:B------:R-:W-:Y:S06]  /*3420*/  @!P1 BRA `(.L_x_15) ;  /* 0x0000001c00589947 */ /* 0x000fec0003800000 */
[----:B------:R-:W-:Y:S01]  /*3430*/  IMAD.MOV.U32 R7, RZ, RZ, R0 ;  /* 0x000000ffff077224 */ /* 0x000fe200078e0000 */
[----:B------:R-:W-:Y:S01]  /*3440*/  CS2R R134, SRZ ;  /* 0x0000000000867805 */ /* 0x000fe2000001ff00 */
[----:B------:R-:W-:Y:S01]  /*3450*/  IMAD.MOV.U32 R6, RZ, RZ, R5 ;  /* 0x000000ffff067224 */ /* 0x000fe200078e0005 */
[----:B------:R-:W-:Y:S02]  /*3460*/  CS2R R132, SRZ ;  /* 0x0000000000847805 */ /* 0x000fe4000001ff00 */
[----:B------:R-:W-:Y:S02]  /*3470*/  CS2R R130, SRZ ;  /* 0x0000000000827805 */ /* 0x000fe4000001ff00 */
[----:B------:R-:W-:Y:S02]  /*3480*/  CS2R R128, SRZ ;  /* 0x0000000000807805 */ /* 0x000fe4000001ff00 */
[----:B------:R-:W-:Y:S02]  /*3490*/  CS2R R126, SRZ ;  /* 0x00000000007e7805 */ /* 0x000fe4000001ff00 */
[----:B------:R-:W-:-:S02]  /*34a0*/  CS2R R124, SRZ ;  /* 0x00000000007c7805 */ /* 0x000fc4000001ff00 */
[----:B------:R-:W-:Y:S02]  /*34b0*/  CS2R R122, SRZ ;  /* 0x00000000007a7805 */ /* 0x000fe4000001ff00 */
        /* <DEDUP_REMOVED lines=16> */
[----:B------:R-:W-:Y:S01]  /*35c0*/  CS2R R88, SRZ ;  /* 0x0000000000587805 */ /* 0x000fe2000001ff00 */
[----:B------:R-:W-:Y:S01]  /*35d0*/  UIADD3 UR47, UR47, -0x2, URZ ;  /* 0xfffffffe2f2f7890 */ /* 0x000fe2000fffe03f */
[----:B------:R-:W-:Y:S01]  /*35e0*/  UMOV UR17, UR37 ;  /* 0x0000002500117c82 */ /* 0x000fe20008000000 */
[----:B------:R-:W-:-:S10]  /*35f0*/  UMOV UR18, UR38 ;  /* 0x0000002600127c82 */ /* 0x000fd40008000000 */
.L_x_25:
[----:B------:R-:W-:-:S04]  /*3600*/  UISETP.NE.AND UP0, UPT, UR18, 0x1, UPT ;  /* 0x000000011200788c */ /* 0x000fc8000bf05270 */
[----:B------:R-:W-:-:S04]  /*3610*/  USEL UR37, URZ, 0x1, UP0 ;  /* 0x000000013f257887 */ /* 0x000fc80008000000 */
[----:B------:R-:W-:Y:S01]  /*3620*/  ULOP3.LUT UR37, UR17, UR37, URZ, 0x3c, !UPT ;  /* 0x0000002511257292 */ /* 0x000fe2000f8e3c3f */
[----:B------:R-:W-:Y:S11]  /*3630*/  @!P0 BRA `(.L_x_16) ;  /* 0x0000000000048947 */ /* 0x000ff60003800000 */
[----:B------:R-:W-:Y:S01]  /*3640*/  BPT.TRAP 0x1 ;  /* 0x000000040000795c */ /* 0x000fe20000300000 */
.L_x_16:
[----:B------:R-:W-:Y:S01]  /*3650*/  UIADD3 UR38, UR18, 0x1, URZ ;  /* 0x0000000112267890 */ /* 0x000fe2000fffe03f */
[----:B------:R-:W-:-:S03]  /*3660*/  IMAD.U32 R0, RZ, RZ, UR37 ;  /* 0x00000025ff007e24 */ /* 0x000fc6000f8e00ff */
[----:B------:R-:W-:Y:S02]  /*3670*/  UISETP.NE.AND UP0, UPT, UR38, 0x2, UPT ;  /* 0x000000022600788c */ /* 0x000fe4000bf05270 */
[----:B------:R-:W-:Y:S02]  /*3680*/  SHF.L.U32 R0, R0, 0x1f, RZ ;  /* 0x0000001f00007819 */ /* 0x000fe400000006ff */
[----:B------:R-:W-:-:S04]  /*3690*/  USEL UR38, UR38, URZ, UP0 ;  /* 0x0000003f26267287 */ /* 0x000fc80008000000 */
[----:B------:R-:W-:-:S09]  /*36a0*/  ULEA UR19, UR38, UR43, 0x3 ;  /* 0x0000002b26137291 */ /* 0x000fd2000f8e183f */
[----:B------:R0:W1:Y:S01]  /*36b0*/  SYNCS.PHASECHK.TRANS64.TRYWAIT P1, [UR19+0x19c30], R0 ;  /* 0x019c3000ff0075a7 */ /* 0x0000620008020153 */
[----:B------:R-:W-:Y:S05]  /*36c0*/  @!P0 BRA `(.L_x_17) ;  /* 0x0000000000048947 */ /* 0x000fea0003800000 */
[----:B------:R-:W-:Y:S01]  /*36d0*/  BPT.TRAP 0x1 ;  /* 0x000000040000795c */ /* 0x000fe20000300000 */
.L_x_17:
[----:B-1----:R-:W-:Y:S05]  /*36e0*/  @P1 BRA `(.L_x_18) ;  /* 0x0000000000081947 */ /* 0x002fea0003800000 */
[----:B------:R-:W1:Y:S02]  /*36f0*/  SYNCS.PHASECHK.TRANS64.TRYWAIT P1, [UR19+0x19c30], R0 ;  /* 0x019c3000ff0075a7 */ /* 0x000e640008020153 */
[----:B-1----:R-:W-:Y:S05]  /*3700*/  @!P1 BRA `(.L_x_19) ;  /* 0x0000006c00789947 */ /* 0x002fea0003800000 */
.L_x_18:
[----:B------:R-:W-:Y:S01]  /*3710*/  UIMAD UR14, UR38, 0x300, UR16 ;  /* 0x00000300260e78a4 */ /* 0x000fe2000f8e0210 */
[----:B------:R-:W-:Y:S01]  /*3720*/  WARPGROUP.ARRIVE ;  /* 0x00000000000079c5 */ /* 0x000fe20000000000 */
[----:B------:R-:W-:Y:S01]  /*3730*/  UMOV UR15, 0xc0000010 ;  /* 0xc0000010000f7882 */ /* 0x000fe20000000000 */
[----:B------:R-:W-:Y:S01]  /*3740*/  UMOV UR7, 0xc0000010 ;  /* 0xc000001000077882 */ /* 0x000fe20000000000 */
[----:B------:R-:W-:Y:S02]  /*3750*/  UIADD3 UR6, UR14, 0x100, URZ ;  /* 0x000001000e067890 */ /* 0x000fe4000fffe03f */
[----:B------:R-:W-:Y:S01]  /*3760*/  UIADD3 UR10, UR14, 0x200, URZ ;  /* 0x000002000e0a7890 */ /* 0x000fe2000fffe03f */
[----:B------:R-:W-:Y:S02]  /*3770*/  UMOV UR11, 0xc0000010 ;  /* 0xc0000010000b7882 */ /* 0x000fe40000000000 */
[----:B------:R-:W-:Y:S03]  /*3780*/  QGMMA.64x128x32.F32.E4M3.E4M3 R24, gdesc[UR12], RZ, !UPT, gsb0 ;  /* 0x01e000000c1879f3 */ /* 0x000fe6000c0008ff */
[----:B------:R-:W-:-:S02]  /*3790*/  WARPGROUP.DEPBAR.LE gsb0, 0x0 ;  /* 0x00008000000079c5 */ /* 0x000fc40000010000 */
[----:B------:R-:W-:-:S07]  /*37a0*/  WARPGROUP.ARRIVE ;  /* 0x00000000000079c5 */ /* 0x000fce0000000000 */
[----:B------:R-:W-:Y:S03]  /*37b0*/  QGMMA.64x128x32.F32.E4M3.E4M3 R24, gdesc[UR4], R24, gsb0 ;  /* 0x01e00000041879f3 */ /* 0x000fe60008000818 */
[----:B------:R-:W-:Y:S02]  /*37c0*/  WARPGROUP.DEPBAR.LE gsb0, 0x0 ;  /* 0x00008000000079c5 */ /* 0x000fe40000010000 */
[----:B------:R-:W-:-:S07]  /*37d0*/  WARPGROUP.ARRIVE ;  /* 0x00000000000079c5 */ /* 0x000fce0000000000 */
[----:B------:R-:W-:Y:S03]  /*37e0*/  QGMMA.64x128x32.F32.E4M3.E4M3 R24, gdesc[UR8], R24, gsb0 ;  /* 0x01e00000081879f3 */ /* 0x000fe60008000818 */
[----:B------:R-:W-:Y:S02]  /*37f0*/  WARPGROUP.DEPBAR.LE gsb0, 0x0 ;  /* 0x00008000000079c5 */ /* 0x000fe40000010000 */
[----:B------:R-:W-:Y:S05]  /*3800*/  @!P0 BRA `(.L_x_20) ;  /* 0x0000000000048947 */ /* 0x000fea0003800000 */
[----:B------:R-:W-:Y:S01]  /*3810*/  BPT.TRAP 0x1 ;  /* 0x000000040000795c */ /* 0x000fe20000300000 */
.L_x_20:
[----:B------:R-:W-:Y:S01]  /*3820*/  ULEA UR11, UR18, UR43, 0x3 ;  /* 0x0000002b120b7291 */ /* 0x000fe2000f8e183f */
[----:B01----:R-:W-:-:S05]  /*3830*/  IMAD.U32 R0, RZ, RZ, UR17 ;  /* 0x00000011ff007e24 */ /* 0x003fca000f8e00ff */
[----:B------:R-:W-:-:S04]  /*3840*/  SHF.L.U32 R0, R0, 0x1f, RZ ;  /* 0x0000001f00007819 */ /* 0x000fc800000006ff */
[----:B------:R0:W1:Y:S01]  /*3850*/  SYNCS.PHASECHK.TRANS64.TRYWAIT P1, [UR11+0x19c50], R0 ;  /* 0x019c5000ff0075a7 */ /* 0x000062000802014b */
[----:B------:R-:W-:Y:S05]  /*3860*/  @!P0 BRA `(.L_x_21) ;  /* 0x0000000000048947 */ /* 0x000fea0003800000 */
[----:B------:R-:W-:Y:S01]  /*3870*/  BPT.TRAP 0x1 ;  /* 0x000000040000795c */ /* 0x000fe20000300000 */
.L_x_21:
[----:B-1----:R-:W-:Y:S05]  /*3880*/  @P1 BRA `(.L_x_22) ;  /* 0x0000000000081947 */ /* 0x002fea0003800000 */
[----:B------:R-:W1:Y:S02]  /*3890*/  SYNCS.PHASECHK.TRANS64.TRYWAIT P1, [UR11+0x19c50], R0 ;  /* 0x019c5000ff0075a7 */ /* 0x000e64000802014b */
[----:B-1----:R-:W-:Y:S05]  /*38a0*/  @!P1 BRA `(.L_x_23) ;  /* 0x0000006c00289947 */ /* 0x002fea0003800000 */
.L_x_22:
[----:B------:R-:W-:Y:S01]  /*38b0*/  UIADD3 UR6, UR43, 0x3000, URZ ;  /* 0x000030002b067890 */ /* 0x000fe2000fffe03f */
[----:B------:R-:W-:Y:S01]  /*38c0*/  WARPGROUP.ARRIVE ;  /* 0x00000000000079c5 */ /* 0x000fe20000000000 */
[----:B------:R-:W-:Y:S01]  /*38d0*/  UMOV UR7, 0x40000040 ;  /* 0x4000004000077882 */ /* 0x000fe20000000000 */
[----:B01----:R-:W-:Y:S01]  /*38e0*/  FMNMX.FTZ R0, R24, R6, !PT ;  /* 0x0000000618007209 */ /* 0x003fe20007810000 */
[----:B------:R-:W-:Y:S01]  /*38f0*/  USHF.R.U32.HI UR6, URZ, 0x4, UR6 ;  /* 0x000000043f067899 */ /* 0x000fe20008011606 */
[----:B------:R-:W-:Y:S02]  /*3900*/  FMNMX.FTZ R8, R26, R7, !PT ;  /* 0x000000071a087209 */ /* 0x000fe40007810000 */
[----:B------:R-:W-:Y:S01]  /*3910*/  FMNMX.FTZ R5, R25, R0, !PT ;  /* 0x0000000019057209 */ /* 0x000fe20007810000 */
[----:B------:R-:W-:Y:S01]  /*3920*/  ULOP3.LUT UR6, UR6, 0x3fff, URZ, 0xc0, !UPT ;  /* 0x00003fff06067892 */ /* 0x000fe2000f8ec03f */
[----:B------:R-:W-:Y:S02]  /*3930*/  FMNMX.FTZ R9, R27, R8, !PT ;  /* 0x000000081b097209 */ /* 0x000fe40007810000 */
[----:B------:R-:W-:Y:S01]  /*3940*/  FMNMX.FTZ R0, R28, R5, !PT ;  /* 0x000000051c007209 */ /* 0x000fe20007810000 */
[----:B------:R-:W-:Y:S01]  /*3950*/  ULOP3.LUT UR6, UR6, 0x10000, URZ, 0xfc, !UPT ;  /* 0x0001000006067892 */ /* 0x000fe2000f8efc3f */
[----:B------:R-:W-:-:S02]  /*3960*/  FMNMX.FTZ R8, R30, R9, !PT ;  /* 0x000000091e087209 */ /* 0x000fc40007810000 */
[----:B------:R-:W-:Y:S01]  /*3970*/  FMNMX.FTZ R5, R29, R0, !PT ;  /* 0x000000001d057209 */ /* 0x000fe20007810000 */
[----:B------:R-:W-:Y:S01]  /*3980*/  UIMAD UR10, UR18, 0x300, UR6 ;  /* 0x00000300120a78a4 */ /* 0x000fe2000f8e0206 */
[----:B------:R-:W-:Y:S02]  /*3990*/  FMNMX.FTZ R9, R31, R8, !PT ;  /* 0x000000081f097209 */ /* 0x000fe40007810000 */
[----:B------:R-:W-:Y:S02]  /*39a0*/  FMNMX.FTZ R0, R32, R5, !PT ;  /* 0x0000000520007209 */ /* 0x000fe40007810000 */
[----:B------:R-:W-:Y:S02]  /*39b0*/  FMNMX.FTZ R8, R34, R9, !PT ;  /* 0x0000000922087209 */ /* 0x000fe40007810000 */
[----:B------:R-:W-:Y:S01]  /*39c0*/  UMOV UR6, UR10 ;  /* 0x0000000a00067c82 */ /* 0x000fe20008000000 */
[----:B------:R-:W-:Y:S01]  /*39d0*/  FMNMX.FTZ R5, R33, R0, !PT ;  /* 0x0000000021057209 */ /* 0x000fe20007810000 */
[----:B------:R-:W-:Y:S01]  /*39e0*/  QGMMA.64x96x32.F32.E4M3.E4M3 R88, R148, gdesc[UR4], R88, gsb0 ;  /* 0x0160000494587df3 */ /* 0x000fe20008000858 */
[----:B------:R-:W-:Y:S01]  /*39f0*/  FMNMX.FTZ R9, R35, R8, !PT ;  /* 0x0000000823097209 */ /* 0x000fe20007810000 */
[----:B------:R-:W-:Y:S01]  /*3a00*/  UIADD3 UR6, UR10, 0x2, URZ ;  /* 0x000000020a067890 */ /* 0x000fe2000fffe03f */
[----:B------:R-:W-:Y:S01]  /*3a10*/  FMNMX.FTZ R0, R36, R5, !PT ;  /* 0x0000000524007209 */ /* 0x000fe20007810000 */
[----:B------:R-:W-:Y:S01]  /*3a20*/  UMOV UR7, 0x40000040 ;  /* 0x4000004000077882 */ /* 0x000fe20000000000 */
[----:B------:R-:W-:-:S02]  /*3a30*/  FMNMX.FTZ R8, R38, R9, !PT ;  /* 0x0000000926087209 */ /* 0x000fc40007810000 */
[----:B------:R-:W-:Y:S02]  /*3a40*/  FMNMX.FTZ R5, R37, R0, !PT ;  /* 0x0000000025057209 */ /* 0x000fe40007810000 */
[----:B------:R-:W-:Y:S02]  /*3a50*/  FMNMX.FTZ R9, R39, R8, !PT ;  /* 0x0000000827097209 */ /* 0x000fe40007810000 */
[----:B------:R-:W-:Y:S02]  /*3a60*/  FMNMX.FTZ R0, R40, R5, !PT ;  /* 0x0000000528007209 */ /* 0x000fe40007810000 */
[----:B------:R-:W-:Y:S02]  /*3a70*/  FMNMX.FTZ R8, R42, R9, !PT ;  /* 0x000000092a087209 */ /* 0x000fe40007810000 */
[----:B------:R-:W-:Y:S02]  /*3a80*/  FMNMX.FTZ R5, R41, R0, !PT ;  /* 0x0000000029057209 */ /* 0x000fe40007810000 */
        /* <DEDUP_REMOVED lines=44> */
[----:B------:R-:W-:-:S03]  /*3d50*/  FMNMX.FTZ R8, R87, R8, !PT ;  /* 0x0000000857087209 */ /* 0x000fc60007810000 */
[----:B------:R-:W0:Y:S01]  /*3d60*/  SHFL.BFLY PT, R5, R0, 0x2, 0x1f ;  /* 0x0c401f0000057f89 */ /* 0x000e2200000e0000 */
[----:B------:R-:W-:Y:S02]  /*3d70*/  WARPGROUP.DEPBAR.LE gsb0, 0x0 ;  /* 0x00008000000079c5 */ /* 0x000fe40000010000 */
[----:B------:R-:W-:Y:S01]  /*3d80*/  WARPGROUP.ARRIVE ;  /* 0x00000000000079c5 */ /* 0x000fe20000000000 */
[----:B------:R-:W1:Y:S05]  /*3d90*/  SHFL.BFLY PT, R11, R8, 0x2, 0x1f ;  /* 0x0c401f00080b7f89 */ /* 0x000e6a00000e0000 */
[----:B------:R-:W2:Y:S01]  /*3da0*/  S2R R151, SR_TID.X ;  /* 0x0000000000977919 */ /* 0x000ea20000002100 */
[----:B------:R-:W-:Y:S01]  /*3db0*/  QGMMA.64x96x32.F32.E4M3.E4M3 R88, R144, gdesc[UR4], R88, gsb0 ;  /* 0x0160000490587df3 */ /* 0x000fe20008000858 */
[----:B------:R-:W-:Y:S01]  /*3dc0*/  UIADD3 UR6, UR10, 0x4, URZ ;  /* 0x000000040a067890 */ /* 0x000fe2000fffe03f */
[----:B------:R-:W-:Y:S01]  /*3dd0*/  UMOV UR7, 0x40000040 ;  /* 0x4000004000077882 */ /* 0x000fe20000000000 */
[----:B0-----:R-:W-:-:S05]  /*3de0*/  FMNMX.FTZ R9, R0, R5, !PT ;  /* 0x0000000500097209 */ /* 0x001fca0007810000 */
[----:B------:R-:W0:Y:S01]  /*3df0*/  SHFL.BFLY PT, R10, R9, 0x1, 0x1f ;  /* 0x0c201f00090a7f89 */ /* 0x000e2200000e0000 */
[----:B-1----:R-:W-:Y:S01]  /*3e00*/  FMNMX.FTZ R11, R8, R11, !PT ;  /* 0x0000000b080b7209 */ /* 0x002fe20007810000 */
[----:B------:R-:W-:-:S04]  /*3e10*/  IMAD.U32 R8, RZ, RZ, UR44 ;  /* 0x0000002cff087e24 */ /* 0x000fc8000f8e00ff */
[----:B------:R-:W1:Y:S01]  /*3e20*/  SHFL.BFLY PT, R12, R11, 0x1, 0x1f ;  /* 0x0c201f000b0c7f89 */ /* 0x000e6200000e0000 */
[----:B--2---:R-:W-:Y:S02]  /*3e30*/  LOP3.LUT P1, RZ, R151, 0x7f, RZ, 0xc0, !PT ;  /* 0x0000007f97ff7812 */ /* 0x004fe4000782c0ff */
[----:B0-----:R-:W-:-:S05]  /*3e40*/  FMNMX.FTZ R5, R9, R10, !PT ;  /* 0x0000000a09057209 */ /* 0x001fca0007810000 */
[----:B------:R-:W-:Y:S01]  /*3e50*/  FFMA.FTZ R8, R5, R8, -8 ;  /* 0xc100000005087423 */ /* 0x000fe20000010008 */
[----:B-1----:R-:W-:Y:S01]  /*3e60*/  FMNMX.FTZ R0, R11, R12, !PT ;  /* 0x0000000c0b007209 */ /* 0x002fe20007810000 */
[----:B------:R-:W-:Y:S02]  /*3e70*/  FADD.FTZ R6, -R5, R6 ;  /* 0x0000000605067221 */ /* 0x000fe40000010100 */
[----:B------:R-:W-:-:S01]  /*3e80*/  FFMA.FTZ R14, R33, UR44, -R8 ;  /* 0x0000002c210e7c23 */ /* 0x000fc20008010808 */
[--C-:B------:R-:W-:Y:S01]  /*3e90*/  FFMA.FTZ R33, R52, UR44, -R8.reuse ;  /* 0x0000002c34217c23 */ /* 0x100fe20008010808 */
[----:B------:R-:W-:-:S01]  /*3ea0*/  FFMA.FTZ R52, R69, UR44, -R8 ;  /* 0x0000002c45347c23 */ /* 0x000fc20008010808 */
[----:B------:R-:W-:Y:S02]  /*3eb0*/  IMAD.U32 R69, RZ, RZ, UR44 ;  /* 0x0000002cff457e24 */ /* 0x000fe4000f8e00ff */
[----:B------:R-:W-:-:S01]  /*3ec0*/  FFMA.FTZ R13, R32, UR44, -R8 ;  /* 0x0000002c200d7c23 */ /* 0x000fc20008010808 */
[--C-:B------:R-:W-:Y:S01]  /*3ed0*/  FFMA.FTZ R32, R49, UR44, -R8.reuse ;  /* 0x0000002c31207c23 */ /* 0x100fe20008010808 */
[----:B------:R-:W-:-:S01]  /*3ee0*/  FFMA.FTZ R49, R68, UR44, -R8 ;  /* 0x0000002c44317c23 */ /* 0x000fc20008010808 */
[C---:B------:R-:W-:Y:S01]  /*3ef0*/  FADD.FTZ R7, -R0.reuse, R7 ;  /* 0x0000000700077221 */ /* 0x040fe20000010100 */
[----:B------:R-:W-:-:S01]  /*3f00*/  FFMA.FTZ R68, R0, R69, -8 ;  /* 0xc100000000447423 */ /* 0x000fc20000010045 */
[----:B------:R-:W-:Y:S01]  /*3f10*/  FMUL.FTZ R6, R6, UR44 ;  /* 0x0000002c06067c20 */ /* 0x000fe20008410000 */
[----:B------:R-:W-:-:S01]  /*3f20*/  FFMA.FTZ R9, R24, UR44, -R8 ;  /* 0x0000002c18097c23 */ /* 0x000fc20008010808 */
[----:B------:R-:W-:Y:S01]  /*3f30*/  FMUL.FTZ R7, R7, UR44 ;  /* 0x0000002c07077c20 */ /* 0x000fe20008410000 */
[----:B------:R-:W-:-:S01]  /*3f40*/  FFMA.FTZ R26, R26, UR44, -R68 ;  /* 0x0000002c1a1a7c23 */ /* 0x000fc20008010844 */
[----:B------:R-:W-:Y:S01]  /*3f50*/  FFMA.FTZ R10, R25, UR44, -R8 ;  /* 0x0000002c190a7c23 */ /* 0x000fe20008010808 */
[----:B------:R-:W-:-:S01]  /*3f60*/  FFMA.FTZ R27, R27, UR44, -R68 ;  /* 0x0000002c1b1b7c23 */ /* 0x000fc20008010844 */
[----:B------:R-:W-:Y:S01]  /*3f70*/  MUFU.EX2 R6, R6 ;  /* 0x0000000600067308 */ /* 0x000fe20000000800 */
[----:B------:R-:W-:-:S01]  /*3f80*/  FFMA.FTZ R11, R28, UR44, -R8 ;  /* 0x0000002c1c0b7c23 */ /* 0x000fc20008010808 */
[----:B------:R-:W-:Y:S01]  /*3f90*/  FFMA.FTZ R30, R30, UR44, -R68 ;  /* 0x0000002c1e1e7c23 */ /* 0x000fe20008010844 */
[----:B------:R-:W-:-:S01]  /*3fa0*/  FFMA.FTZ R12, R29, UR44, -R8 ;  /* 0x0000002c1d0c7c23 */ /* 0x000fc20008010808 */
[--C-:B------:R-:W-:Y:S01]  /*3fb0*/  FFMA.FTZ R31, R31, UR44, -R68.reuse ;  /* 0x0000002c1f1f7c23 */ /* 0x100fe20008010844 */
[----:B------:R-:W-:-:S01]  /*3fc0*/  FFMA.FTZ R34, R34, UR44, -R68 ;  /* 0x0000002c22227c23 */ /* 0x000fc20008010844 */
[----:B------:R-:W-:Y:S01]  /*3fd0*/  FFMA.FTZ R35, R35, UR44, -R68 ;  /* 0x0000002c23237c23 */ /* 0x000fe20008010844 */
[----:B------:R-:W-:-:S01]  /*3fe0*/  FFMA.FTZ R15, R36, UR44, -R8 ;  /* 0x0000002c240f7c23 */ /* 0x000fc20008010808 */
[----:B------:R-:W0:Y:S01]  /*3ff0*/  MUFU.EX2 R9, R9 ;  /* 0x0000000900097308 */ /* 0x000e220000000800 */
[----:B------:R-:W-:-:S01]  /*4000*/  FFMA.FTZ R36, R53, UR44, -R8 ;  /* 0x0000002c35247c23 */ /* 0x000fc20008010808 */
[----:B------:R-:W-:Y:S01]  /*4010*/  FFMA.FTZ R38, R38, UR44, -R68 ;  /* 0x0000002c26267c23 */ /* 0x000fe20008010844 */
[----:B------:R-:W-:-:S01]  /*4020*/  FFMA.FTZ R53, R72, UR44, -R8 ;  /* 0x0000002c48357c23 */ /* 0x000fc20008010808 */
[----:B------:R-:W-:Y:S01]  /*4030*/  FFMA.FTZ R20, R37, UR44, -R8 ;  /* 0x0000002c25147c23 */ /* 0x000fe20008010808 */
[----:B------:R-:W-:-:S01]  /*4040*/  FFMA.FTZ R39, R39, UR44, -R68 ;  /* 0x0000002c27277c23 */ /* 0x000fc20008010844 */
[----:B------:R-:W-:Y:S01]  /*4050*/  FFMA.FTZ R21, R40, UR44, -R8 ;  /* 0x0000002c28157c23 */ /* 0x000fe20008010808 */
[----:B------:R-:W-:-:S01]  /*4060*/  FFMA.FTZ R42, R42, UR44, -R68 ;  /* 0x0000002c2a2a7c23 */ /* 0x000fc20008010844 */
[----:B------:R-:W-:Y:S01]  /*4070*/  MUFU.EX2 R7, R7 ;  /* 0x0000000700077308 */ /* 0x000fe20000000800 */
[----:B------:R-:W-:-:S01]  /*4080*/  FFMA.FTZ R24, R41, UR44, -R8 ;  /* 0x0000002c29187c23 */ /* 0x000fc20008010808 */
[----:B------:R-:W-:Y:S01]  /*4090*/  FFMA.FTZ R43, R43, UR44, -R68 ;  /* 0x0000002c2b2b7c23 */ /* 0x000fe20008010844 */
[----:B------:R-:W-:-:S01]  /*40a0*/  FFMA.FTZ R25, R44, UR44, -R8 ;  /* 0x0000002c2c197c23 */ /* 0x000fc20008010808 */
[----:B------:R-:W-:Y:S01]  /*40b0*/  FFMA.FTZ R46, R46, UR44, -R68 ;  /* 0x0000002c2e2e7c23 */ /* 0x000fe20008010844 */
[----:B------:R-:W-:-:S01]  /*40c0*/  FFMA.FTZ R28, R45, UR44, -R8 ;  /* 0x0000002c2d1c7c23 */ /* 0x000fc20008010808 */
[----:B------:R-:W-:Y:S01]  /*40d0*/  FFMA.FTZ R47, R47, UR44, -R68 ;  /* 0x0000002c2f2f7c23 */ /* 0x000fe20008010844 */
[----:B------:R-:W-:-:S01]  /*40e0*/  FFMA.FTZ R29, R48, UR44, -R8 ;  /* 0x0000002c301d7c23 */ /* 0x000fc20008010808 */
[----:B------:R-:W1:Y:S01]  /*40f0*/  MUFU.EX2 R26, R26 ;  /* 0x0000001a001a7308 */ /* 0x000e620000000800 */
[----:B0-----:R-:W-:-:S01]  /*4100*/  FFMA.FTZ R3, R6, R3, R9 ;  /* 0x0000000306037223 */ /* 0x001fc20000010009 */
[--C-:B------:R-:W-:Y:S01]  /*4110*/  FFMA.FTZ R50, R50, UR44, -R68.reuse ;  /* 0x0000002c32327c23 */ /* 0x100fe20008010844 */
[----:B------:R-:W-:-:S01]  /*4120*/  FFMA.FTZ R51, R51, UR44, -R68 ;  /* 0x0000002c33337c23 */ /* 0x000fc20008010844 */
[--C-:B------:R-:W-:Y:S01]  /*4130*/  FFMA.FTZ R37, R56, UR44, -R8.reuse ;  /* 0x0000002c38257c23 */ /* 0x100fe20008010808 */
[----:B------:R-:W-:-:S01]  /*4140*/  FFMA.FTZ R56, R73, UR44, -R8 ;  /* 0x0000002c49387c23 */ /* 0x000fc20008010808 */
[--C-:B------:R-:W-:Y:S01]  /*4150*/  FFMA.FTZ R54, R54, UR44, -R68.reuse ;  /* 0x0000002c36367c23 */ /* 0x100fe20008010844 */
        /* <DEDUP_REMOVED lines=9> */
[----:B------:R-:W2:Y:S01]  /*41f0*/  MUFU.EX2 R27, R27 ;  /* 0x0000001b001b7308 */ /* 0x000ea20000000800 */
[----:B-1----:R-:W-:-:S01]  /*4200*/  FFMA.FTZ R4, R7, R4, R26 ;  /* 0x0000000407047223 */ /* 0x002fc2000001001a */
[----:B------:R-:W-:Y:S01]  /*4210*/  FFMA.FTZ R45, R64, UR44, -R8 ;  /* 0x0000002c402d7c23 */ /* 0x000fe20008010808 */
[----:B------:R-:W-:-:S02]  /*4220*/  WARPGROUP.DEPBAR.LE gsb0, 0x0 ;  /* 0x00008000000079c5 */ /* 0x000fc40000010000 */
[----:B------:R-:W-:Y:S01]  /*4230*/  WARPGROUP.ARRIVE ;  /* 0x00000000000079c5 */ /* 0x000fe20000000000 */
[----:B------:R-:W-:-:S01]  /*4240*/  FFMA.FTZ R66, R66, UR44, -R68 ;  /* 0x0000002c42427c23 */ /* 0x000fc20008010844 */
[----:B------:R-:W-:Y:S01]  /*4250*/  FFMA.FTZ R48, R65, UR44, -R8 ;  /* 0x0000002c41307c23 */ /* 0x000fe20008010808 */
[----:B------:R-:W1:Y:S01]  /*4260*/  MUFU.EX2 R11, R11 ;  /* 0x0000000b000b7308 */ /* 0x000e620000000800 */
[----:B0-----:R-:W-:-:S01]  /*4270*/  FADD.FTZ R72, R10, R3 ;  /* 0x000000030a487221 */ /* 0x001fc20000010000 */
[----:B------:R-:W-:Y:S01]  /*4280*/  FFMA.FTZ R67, R67, UR44, -R68 ;  /* 0x0000002c43437c23 */ /* 0x000fe20008010844 */
[----:B------:R-:W-:Y:S01]  /*4290*/  QGMMA.64x96x32.F32.E4M3.E4M3 R88, R140, gdesc[UR4], R88, gsb0 ;  /* 0x016000048c587df3 */ /* 0x000fe20008000858 */
[----:B------:R-:W-:Y:S01]  /*42a0*/  UIADD3 UR6, UR10, 0x6, URZ ;  /* 0x000000060a067890 */ /* 0x000fe2000fffe03f */
[--C-:B------:R-:W-:Y:S01]  /*42b0*/  FFMA.FTZ R57, R76, UR44, -R8.reuse ;  /* 0x0000002c4c397c23 */ /* 0x100fe20008010808 */
[----:B------:R-:W-:Y:S01]  /*42c0*/  UMOV UR7, 0x40000040 ;  /* 0x4000004000077882 */ /* 0x000fe20000000000 */
[----:B------:R-:W-:Y:S01]  /*42d0*/  FFMA.FTZ R60, R77, UR44, -R8 ;  /* 0x0000002c4d3c7c23 */ /* 0x000fe20008010808 */
[----:B------:R-:W0:Y:S01]  /*42e0*/  MUFU.EX2 R30, R30 ;  /* 0x0000001e001e7308 */ /* 0x000e220000000800 */
[----:B--2---:R-:W-:-:S01]  /*42f0*/  FADD.FTZ R3, R27, R4 ;  /* 0x000000041b037221 */ /* 0x004fc20000010000 */
[--C-:B------:R-:W-:Y:S01]  /*4300*/  FFMA.FTZ R61, R80, UR44, -R8.reuse ;  /* 0x0000002c503d7c23 */ /* 0x100fe20008010808 */
[----:B------:R-:W-:-:S01]  /*4310*/  FFMA.FTZ R64, R81, UR44, -R8 ;  /* 0x0000002c51407c23 */ /* 0x000fc20008010808 */
[--C-:B------:R-:W-:Y:S01]  /*4320*/  FFMA.FTZ R65, R84, UR44, -R8.reuse ;  /* 0x0000002c54417c23 */ /* 0x100fe20008010808 */
[----:B------:R-:W-:-:S03]  /*4330*/  FFMA.FTZ R8, R85, UR44, -R8 ;  /* 0x0000002c55087c23 */ /* 0x000fc60008010808 */
[----:B------:R-:W2:Y:S01]  /*4340*/  MUFU.EX2 R12, R12 ;  /* 0x0000000c000c7308 */ /* 0x000ea20000000800 */
[----:B-1----:R-:W-:-:S07]  /*4350*/  FADD.FTZ R69, R11, R72 ;  /* 0x000000480b457221 */ /* 0x002fce0000010000 */
[----:B------:R-:W1:Y:S01]  /*4360*/  MUFU.EX2 R31, R31 ;  /* 0x0000001f001f7308 */ /* 0x000e620000000800 */
[----:B0-----:R-:W-:-:S07]  /*4370*/  FADD.FTZ R4, R30, R3 ;  /* 0x000000031e047221 */ /* 0x001fce0000010000 */
[----:B------:R-:W0:Y:S01]  /*4380*/  MUFU.EX2 R13, R13 ;  /* 0x0000000d000d7308 */ /* 0x000e220000000800 */
[----:B--2---:R-:W-:-:S07]  /*4390*/  FADD.FTZ R72, R12, R69 ;  /* 0x000000450c487221 */ /* 0x004fce0000010000 */
        /* <DEDUP_REMOVED lines=15> */
[----:B0-----:R-:W-:-:S01]  /*4490*/  FADD.FTZ R72, R20, R69 ;  /* 0x0000004514487221 */ /* 0x001fc20000010000 */
[--C-:B------:R-:W-:Y:S01]  /*44a0*/  FFMA.FTZ R69, R70, UR44, -R68.reuse ;  /* 0x0000002c46457c23 */ /* 0x100fe20008010844 */
[----:B------:R-:W-:-:S05]  /*44b0*/  FFMA.FTZ R70, R71, UR44, -R68 ;  /* 0x0000002c47467c23 */ /* 0x000fca0008010844 */
[----:B------:R-:W0:Y:S01]  /*44c0*/  MUFU.EX2 R42, R42 ;  /* 0x0000002a002a7308 */ /* 0x000e220000000800 */
[----:B--2---:R-:W-:-:S07]  /*44d0*/  FADD.FTZ R3, R39, R4 ;  /* 0x0000000427037221 */ /* 0x004fce0000010000 */
[----:B------:R-:W2:Y:S01]  /*44e0*/  MUFU.EX2 R24, R24 ;  /* 0x0000001800187308 */ /* 0x000ea20000000800 */
[----:B------:R-:W-:Y:S02]  /*44f0*/  WARPGROUP.DEPBAR.LE gsb0, 0x0 ;  /* 0x00008000000079c5 */ /* 0x000fe40000010000 */
[----:B------:R-:W-:Y:S01]  /*4500*/  WARPGROUP.ARRIVE ;  /* 0x00000000000079c5 */ /* 0x000fe20000000000 */
[----:B-1----:R-:W-:-:S04]  /*4510*/  FADD.FTZ R73, R21, R72 ;  /* 0x0000004815497221 */ /* 0x002fc80000010000 */
[----:B------:R-:W1:Y:S01]  /*4520*/  MUFU.EX2 R43, R43 ;  /* 0x0000002b002b7308 */ /* 0x000e620000000800 */
[----:B------:R-:W-:Y:S01]  /*4530*/  QGMMA.64x96x32.F32.E4M3.E4M3 R88, R136, gdesc[UR4], R88, gsb0 ;  /* 0x0160000488587df3 */ /* 0x000fe20008000858 */
[----:B0-----:R-:W-:-:S06]  /*4540*/  FADD.FTZ R4, R42, R3 ;  /* 0x000000032a047221 */ /* 0x001fcc0000010000 */
        /* <DEDUP_REMOVED lines=9> */
[----:B-1----:R-:W-:-:S01]  /*45e0*/  FADD.FTZ R72, R28, R71 ;  /* 0x000000471c487221 */ /* 0x002fc20000010000 */
[----:B------:R-:W-:-:S06]  /*45f0*/  FFMA.FTZ R71, R74, UR44, -R68 ;  /* 0x0000002c4a477c23 */ /* 0x000fcc0008010844 */
[----:B------:R-:W1:Y:S01]  /*4600*/  MUFU.EX2 R50, R50 ;  /* 0x0000003200327308 */ /* 0x000e620000000800 */
[----:B0-----:R-:W-:-:S07]  /*4610*/  FADD.FTZ R3, R47, R4 ;  /* 0x000000042f037221 */ /* 0x001fce0000010000 */
[----:B------:R-:W0:Y:S01]  /*4620*/  MUFU.EX2 R32, R32 ;  /* 0x0000002000207308 */ /* 0x000e220000000800 */
[----:B--2---:R-:W-:-:S01]  /*4630*/  FADD.FTZ R73, R29, R72 ;  /* 0x000000481d497221 */ /* 0x004fc20000010000 */
[----:B------:R-:W-:-:S06]  /*4640*/  FFMA.FTZ R72, R75, UR44, -R68 ;  /* 0x0000002c4b487c23 */ /* 0x000fcc0008010844 */
        /* <DEDUP_REMOVED lines=11> */
[----:B--2---:R-:W-:-:S01]  /*4700*/  FADD.FTZ R74, R36, R73 ;  /* 0x00000049244a7221 */ /* 0x004fc20000010000 */
[----:B------:R-:W-:Y:S01]  /*4710*/  FFMA.FTZ R73, R78, UR44, -R68 ;  /* 0x0000002c4e497c23 */ /* 0x000fe20008010844 */
[----:B------:R-:W-:-:S05]  /*4720*/  WARPGROUP.DEPBAR.LE gsb0, 0x0 ;  /* 0x00008000000079c5 */ /* 0x000fca0000010000 */
[----:B------:R-:W2:Y:S01]  /*4730*/  MUFU.EX2 R58, R58 ;  /* 0x0000003a003a7308 */ /* 0x000ea20000000800 */
[----:B-1----:R-:W-:-:S07]  /*4740*/  FADD.FTZ R3, R55, R4 ;  /* 0x0000000437037221 */ /* 0x002fce0000010000 */
[----:B------:R-:W1:Y:S01]  /*4750*/  MUFU.EX2 R40, R40 ;  /* 0x0000002800287308 */ /* 0x000e620000000800 */
[----:B0-----:R-:W-:-:S01]  /*4760*/  FADD.FTZ R75, R37, R74 ;  /* 0x0000004a254b7221 */ /* 0x001fc20000010000 */
[----:B------:R-:W-:-:S06]  /*4770*/  FFMA.FTZ R74, R79, UR44, -R68 ;  /* 0x0000002c4f4a7c23 */ /* 0x000fcc0008010844 */
        /* <DEDUP_REMOVED lines=30> */
[----:B------:R-:W-:-:S04]  /*4960*/  IMAD.U32 R3, RZ, RZ, UR19 ;  /* 0x00000013ff037e24 */ /* 0x000fc8000f8e00ff */
[----:B------:R-:W-:Y:S02]  /*4970*/  @!P1 VIADD R3, R3, 0x19c40 ;  /* 0x00019c4003039836 */ /* 0x000fe40000000000 */
[----:B------:R-:W1:Y:S01]  /*4980*/  MUFU.EX2 R71, R71 ;  /* 0x0000004700477308 */ /* 0x000e620000000800 */
[----:B0-----:R-:W-:-:S01]  /*4990*/  FADD.FTZ R78, R70, R77 ;  /* 0x0000004d464e7221 */ /* 0x001fc20000010000 */
[--C-:B------:R-:W-:Y:S01]  /*49a0*/  FFMA.FTZ R77, R86, UR44, -R68.reuse ;  /* 0x0000002c564d7c23 */ /* 0x100fe20008010844 */
[----:B------:R-:W-:-:S01]  /*49b0*/  FFMA.FTZ R68, R87, UR44, -R68 ;  /* 0x0000002c57447c23 */ /* 0x000fc20008010844 */
[----:B------:R-:W-:-:S04]  /*49c0*/  @!P1 PRMT R3, RZ, 0x654, R3 ;  /* 0x00000654ff039816 */ /* 0x000fc80000000003 */
[----:B------:R-:W0:Y:S01]  /*49d0*/  MUFU.EX2 R56, R56 ;  /* 0x0000003800387308 */ /* 0x000e220000000800 */
[----:B--2---:R-:W-:-:S01]  /*49e0*/  FADD.FTZ R79, R53, R4 ;  /* 0x00000004354f7221 */ /* 0x004fc20000010000 */
[----:B------:R2:W-:Y:S06]  /*49f0*/  @!P1 SYNCS.ARRIVE.TRANS64.RED.A1T0 RZ, [R3+URZ], RZ ;  /* 0x000000ff03ff99a7 */ /* 0x0005ec000810043f */
[----:B------:R-:W3:Y:S01]  /*4a00*/  MUFU.EX2 R72, R72 ;  /* 0x0000004800487308 */ /* 0x000ee20000000800 */
[----:B-1----:R-:W-:-:S07]  /*4a10*/  FADD.FTZ R81, R71, R78 ;  /* 0x0000004e47517221 */ /* 0x002fce0000010000 */
[----:B------:R-:W1:Y:S01]  /*4a20*/  MUFU.EX2 R57, R57 ;  /* 0x0000003900397308 */ /* 0x000e620000000800 */
[----:B0-----:R-:W-:-:S07]  /*4a30*/  FADD.FTZ R4, R56, R79 ;  /* 0x0000004f38047221 */ /* 0x001fce0000010000 */
[----:B------:R-:W0:Y:S01]  /*4a40*/  MUFU.EX2 R73, R73 ;  /* 0x0000004900497308 */ /* 0x000e220000000800 */
[----:B---3--:R-:W-:-:S07]  /*4a50*/  FADD.FTZ R78, R72, R81 ;  /* 0x00000051484e7221 */ /* 0x008fce0000010000 */
[----:B------:R-:W3:Y:S01]  /*4a60*/  MUFU.EX2 R60, R60 ;  /* 0x0000003c003c7308 */ /* 0x000ee20000000800 */
[----:B-1----:R-:W-:-:S07]  /*4a70*/  FADD.FTZ R79, R57, R4 ;  /* 0x00000004394f7221 */ /* 0x002fce0000010000 */
[----:B------:R-:W1:Y:S01]  /*4a80*/  MUFU.EX2 R74, R74 ;  /* 0x0000004a004a7308 */ /* 0x000e620000000800 */
[----:B0-----:R-:W-:-:S07]  /*4a90*/  FADD.FTZ R81, R73, R78 ;  /* 0x0000004e49517221 */ /* 0x001fce0000010000 */
[----:B------:R-:W2:Y:S01]  /*4aa0*/  MUFU.EX2 R61, R61 ;  /* 0x0000003d003d7308 */ /* 0x000ea20000000800 */
[----:B---3--:R-:W-:-:S07]  /*4ab0*/  FADD.FTZ R4, R60, R79 ;  /* 0x0000004f3c047221 */ /* 0x008fce0000010000 */
[----:B------:R-:W0:Y:S01]  /*4ac0*/  MUFU.EX2 R75, R75 ;  /* 0x0000004b004b7308 */ /* 0x000e220000000800 */
[----:B-1----:R-:W-:-:S07]  /*4ad0*/  FADD.FTZ R78, R74, R81 ;  /* 0x000000514a4e7221 */ /* 0x002fce0000010000 */
[----:B------:R-:W1:Y:S01]  /*4ae0*/  MUFU.EX2 R64, R64 ;  /* 0x0000004000407308 */ /* 0x000e620000000800 */
[----:B--2---:R-:W-:-:S07]  /*4af0*/  FADD.FTZ R3, R61, R4 ;  /* 0x000000043d037221 */ /* 0x004fce0000010000 */
[----:B------:R-:W2:Y:S01]  /*4b00*/  MUFU.EX2 R76, R76 ;  /* 0x0000004c004c7308 */ /* 0x000ea20000000800 */
[----:B0-----:R-:W-:-:S07]  /*4b10*/  FADD.FTZ R79, R75, R78 ;  /* 0x0000004e4b4f7221 */ /* 0x001fce0000010000 */
[----:B------:R-:W0:Y:S01]  /*4b20*/  MUFU.EX2 R65, R65 ;  /* 0x0000004100417308 */ /* 0x000e220000000800 */
[----:B-1----:R-:W-:-:S07]  /*4b30*/  FADD.FTZ R4, R64, R3 ;  /* 0x0000000340047221 */ /* 0x002fce0000010000 */
[----:B------:R-:W1:Y:S01]  /*4b40*/  MUFU.EX2 R77, R77 ;  /* 0x0000004d004d7308 */ /* 0x000e620000000800 */
[----:B--2---:R-:W-:-:S07]  /*4b50*/  FADD.FTZ R78, R76, R79 ;  /* 0x0000004f4c4e7221 */ /* 0x004fce0000010000 */
[----:B------:R-:W2:Y:S01]  /*4b60*/  MUFU.EX2 R8, R8 ;  /* 0x0000000800087308 */ /* 0x000ea20000000800 */
[----:B0-----:R-:W-:-:S07]  /*4b70*/  FADD.FTZ R3, R65, R4 ;  /* 0x0000000441037221 */ /* 0x001fce0000010000 */
[----:B------:R-:W0:Y:S01]  /*4b80*/  MUFU.EX2 R68, R68 ;  /* 0x0000004400447308 */ /* 0x000e220000000800 */
[----:B-1----:R-:W-:-:S01]  /*4b90*/  FADD.FTZ R79, R77, R78 ;  /* 0x0000004e4d4f7221 */ /* 0x002fc20000010000 */
[----:B--2---:R-:W-:-:S03]  /*4ba0*/  FADD.FTZ R3, R8, R3 ;  /* 0x0000000308037221 */ /* 0x004fc60000010000 */
[----:B0-----:R-:W-:Y:S01]  /*4bb0*/  FADD.FTZ R4, R68, R79 ;  /* 0x0000004f44047221 */ /* 0x001fe20000010000 */
[----:B------:R-:W-:Y:S06]  /*4bc0*/  @!P0 BRA `(.L_x_24) ;  /* 0x0000000000048947 */ /* 0x000fec0003800000 */
[----:B------:R-:W-:Y:S01]  /*4bd0*/  BPT.TRAP 0x1 ;  /* 0x000000040000795c */ /* 0x000fe20000300000 */
.L_x_24:
[----:B------:R-:W-:Y:S01]  /*4be0*/  UIADD3 UR6, UR11, 0x19c60, URZ ;  /* 0x00019c600b067890 */ /* 0x000fe2000fffe03f */
[----:B------:R-:W-:Y:S01]  /*4bf0*/  ISETP.LT.AND P1, PT, RZ, UR47, PT ;  /* 0x0000002fff007c0c */ /* 0x000fe2000bf21270 */
[----:B------:R-:W-:Y:S01]  /*4c00*/  UIADD3 UR7, UR47, -0x1, URZ ;  /* 0xffffffff2f077890 */ /* 0x000fe2000fffe03f */
[----:B------:R-:W-:Y:S01]  /*4c10*/  F2FP.SATFINITE.E4M3.F32.PACK_AB_MERGE_C R11, R12, R11, RZ ;  /* 0x0000000b0c0b723e */ /* 0x000fe200048070ff */
[----:B------:R-:W-:Y:S01]  /*4c20*/  UPRMT UR6, UR41, 0x654, UR6 ;  /* 0x0000065429067896 */ /* 0x000fe20008000006 */
[----:B------:R-:W-:Y:S01]  /*4c30*/  F2FP.SATFINITE.E4M3.F32.PACK_AB_MERGE_C R30, R31, R30, RZ ;  /* 0x0000001e1f1e723e */ /* 0x000fe200048070ff */
[----:B------:R-:W-:Y:S01]  /*4c40*/  UMOV UR17, UR37 ;  /* 0x0000002500117c82 */ /* 0x000fe20008000000 */
[----:B------:R-:W-:Y:S01]  /*4c50*/  F2FP.SATFINITE.E4M3.F32.PACK_AB_MERGE_C R15, R20, R15, RZ ;  /* 0x0000000f140f723e */ /* 0x000fe200048070ff */
[----:B------:R-:W-:Y:S01]  /*4c60*/  UMOV UR18, UR38 ;  /* 0x0000002600127c82 */ /* 0x000fe20008000000 */
[----:B------:R-:W-:Y:S01]  /*4c70*/  F2FP.SATFINITE.E4M3.F32.PACK_AB_MERGE_C R38, R39, R38, RZ ;  /* 0x000000262726723e */ /* 0x000fe200048070ff */
[----:B------:R-:W-:Y:S01]  /*4c80*/  UMOV UR47, UR7 ;  /* 0x00000007002f7c82 */ /* 0x000fe20008000000 */
[----:B------:R-:W-:Y:S01]  /*4c90*/  F2FP.SATFINITE.E4M3.F32.PACK_AB_MERGE_C R25, R28, R25, RZ ;  /* 0x000000191c19723e */ /* 0x000fe200048070ff */
[----:B------:R-:W-:Y:S01]  /*4ca0*/  FMUL.FTZ R88, R88, R6 ;  /* 0x0000000658587220 */ /* 0x000fe20000410000 */
[----:B------:R-:W-:Y:S01]  /*4cb0*/  F2FP.SATFINITE.E4M3.F32.PACK_AB_MERGE_C R46, R47, R46, RZ ;  /* 0x0000002e2f2e723e */ /* 0x000fe200048070ff */
[----:B------:R-:W-:Y:S01]  /*4cc0*/  SYNCS.ARRIVE.TRANS64.RED.A1T0 RZ, [UR6], RZ ;  /* 0x000000ffffff79a7 */ /* 0x000fe20008100406 */
[----:B------:R-:W-:Y:S01]  /*4cd0*/  F2FP.SATFINITE.E4M3.F32.PACK_AB_MERGE_C R33, R36, R33, RZ ;  /* 0x000000212421723e */ /* 0x000fe200048070ff */
[----:B------:R-:W-:Y:S01]  /*4ce0*/  FMUL.FTZ R89, R89, R6 ;  /* 0x0000000659597220 */ /* 0x000fe20000410000 */
[----:B------:R-:W-:Y:S01]  /*4cf0*/  F2FP.SATFINITE.E4M3.F32.PACK_AB_MERGE_C R54, R55, R54, RZ ;  /* 0x000000363736723e */ /* 0x000fe200048070ff */
[-C--:B------:R-:W-:Y:S01]  /*4d00*/  FMUL.FTZ R92, R92, R6.reuse ;  /* 0x000000065c5c7220 */ /* 0x080fe20000410000 */
[----:B------:R-:W-:Y:S01]  /*4d10*/  F2FP.SATFINITE.E4M3.F32.PACK_AB_MERGE_C R41, R44, R41, RZ ;  /* 0x000000292c29723e */ /* 0x000fe200048070ff */
[----:B------:R-:W-:Y:S01]  /*4d20*/  FMUL.FTZ R93, R93, R6 ;  /* 0x000000065d5d7220 */ /* 0x000fe20000410000 */
[----:B------:R-:W-:Y:S01]  /*4d30*/  F2FP.SATFINITE.E4M3.F32.PACK_AB_MERGE_C R62, R63, R62, RZ ;  /* 0x0000003e3f3e723e */ /* 0x000fe200048070ff */
[-C--:B------:R-:W-:Y:S01]  /*4d40*/  FMUL.FTZ R96, R96, R6.reuse ;  /* 0x0000000660607220 */ /* 0x080fe20000410000 */
        /* <DEDUP_REMOVED lines=24> */
[----:B------:R-:W-:Y:S01]  /*4ed0*/  FMUL.FTZ R133, R133, R6 ;  /* 0x0000000685857220 */ /* 0x000fe20000410000 */
        /* <DEDUP_REMOVED lines=24> */
[----:B------:R-:W-:Y:S01]  /*5060*/  F2FP.SATFINITE.E4M3.F32.PACK_AB_MERGE_C R148, R10, R9, R11 ;  /* 0x000000090a94723e */ /* 0x000fe2000480700b */
[----:B------:R-:W-:Y:S01]  /*5070*/  IMAD.MOV.U32 R7, RZ, RZ, R0 ;  /* 0x000000ffff077224 */ /* 0x000fe200078e0000 */
[----:B------:R-:W-:Y:S01]  /*5080*/  F2FP.SATFINITE.E4M3.F32.PACK_AB_MERGE_C R149, R27, R26, R30 ;  /* 0x0000001a1b95723e */ /* 0x000fe2000480701e */
[----:B------:R-:W-:Y:S01]  /*5090*/  IMAD.MOV.U32 R6, RZ, RZ, R5 ;  /* 0x000000ffff067224 */ /* 0x000fe200078e0005 */
[----:B------:R-:W-:-:S02]  /*50a0*/  F2FP.SATFINITE.E4M3.F32.PACK_AB_MERGE_C R150, R14, R13, R15 ;  /* 0x0000000d0e96723e */ /* 0x000fc4000480700f */
[----:B------:R-:W-:Y:S02]  /*50b0*/  F2FP.SATFINITE.E4M3.F32.PACK_AB_MERGE_C R151, R35, R34, R38 ;  /* 0x000000222397723e */ /* 0x000fe40004807026 */
[----:B------:R-:W-:Y:S02]  /*50c0*/  F2FP.SATFINITE.E4M3.F32.PACK_AB_MERGE_C R144, R24, R21, R25 ;  /* 0x000000151890723e */ /* 0x000fe40004807019 */
[----:B------:R-:W-:Y:S02]  /*50d0*/  F2FP.SATFINITE.E4M3.F32.PACK_AB_MERGE_C R145, R43, R42, R46 ;  /* 0x0000002a2b91723e */ /* 0x000fe4000480702e */
[----:B------:R-:W-:Y:S02]  /*50e0*/  F2FP.SATFINITE.E4M3.F32.PACK_AB_MERGE_C R146, R32, R29, R33 ;  /* 0x0000001d2092723e */ /* 0x000fe40004807021 */
[----:B------:R-:W-:Y:S02]  /*50f0*/  F2FP.SATFINITE.E4M3.F32.PACK_AB_MERGE_C R147, R51, R50, R54 ;  /* 0x000000323393723e */ /* 0x000fe40004807036 */
[----:B------:R-:W-:-:S02]  /*5100*/  F2FP.SATFINITE.E4M3.F32.PACK_AB_MERGE_C R140, R40, R37, R41 ;  /* 0x00000025288c723e */ /* 0x000fc40004807029 */
[----:B------:R-:W-:Y:S02]  /*5110*/  F2FP.SATFINITE.E4M3.F32.PACK_AB_MERGE_C R141, R59, R58, R62 ;  /* 0x0000003a3b8d723e */ /* 0x000fe4000480703e */
[----:B------:R-:W-:Y:S02]  /*5120*/  F2FP.SATFINITE.E4M3.F32.PACK_AB_MERGE_C R142, R48, R45, R49 ;  /* 0x0000002d308e723e */ /* 0x000fe40004807031 */
[----:B------:R-:W-:Y:S02]  /*5130*/  F2FP.SATFINITE.E4M3.F32.PACK_AB_MERGE_C R143, R67, R66, R69 ;  /* 0x00000042438f723e */ /* 0x000fe40004807045 */
[----:B------:R-:W-:Y:S02]  /*5140*/  F2FP.SATFINITE.E4M3.F32.PACK_AB_MERGE_C R136, R56, R53, R57 ;  /* 0x000000353888723e */ /* 0x000fe40004807039 */
[----:B------:R-:W-:Y:S02]  /*5150*/  F2FP.SATFINITE.E4M3.F32.PACK_AB_MERGE_C R137, R72, R71, R73 ;  /* 0x000000474889723e */ /* 0x000fe40004807049 */
[----:B------:R-:W-:-:S02]  /*5160*/  F2FP.SATFINITE.E4M3.F32.PACK_AB_MERGE_C R138, R64, R61, R8 ;  /* 0x0000003d408a723e */ /* 0x000fc40004807008 */
[----:B------:R-:W-:Y:S01]  /*5170*/  F2FP.SATFINITE.E4M3.F32.PACK_AB_MERGE_C R139, R76, R75, R68 ;  /* 0x0000004b4c8b723e */ /* 0x000fe20004807044 */
[----:B------:R-:W-:Y:S06]  /*5180*/  @P1 BRA `(.L_x_25) ;  /* 0xffffffe4001c1947 */ /* 0x000fec000383ffff */
.L_x_15:
[----:B------:R-:W-:Y:S06]  /*5190*/  BAR.ARV 0x8, 0x200 ;  /* 0x0208000000007b1d */ /* 0x000fec0000002000 */
[----:B------:R-:W-:Y:S05]  /*51a0*/  @!P0 BRA `(.L_x_26) ;  /* 0x0000000000048947 */ /* 0x000fea0003800000 */
[----:B------:R-:W-:Y:S01]  /*51b0*/  BPT.TRAP 0x1 ;  /* 0x000000040000795c */ /* 0x000fe20000300000 */
.L_x_26:
[----:B------:R-:W-:Y:S01]  /*51c0*/  ULEA UR4, UR38, UR43, 0x3 ;  /* 0x0000002b26047291 */ /* 0x000fe2000f8e183f */
[----:B------:R-:W-:-:S05]  /*51d0*/  IMAD.U32 R6, RZ, RZ, UR37 ;  /* 0x00000025ff067e24 */ /* 0x000fca000f8e00ff */
[----:B------:R-:W-:-:S04]  /*51e0*/  SHF.L.U32 R6, R6, 0x1f, RZ ;  /* 0x0000001f06067819 */ /* 0x000fc800000006ff */
[----:B------:R0:W1:Y:S01]  /*51f0*/  SYNCS.PHASECHK.TRANS64.TRYWAIT P1, [UR4+0x19c50], R6 ;  /* 0x019c5006ff0075a7 */ /* 0x0000620008020144 */
[----:B------:R-:W-:Y:S05]  /*5200*/  @!P0 BRA `(.L_x_27) ;  /* 0x0000000000048947 */ /* 0x000fea0003800000 */
[----:B------:R-:W-:Y:S01]  /*5210*/  BPT.TRAP 0x1 ;  /* 0x000000040000795c */ /* 0x000fe20000300000 */
.L_x_27:
[----:B-1----:R-:W-:Y:S05]  /*5220*/  @P1 BRA `(.L_x_28) ;  /* 0x0000000000081947 */ /* 0x002fea0003800000 */
[----:B------:R-:W1:Y:S02]  /*5230*/  SYNCS.PHASECHK.TRANS64.TRYWAIT P1, [UR4+0x19c50], R6 ;  /* 0x019c5006ff0075a7 */ /* 0x000e640008020144 */
[----:B-1----:R-:W-:Y:S05]  /*5240*/  @!P1 BRA `(.L_x_29) ;  /* 0x0000005000d89947 */ /* 0x002fea0003800000 */
.L_x_28:
[----:B------:R-:W-:Y:S01]  /*5250*/  ULDC.64 UR8, c[0x0][0x9a0] ;  /* 0x0002680000087ab9 */ /* 0x000fe20000000a00 */
[----:B------:R-:W-:Y:S01]  /*5260*/  UIADD3 UR5, UR43, 0x3000, URZ ;  /* 0x000030002b057890 */ /* 0x000fe2000fffe03f */
[----:B------:R-:W-:Y:S01]  /*5270*/  WARPGROUP.ARRIVE ;  /* 0x00000000000079c5 */ /* 0x000fe20000000000 */
[----:B------:R-:W-:Y:S01]  /*5280*/  UISETP.NE.U32.AND UP0, UPT, UR8, URZ, UPT ;  /* 0x0000003f0800728c */ /* 0x000fe2000bf05070 */
[----:B------:R-:W-:Y:S01]  /*5290*/  IMAD.MOV.U32 R9, RZ, RZ, 0x3f800000 ;  /* 0x3f800000ff097424 */ /* 0x000fe200078e00ff */
[----:B------:R-:W-:Y:S02]  /*52a0*/  USHF.R.U32.HI UR5, URZ, 0x4, UR5 ;  /* 0x000000043f057899 */ /* 0x000fe40008011605 */
[----:B------:R-:W-:Y:S02]  /*52b0*/  UISETP.NE.AND.EX UP0, UPT, UR9, URZ, UPT, UP0 ;  /* 0x0000003f0900728c */ /* 0x000fe4000bf05300 */
[----:B------:R-:W-:-:S04]  /*52c0*/  ULOP3.LUT UR5, UR5, 0x3fff, URZ, 0xc0, !UPT ;  /* 0x00003fff05057892 */ /* 0x000fc8000f8ec03f */
[----:B------:R-:W-:Y:S01]  /*52d0*/  ULOP3.LUT UR12, UR5, 0x10000, URZ, 0xfc, !UPT ;  /* 0x00010000050c7892 */ /* 0x000fe2000f8efc3f */
[----:B------:R-:W-:-:S04]  /*52e0*/  PLOP3.LUT P1, PT, PT, PT, UP0, 0x80, 0x0 ;  /* 0x000000000000781c */ /* 0x000fc80003f2f008 */
[----:B------:R-:W-:Y:S02]  /*52f0*/  @UP0 USHF.R.S32.HI UR5, URZ, 0x1f, UR40 ;  /* 0x0000001f3f050899 */ /* 0x000fe40008011428 */
[----:B------:R-:W-:Y:S01]  /*5300*/  @UP0 UIADD3 UR13, -UR40, URZ, URZ ;  /* 0x0000003f280d0290 */ /* 0x000fe2000fffe13f */
[----:B------:R-:W-:Y:S01]  /*5310*/  @UP0 ULDC.64 UR6, c[0x0][0x9c8] ;  /* 0x0002720000060ab9 */ /* 0x000fe20000000a00 */
[----:B------:R-:W-:Y:S01]  /*5320*/  @UP0 ULDC UR14, c[0x0][0xc44] ;  /* 0x00031100000e0ab9 */ /* 0x000fe20000000800 */
[----:B------:R-:W-:Y:S02]  /*5330*/  @UP0 UIMAD UR5, UR5, UR6, URZ ;  /* 0x00000006050502a4 */ /* 0x000fe4000f8e023f */
[----:B------:R-:W-:Y:S02]  /*5340*/  @UP0 UIMAD UR13, UR14, UR13, UR39 ;  /* 0x0000000d0e0d02a4 */ /* 0x000fe4000f8e0227 */
[----:B------:R-:W-:Y:S02]  /*5350*/  @UP0 UIMAD.WIDE.U32 UR10, UR40, UR6, URZ ;  /* 0x00000006280a02a5 */ /* 0x000fe4000f8e003f */
[----:B------:R-:W-:-:S02]  /*5360*/  @UP0 UIMAD UR6, UR40, UR7, UR5 ;  /* 0x00000007280602a4 */ /* 0x000fc4000f8e0205 */
[----:B------:R-:W-:Y:S02]  /*5370*/  @UP0 USHF.R.S32.HI UR7, URZ, 0x1f, UR13 ;  /* 0x0000001f3f070899 */ /* 0x000fe4000801140d */
[----:B------:R-:W-:Y:S01]  /*5380*/  UIMAD UR5, UR38, 0x300, UR12 ;  /* 0x00000300260578a4 */ /* 0x000fe2000f8e020c */
[----:B------:R-:W-:Y:S01]  /*5390*/  @UP0 ULDC.64 UR14, c[0x0][0x9d0] ;  /* 0x00027400000e0ab9 */ /* 0x000fe20000000a00 */
[----:B------:R-:W-:Y:S02]  /*53a0*/  @UP0 UIADD3 UR11, UR11, UR6, URZ ;  /* 0x000000060b0b0290 */ /* 0x000fe4000fffe03f */
[----:B------:R-:W-:-:S03]  /*53b0*/  @UP0 UIMAD UR12, UR7, UR14, URZ ;  /* 0x0000000e070c02a4 */ /* 0x000fc6000f8e023f */
[----:B------:R-:W-:Y:S01]  /*53c0*/  UMOV UR6, UR5 ;  /* 0x0000000500067c82 */ /* 0x000fe20008000000 */
[----:B------:R-:W-:Y:S01]  /*53d0*/  UMOV UR7, 0x40000040 ;  /* 0x4000004000077882 */ /* 0x000fe20000000000 */
[----:B------:R-:W-:Y:S01]  /*53e0*/  @UP0 UIMAD UR12, UR13, UR15, UR12 ;  /* 0x0000000f0d0c02a4 */ /* 0x000fe2000f8e020c */
[----:B------:R-:W-:Y:S01]  /*53f0*/  QGMMA.64x96x32.F32.E4M3.E4M3 R88, R148, gdesc[UR4], R88, gsb0 ;  /* 0x0160000494587df3 */ /* 0x000fe20008000858 */
[----:B------:R-:W-:-:S04]  /*5400*/  @UP0 UIMAD.WIDE.U32 UR10, UR13, UR14, UR10 ;  /* 0x0000000e0d0a02a5 */ /* 0x000fc8000f8e000a */
[----:B------:R-:W-:Y:S02]  /*5410*/  @UP0 UIADD3 UR6, UR11, UR12, URZ ;  /* 0x0000000c0b060290 */ /* 0x000fe4000fffe03f */
[----:B------:R-:W-:-:S04]  /*5420*/  @UP0 ULEA UR8, UP1, UR10, UR8, 0x2 ;  /* 0x000000080a080291 */ /* 0x000fc8000f82103f */
[----:B------:R-:W-:Y:S02]  /*5430*/  @UP0 ULEA.HI.X UR9, UR10, UR9, UR6, 0x2, UP1 ;  /* 0x000000090a090291 */ /* 0x000fe400088f1406 */
[----:B01----:R-:W-:-:S04]  /*5440*/  IMAD.U32 R6, RZ, RZ, UR8 ;  /* 0x00000008ff067e24 */ /* 0x003fc8000f8e00ff */
[----:B------:R-:W-:-:S05]  /*5450*/  IMAD.U32 R7, RZ, RZ, UR9 ;  /* 0x00000009ff077e24 */ /* 0x000fca000f8e00ff */
[----:B------:R0:W2:Y:S01]  /*5460*/  @P1 LDG.E R9, desc[UR52][R6.64] ;  /* 0x0000003406091981 */ /* 0x0000a2000c1e1900 */
[----:B------:R-:W-:Y:S01]  /*5470*/  UIADD3 UR6, UR5, 0x2, URZ ;  /* 0x0000000205067890 */ /* 0x000fe2000fffe03f */
[----:B------:R-:W-:Y:S01]  /*5480*/  UMOV UR7, 0x40000040 ;  /* 0x4000004000077882 */ /* 0x000fe20000000000 */
[----:B------:R-:W-:Y:S02]  /*5490*/  WARPGROUP.DEPBAR.LE gsb0, 0x0 ;  /* 0x00008000000079c5 */ /* 0x000fe40000010000 */
[----:B------:R-:W-:-:S06]  /*54a0*/  WARPGROUP.ARRIVE ;  /* 0x00000000000079c5 */ /* 0x000fcc0000000000 */
[----:B------:R-:W-:Y:S01]  /*54b0*/  QGMMA.64x96x32.F32.E4M3.E4M3 R88, R144, gdesc[UR4], R88, gsb0 ;  /* 0x0160000490587df3 */ /* 0x000fe20008000858 */
[----:B------:R-:W-:Y:S01]  /*54c0*/  UIADD3 UR6, UR5, 0x4, URZ ;  /* 0x0000000405067890 */ /* 0x000fe2000fffe03f */
[----:B------:R-:W-:Y:S01]  /*54d0*/  UMOV UR7, 0x40000040 ;  /* 0x4000004000077882 */ /* 0x000fe20000000000 */
[----:B------:R-:W1:Y:S04]  /*54e0*/  SHFL.BFLY PT, R8, R3, 0x2, 0x1f ;  /* 0x0c401f0003087f89 */ /* 0x000e6800000e0000 */
[----:B------:R-:W3:Y:S01]  /*54f0*/  SHFL.BFLY PT, R11, R4, 0x2, 0x1f ;  /* 0x0c401f00040b7f89 */ /* 0x000ee200000e0000 */
[----:B------:R-:W-:Y:S02]  /*5500*/  WARPGROUP.DEPBAR.LE gsb0, 0x0 ;  /* 0x00008000000079c5 */ /* 0x000fe40000010000 */
[----:B------:R-:W-:-:S06]  /*5510*/  WARPGROUP.ARRIVE ;  /* 0x00000000000079c5 */ /* 0x000fcc0000000000 */
[----:B------:R-:W-:Y:S01]  /*5520*/  QGMMA.64x96x32.F32.E4M3.E4M3 R88, R140, gdesc[UR4], R88, gsb0 ;  /* 0x016000048c587df3 */ /* 0x000fe20008000858 */
[----:B------:R-:W-:Y:S01]  /*5530*/  UIADD3 UR6, UR5, 0x6, URZ ;  /* 0x0000000605067890 */ /* 0x000fe2000fffe03f */
[----:B------:R-:W-:Y:S01]  /*5540*/  UMOV UR7, 0x40000040 ;  /* 0x4000004000077882 */ /* 0x000fe20000000000 */
[----:B-1----:R-:W-:-:S01]  /*5550*/  FADD.FTZ R8, R8, R3 ;  /* 0x0000000308087221 */ /* 0x002fc20000010000 */
[----:B---3--:R-:W-:-:S04]  /*5560*/  FADD.FTZ R11, R11, R4 ;  /* 0x000000040b0b7221 */ /* 0x008fc80000010000 */
[----:B0-----:R-:W0:Y:S04]  /*5570*/  SHFL.BFLY PT, R7, R8, 0x1, 0x1f ;  /* 0x0c201f0008077f89 */ /* 0x001e2800000e0000 */
[----:B------:R-:W1:Y:S01]  /*5580*/  SHFL.BFLY PT, R6, R11, 0x1, 0x1f ;  /* 0x0c201f000b067f89 */ /* 0x000e6200000e0000 */
[----:B------:R-:W-:Y:S02]  /*5590*/  IMAD.MOV.U32 R4, RZ, RZ, RZ ;  /* 0x000000ffff047224 */ /* 0x000fe400078e00ff */
[----:B0-----:R-:W-:Y:S01]  /*55a0*/  FADD.FTZ R12, R8, R7 ;  /* 0x00000007080c7221 */ /* 0x001fe20000010000 */
[----:B-1----:R-:W-:-:S04]  /*55b0*/  FADD.FTZ R13, R11, R6 ;  /* 0x000000060b0d7221 */ /* 0x002fc80000010000 */
[C---:B------:R-:W-:Y:S01]  /*55c0*/  FSETP.NE.FTZ.AND P1, PT, R12.reuse, RZ, PT ;  /* 0x000000ff0c00720b */ /* 0x040fe20003f35000 */
[----:B------:R-:W-:Y:S01]  /*55d0*/  FMUL.FTZ R7, R12, 0.00390625 ;  /* 0x3b8000000c077820 */ /* 0x000fe20000410000 */
[----:B------:R-:W-:-:S04]  /*55e0*/  FMUL.FTZ R14, R13, 0.00390625 ;  /* 0x3b8000000d0e7820 */ /* 0x000fc80000410000 */
[----:B------:R-:W-:Y:S02]  /*55f0*/  FSETP.NE.FTZ.AND P2, PT, R7, RZ, PT ;  /* 0x000000ff0700720b */ /* 0x000fe40003f55000 */
[----:B------:R-:W-:Y:S01]  /*5600*/  FSETP.NE.FTZ.AND P3, PT, R14, RZ, PT ;  /* 0x000000ff0e00720b */ /* 0x000fe20003f75000 */
[----:B------:R-:W-:Y:S02]  /*5610*/  WARPGROUP.DEPBAR.LE gsb0, 0x0 ;  /* 0x00008000000079c5 */ /* 0x000fe40000010000 */
[----:B------:R-:W-:-:S06]  /*5620*/  WARPGROUP.ARRIVE ;  /* 0x00000000000079c5 */ /* 0x000fcc0000000000 */
[----:B------:R-:W-:Y:S01]  /*5630*/  QGMMA.64x96x32.F32.E4M3.E4M3 R88, R136, gdesc[UR4], R88, gsb0 ;  /* 0x0160000488587df3 */ /* 0x000fe20008000858 */
[----:B------:R-:W-:Y:S01]  /*5640*/  @P1 MUFU.RCP R4, R12 ;  /* 0x0000000c00041308 */ /* 0x000fe20000001000 */
[----:B------:R-:W-:Y:S01]  /*5650*/  FSETP.NE.FTZ.AND P1, PT, R13, RZ, PT ;  /* 0x000000ff0d00720b */ /* 0x000fe20003f35000 */
[----:B------:R-:W-:-:S06]  /*5660*/  IMAD.MOV.U32 R10, RZ, RZ, RZ ;  /* 0x000000ffff0a7224 */ /* 0x000fcc00078e00ff */
[----:B------:R-:W0:Y:S08]  /*5670*/  @P2 MUFU.LG2 R7, R7 ;  /* 0x0000000700072308 */ /* 0x000e300000000c00 */
[----:B------:R-:W1:Y:S08]  /*5680*/  @P3 MUFU.LG2 R11, R14 ;  /* 0x0000000e000b3308 */ /* 0x000e700000000c00 */
[----:B------:R-:W3:Y:S01]  /*5690*/  @P1 MUFU.RCP R10, R13 ;  /* 0x0000000d000a1308 */ /* 0x000ee20000001000 */
[----:B------:R-:W-:-:S02]  /*56a0*/  IMAD.U32 R6, RZ, RZ, UR44 ;  /* 0x0000002cff067e24 */ /* 0x000fc4000f8e00ff */
[----:B------:R-:W-:Y:S02]  /*56b0*/  IMAD.U32 R15, RZ, RZ, UR44 ;  /* 0x0000002cff0f7e24 */ /* 0x000fe4000f8e00ff */
[----:B0-----:R-:W-:Y:S01]  /*56c0*/  @P2 FMUL.FTZ R7, R7, 0.69314718246459960938 ;  /* 0x3f31721807072820 */ /* 0x001fe20000410000 */
[----:B------:R-:W-:Y:S01]  /*56d0*/  @P2 FMUL.FTZ R6, R6, 0.69314718246459960938 ;  /* 0x3f31721806062820 */ /* 0x000fe20000410000 */
[----:B------:R-:W-:Y:S01]  /*56e0*/  @P3 FMUL.FTZ R12, R15, 0.69314718246459960938 ;  /* 0x3f3172180f0c3820 */ /* 0x000fe20000410000 */
[----:B-1----:R-:W-:Y:S01]  /*56f0*/  @P3 FMUL.FTZ R11, R11, 0.69314718246459960938 ;  /* 0x3f3172180b0b3820 */ /* 0x002fe20000410000 */
[----:B------:R-:W-:Y:S02]  /*5700*/  IMAD.MOV.U32 R8, RZ, RZ, -0x800000 ;  /* 0xff800000ff087424 */ /* 0x000fe400078e00ff */
[----:B------:R-:W-:Y:S01]  /*5710*/  @P2 FFMA.FTZ R8, R6, R5, R7 ;  /* 0x0000000506082223 */ /* 0x000fe20000010007 */
[----:B------:R-:W-:Y:S02]  /*5720*/  IMAD.MOV.U32 R3, RZ, RZ, -0x800000 ;  /* 0xff800000ff037424 */ /* 0x000fe400078e00ff */
[----:B------:R-:W-:Y:S01]  /*5730*/  @P3 FFMA.FTZ R3, R12, R0, R11 ;  /* 0x000000000c033223 */ /* 0x000fe2000001000b */
[-C--:B--2---:R-:W-:Y:S01]  /*5740*/  FMUL.FTZ R56, R4, R9.reuse ;  /* 0x0000000904387220 */ /* 0x084fe20000410000 */
[----:B---3--:R-:W-:Y:S01]  /*5750*/  FMUL.FTZ R58, R10, R9 ;  /* 0x000000090a3a7220 */ /* 0x008fe20000410000 */
[----:B------:R-:W-:-:S02]  /*5760*/  WARPGROUP.DEPBAR.LE gsb0, 0x0 ;  /* 0x00008000000079c5 */ /* 0x000fc40000010000 */
[----:B------:R-:W-:Y:S05]  /*5770*/  @!P0 BRA `(.L_x_30) ;  /* 0x0000000000048947 */ /* 0x000fea0003800000 */
[----:B------:R-:W-:Y:S01]  /*5780*/  BPT.TRAP 0x1 ;  /* 0x000000040000795c */ /* 0x000fe20000300000 */
.L_x_30:
[----:B------:R-:W0:Y:S01]  /*5790*/  S2R R59, SR_TID.X ;  /* 0x00000000003b7919 */ /* 0x000e220000002100 */
[----:B------:R-:W-:Y:S01]  /*57a0*/  ULDC.64 UR6, c[0x4][0x38] ;  /* 0x01000e0000067ab9 */ /* 0x000fe20000000a00 */
[----:B------:R-:W1:Y:S01]  /*57b0*/  S2UR UR5, SR_SWINHI ;  /* 0x00000000000579c3 */ /* 0x000e620000002f00 */
[-C--:B------:R-:W-:Y:S01]  /*57c0*/  FMUL.FTZ R6, R92, R56.reuse ;  /* 0x000000385c067220 */ /* 0x080fe20000410000 */
[-C--:B------:R-:W-:Y:S01]  /*57d0*/  FMUL.FTZ R7, R88, R56.reuse ;  /* 0x0000003858077220 */ /* 0x080fe20000410000 */
[-C--:B------:R-:W-:Y:S01]  /*57e0*/  FMUL.FTZ R9, R93, R56.reuse ;  /* 0x000000385d097220 */ /* 0x080fe20000410000 */
[-C--:B------:R-:W-:Y:S01]  /*57f0*/  FMUL.FTZ R10, R89, R56.reuse ;  /* 0x00000038590a7220 */ /* 0x080fe20000410000 */
[-C--:B------:R-:W-:Y:S01]  /*5800*/  FMUL.FTZ R47, R125, R56.reuse ;  /* 0x000000387d2f7220 */ /* 0x080fe20000410000 */
[----:B------:R-:W-:Y:S01]  /*5810*/  FMUL.FTZ R48, R121, R56 ;  /* 0x0000003879307220 */ /* 0x000fe20000410000 */
[-C--:B------:R-:W-:Y:S01]  /*5820*/  FMUL.FTZ R41, R119, R58.reuse ;  /* 0x0000003a77297220 */ /* 0x080fe20000410000 */
[----:B------:R-:W-:Y:S01]  /*5830*/  FMUL.FTZ R42, R115, R58 ;  /* 0x0000003a732a7220 */ /* 0x000fe20000410000 */
        /* <DEDUP_REMOVED lines=21> */
[----:B0-----:R-:W-:-:S02]  /*5990*/  IMAD.SHL.U32 R0, R59, 0x4, RZ ;  /* 0x000000043b007824 */ /* 0x001fc400078e00ff */
[-C--:B------:R-:W-:Y:S01]  /*59a0*/  FMUL.FTZ R54, R130, R58.reuse ;  /* 0x0000003a82367220 */ /* 0x080fe20000410000 */
[----:B------:R-:W-:Y:S01]  /*59b0*/  FMUL.FTZ R57, R135, R58 ;  /* 0x0000003a87397220 */ /* 0x000fe20000410000 */
[-C--:B------:R-:W-:Y:S01]  /*59c0*/  FMUL.FTZ R31, R109, R56.reuse ;  /* 0x000000386d1f7220 */ /* 0x080fe20000410000 */
[-C--:B------:R-:W-:Y:S01]  /*59d0*/  FMUL.FTZ R32, R105, R56.reuse ;  /* 0x0000003869207220 */ /* 0x080fe20000410000 */
[----:B------:R-:W-:Y:S01]  /*59e0*/  LOP3.LUT R0, R0, 0xc, RZ, 0xc0, !PT ;  /* 0x0000000c00007812 */ /* 0x000fe200078ec0ff */
[-C--:B------:R-:W-:Y:S01]  /*59f0*/  FMUL.FTZ R27, R108, R56.reuse ;  /* 0x000000386c1b7220 */ /* 0x080fe20000410000 */
[-C--:B------:R-:W-:Y:S01]  /*5a00*/  FMUL.FTZ R28, R104, R56.reuse ;  /* 0x00000038681c7220 */ /* 0x080fe20000410000 */
[-C--:B------:R-:W-:Y:S01]  /*5a10*/  FMUL.FTZ R13, R100, R56.reuse ;  /* 0x00000038640d7220 */ /* 0x080fe20000410000 */
[----:B------:R-:W-:Y:S01]  /*5a20*/  IADD3 R4, P0, R0, UR6, RZ ;  /* 0x0000000600047c10 */ /* 0x000fe2000ff1e0ff */
[-C--:B------:R-:W-:Y:S01]  /*5a30*/  FMUL.FTZ R14, R96, R56.reuse ;  /* 0x00000038600e7220 */ /* 0x080fe20000410000 */
[-C--:B------:R-:W-:Y:S01]  /*5a40*/  FMUL.FTZ R21, R101, R56.reuse ;  /* 0x0000003865157220 */ /* 0x080fe20000410000 */
[-C--:B------:R-:W-:Y:S01]  /*5a50*/  FMUL.FTZ R24, R97, R56.reuse ;  /* 0x0000003861187220 */ /* 0x080fe20000410000 */
[----:B------:R-:W-:Y:S01]  /*5a60*/  FMUL.FTZ R43, R124, R56 ;  /* 0x000000387c2b7220 */ /* 0x000fe20000410000 */
[----:B------:R-:W-:-:S02]  /*5a70*/  IMAD.X R5, RZ, RZ, UR7, P0 ;  /* 0x00000007ff057e24 */ /* 0x000fc400080e06ff */
[-C--:B------:R-:W-:Y:S01]  /*5a80*/  FMUL.FTZ R44, R120, R56.reuse ;  /* 0x00000038782c7220 */ /* 0x080fe20000410000 */
[-C--:B------:R-:W-:Y:S01]  /*5a90*/  FMUL.FTZ R51, R132, R56.reuse ;  /* 0x0000003884337220 */ /* 0x080fe20000410000 */
[-C--:B------:R-:W-:Y:S01]  /*5aa0*/  FMUL.FTZ R52, R128, R56.reuse ;  /* 0x0000003880347220 */ /* 0x080fe20000410000 */
[-C--:B------:R-:W-:Y:S01]  /*5ab0*/  FMUL.FTZ R55, R133, R56.reuse ;  /* 0x0000003885377220 */ /* 0x080fe20000410000 */
[----:B------:R0:W2:Y:S01]  /*5ac0*/  LDG.E.CONSTANT R0, desc[UR52][R4.64] ;  /* 0x0000003404007981 */ /* 0x0000a2000c1e9900 */
[----:B------:R-:W-:Y:S01]  /*5ad0*/  F2FP.BF16.F32.PACK_AB R6, R6, R7 ;  /* 0x000000070606723e */ /* 0x000fe200000010ff */
[----:B------:R-:W-:Y:S01]  /*5ae0*/  UMOV UR6, UR43 ;  /* 0x0000002b00067c82 */ /* 0x000fe20008000000 */
[----:B-1----:R-:W-:Y:S01]  /*5af0*/  UMOV UR7, UR5 ;  /* 0x0000000500077c82 */ /* 0x002fe20008000000 */
[----:B------:R-:W-:Y:S01]  /*5b00*/  LOP3.LUT P0, R7, R59, 0x3, RZ, 0xc0, !PT ;  /* 0x000000033b077812 */ /* 0x000fe2000780c0ff */
[----:B------:R-:W-:Y:S01]  /*5b10*/  FMUL.FTZ R56, R129, R56 ;  /* 0x0000003881387220 */ /* 0x000fe20000410000 */
[----:B------:R-:W-:Y:S01]  /*5b20*/  F2FP.BF16.F32.PACK_AB R9, R9, R10 ;  /* 0x0000000a0909723e */ /* 0x000fe200000010ff */
[----:B------:R-:W1:Y:S01]  /*5b30*/  LDC R81, c[0x0][0xc38] ;  /* 0x00030e00ff517b82 */ /* 0x000e620000000800 */
[----:B------:R-:W-:Y:S01]  /*5b40*/  ISETP.EQ.OR P0, PT, R7, 0x3, !P0 ;  /* 0x000000030700780c */ /* 0x000fe20004702670 */
[----:B------:R-:W-:Y:S01]  /*5b50*/  UIADD3 UR5, -UR40, URZ, URZ ;  /* 0x0000003f28057290 */ /* 0x000fe2000fffe13f */
[----:B------:R-:W-:Y:S01]  /*5b60*/  F2FP.BF16.F32.PACK_AB R42, R41, R42 ;  /* 0x0000002a292a723e */ /* 0x000fe200000010ff */
[----:B0-----:R-:W-:Y:S01]  /*5b70*/  FMUL.FTZ R4, R94, R58 ;  /* 0x0000003a5e047220 */ /* 0x001fe20000410000 */
[----:B------:R-:W-:Y:S01]  /*5b80*/  F2FP.BF16.F32.PACK_AB R48, R47, R48 ;  /* 0x000000302f30723e */ /* 0x000fe200000010ff */
[-C--:B------:R-:W-:Y:S01]  /*5b90*/  FMUL.FTZ R5, R90, R58.reuse ;  /* 0x0000003a5a057220 */ /* 0x080fe20000410000 */
[----:B------:R-:W-:Y:S01]  /*5ba0*/  SEL R47, R6, R9, P0 ;  /* 0x00000009062f7207 */ /* 0x000fe20000000000 */
[----:B------:R-:W-:Y:S01]  /*5bb0*/  FMUL.FTZ R58, R131, R58 ;  /* 0x0000003a833a7220 */ /* 0x000fe20000410000 */
[----:B------:R-:W-:Y:S01]  /*5bc0*/  SEL R41, R9, R6, P0 ;  /* 0x0000000609297207 */ /* 0x000fe20000000000 */
[----:B------:R-:W-:Y:S01]  /*5bd0*/  ULDC.64 UR8, c[0x0][0xb90] ;  /* 0x0002e40000087ab9 */ /* 0x000fe20000000a00 */
[----:B------:R-:W0:Y:S01]  /*5be0*/  LDC R9, c[0x0][0xbe8] ;  /* 0x0002fa00ff097b82 */ /* 0x000e220000000800 */
[----:B------:R-:W-:Y:S01]  /*5bf0*/  F2FP.BF16.F32.PACK_AB R35, R35, R36 ;  /* 0x000000242323723e */ /* 0x000fe200000010ff */
[----:B------:R-:W-:Y:S01]  /*5c00*/  USHF.R.S32.HI UR14, URZ, 0x1f, UR40 ;  /* 0x0000001f3f0e7899 */ /* 0x000fe20008011428 */
[----:B------:R-:W-:Y:S01]  /*5c10*/  F2FP.BF16.F32.PACK_AB R40, R39, R40 ;  /* 0x000000282728723e */ /* 0x000fe200000010ff */
[----:B------:R-:W-:Y:S01]  /*5c20*/  ULDC.64 UR10, c[0x0][0xb98] ;  /* 0x0002e600000a7ab9 */ /* 0x000fe20000000a00 */
[----:B------:R-:W-:Y:S01]  /*5c30*/  F2FP.BF16.F32.PACK_AB R4, R4, R5 ;  /* 0x000000050404723e */ /* 0x000fe200000010ff */
[----:B------:R-:W-:Y:S01]  /*5c40*/  UIADD3 UR4, UR4, 0x19c60, URZ ;  /* 0x00019c6004047890 */ /* 0x000fe2000fffe03f */
[----:B------:R-:W-:-:S02]  /*5c50*/  F2FP.BF16.F32.PACK_AB R5, R37, R38 ;  /* 0x000000262505723e */ /* 0x000fc400000010ff */
[----:B------:R-:W-:Y:S01]  /*5c60*/  F2FP.BF16.F32.PACK_AB R58, R57, R58 ;  /* 0x0000003a393a723e */ /* 0x000fe200000010ff */
[----:B------:R-:W-:Y:S01]  /*5c70*/  UPRMT UR4, UR41, 0x654, UR4 ;  /* 0x0000065429047896 */ /* 0x000fe20008000004 */
[----:B------:R-:W-:Y:S01]  /*5c80*/  F2FP.BF16.F32.PACK_AB R10, R33, R34 ;  /* 0x00000022210a723e */ /* 0x000fe200000010ff */
[----:B------:R-:W-:Y:S01]  /*5c90*/  IMAD.U32 R34, RZ, RZ, UR6 ;  /* 0x00000006ff227e24 */ /* 0x000fe2000f8e00ff */
[----:B------:R-:W-:Y:S01]  /*5ca0*/  SEL R57, R35, R40, P0 ;  /* 0x0000002823397207 */ /* 0x000fe20000000000 */
[----:B------:R-:W-:Y:S01]  /*5cb0*/  ULDC UR6, c[0x0][0xc44] ;  /* 0x0003110000067ab9 */ /* 0x000fe20000000800 */
[----:B------:R-:W-:Y:S01]  /*5cc0*/  SEL R38, R40, R35, P0 ;  /* 0x0000002328267207 */ /* 0x000fe20000000000 */
[----:B------:R-:W-:Y:S01]  /*5cd0*/  IMAD.U32 R35, RZ, RZ, UR7 ;  /* 0x00000007ff237e24 */ /* 0x000fe2000f8e00ff */
[----:B------:R-:W-:Y:S01]  /*5ce0*/  F2FP.BF16.F32.PACK_AB R29, R29, R30 ;  /* 0x0000001e1d1d723e */ /* 0x000fe200000010ff */
[----:B------:R-:W-:Y:S01]  /*5cf0*/  UIMAD UR13, UR6, UR5, UR39 ;  /* 0x00000005060d72a4 */ /* 0x000fe2000f8e0227 */
[----:B------:R-:W-:Y:S01]  /*5d00*/  F2FP.BF16.F32.PACK_AB R32, R31, R32 ;  /* 0x000000201f20723e */ /* 0x000fe200000010ff */
[----:B------:R-:W-:Y:S01]  /*5d10*/  IMAD.WIDE R30, R155, 0x2, R34 ;  /* 0x000000029b1e7825 */ /* 0x000fe200078e0222 */
[----:B------:R-:W-:Y:S01]  /*5d20*/  F2FP.BF16.F32.PACK_AB R27, R27, R28 ;  /* 0x0000001c1b1b723e */ /* 0x000fe200000010ff */
[----:B------:R-:W-:Y:S01]  /*5d30*/  USHF.R.S32.HI UR12, URZ, 0x1f, UR13 ;  /* 0x0000001f3f0c7899 */ /* 0x000fe2000801140d */
[----:B------:R-:W-:Y:S01]  /*5d40*/  F2FP.BF16.F32.PACK_AB R56, R55, R56 ;  /* 0x000000383738723e */ /* 0x000fe200000010ff */
[----:B------:R-:W-:Y:S01]  /*5d50*/  UIMAD.WIDE.U32 UR6, UR13, UR8, URZ ;  /* 0x000000080d0672a5 */ /* 0x000fe2000f8e003f */
[----:B------:R-:W-:Y:S01]  /*5d60*/  SEL R55, R27, R32, P0 ;  /* 0x000000201b377207 */ /* 0x000fe20000000000 */
[----:B------:R-:W-:Y:S01]  /*5d70*/  UIMAD UR5, UR12, UR8, URZ ;  /* 0x000000080c0572a4 */ /* 0x000fe2000f8e023f */
[----:B------:R-:W-:Y:S01]  /*5d80*/  SEL R37, R32, R27, P0 ;  /* 0x0000001b20257207 */ /* 0x000fe20000000000 */
[----:B------:R-:W-:Y:S01]  /*5d90*/  UIMAD UR8, UR14, UR10, URZ ;  /* 0x0000000a0e0872a4 */ /* 0x000fe2000f8e023f */
[----:B------:R-:W-:Y:S01]  /*5da0*/  IADD3 R27, P2, R30, 0x6000, RZ ;  /* 0x000060001e1b7810 */ /* 0x000fe20007f5e0ff */
[----:B------:R-:W-:Y:S01]  /*5db0*/  UIMAD UR5, UR13, UR9, UR5 ;  /* 0x000000090d0572a4 */ /* 0x000fe2000f8e0205 */
[----:B------:R-:W-:Y:S01]  /*5dc0*/  F2FP.BF16.F32.PACK_AB R26, R25, R26 ;  /* 0x0000001a191a723e */ /* 0x000fe200000010ff */
[----:B------:R-:W-:Y:S01]  /*5dd0*/  UIMAD UR8, UR40, UR11, UR8 ;  /* 0x0000000b280872a4 */ /* 0x000fe2000f8e0208 */
[----:B------:R-:W-:Y:S01]  /*5de0*/  SEL R71, R5, R42, P0 ;  /* 0x0000002a05477207 */ /* 0x000fe20000000000 */
[----:B------:R-:W-:Y:S01]  /*5df0*/  UIADD3 UR7, UR7, UR5, URZ ;  /* 0x0000000507077290 */ /* 0x000fe2000fffe03f */
[----:B------:R-:W-:Y:S01]  /*5e00*/  SEL R73, R42, R5, P0 ;  /* 0x000000052a497207 */ /* 0x000fe20000000000 */
[----:B------:R-:W-:Y:S01]  /*5e10*/  IMAD R5, R19, 0x20, R2 ;  /* 0x0000002013057824 */ /* 0x000fe200078e0202 */
[----:B------:R-:W-:Y:S01]  /*5e20*/  IADD3 R25, P3, R30, 0x3020, RZ ;  /* 0x000030201e197810 */ /* 0x000fe20007f7e0ff */
[----:B------:R-:W-:Y:S01]  /*5e30*/  UIMAD.WIDE.U32 UR6, UR40, UR10, UR6 ;  /* 0x0000000a280672a5 */ /* 0x000fe2000f8e0006 */
[----:B------:R-:W-:Y:S01]  /*5e40*/  F2FP.BF16.F32.PACK_AB R11, R11, R12 ;  /* 0x0000000c0b0b723e */ /* 0x000fe200000010ff */
[----:B------:R-:W-:Y:S01]  /*5e50*/  IMAD.WIDE R34, R5, 0x2, R34 ;  /* 0x0000000205227825 */ /* 0x000fe200078e0222 */
[----:B------:R-:W-:Y:S01]  /*5e60*/  SEL R67, R29, R10, P0 ;  /* 0x0000000a1d437207 */ /* 0x000fe20000000000 */
[----:B------:R-:W-:Y:S01]  /*5e70*/  SYNCS.ARRIVE.TRANS64.RED.A1T0 RZ, [UR4], RZ ;  /* 0x000000ffffff79a7 */ /* 0x000fe20008100404 */
[----:B------:R-:W-:Y:S01]  /*5e80*/  SEL R69, R10, R29, P0 ;  /* 0x0000001d0a457207 */ /* 0x000fe20000000000 */
[----:B------:R-:W-:Y:S01]  /*5e90*/  IMAD.X R29, RZ, RZ, R31, P2 ;  /* 0x000000ffff1d7224 */ /* 0x000fe200010e061f */
[----:B------:R-:W-:Y:S01]  /*5ea0*/  LOP3.LUT R12, R27, 0x180, RZ, 0xc0, !PT ;  /* 0x000001801b0c7812 */ /* 0x000fe200078ec0ff */
[----:B------:R-:W-:Y:S01]  /*5eb0*/  ULDC UR5, c[0x0][0xa88] ;  /* 0x0002a20000057ab9 */ /* 0x000fe20000000800 */
[----:B------:R-:W-:Y:S01]  /*5ec0*/  LOP3.LUT R10, R25, 0x180, RZ, 0xc0, !PT ;  /* 0x00000180190a7812 */ /* 0x000fe200078ec0ff */
[C---:B0-----:R-:W-:Y:S01]  /*5ed0*/  IMAD R66, R9.reuse, UR5, RZ ;  /* 0x0000000509427c24 */ /* 0x041fe2000f8e02ff */
[----:B------:R-:W-:-:S02]  /*5ee0*/  ISETP.NE.AND P2, PT, R9, 0x1, PT ;  /* 0x000000010900780c */ /* 0x000fc40003f45270 */
[----:B------:R-:W-:Y:S02]  /*5ef0*/  SHF.R.U64 R12, R12, 0x3, RZ ;  /* 0x000000030c0c7819 */ /* 0x000fe400000012ff */
[----:B------:R-:W-:Y:S02]  /*5f00*/  SHF.R.U64 R10, R10, 0x3, RZ ;  /* 0x000000030a0a7819 */ /* 0x000fe400000012ff */
[----:B------:R-:W-:Y:S02]  /*5f10*/  IADD3 R79, P6, R34, 0x7800, RZ ;  /* 0x00007800224f7810 */ /* 0x000fe40007fde0ff */
[----:B------:R-:W-:Y:S02]  /*5f20*/  LOP3.LUT R28, R12, R27, RZ, 0x3c, !PT ;  /* 0x0000001b0c1c7212 */ /* 0x000fe400078e3cff */
[----:B------:R-:W-:Y:S02]  /*5f30*/  LOP3.LUT R12, R10, R25, RZ, 0x3c, !PT ;  /* 0x000000190a0c7212 */ /* 0x000fe400078e3cff */
[----:B------:R-:W-:Y:S01]  /*5f40*/  LOP3.LUT R10, R79, 0x180, RZ, 0xc0, !PT ;  /* 0x000001804f0a7812 */ /* 0x000fe200078ec0ff */
[----:B------:R-:W0:Y:S01]  /*5f50*/  @P2 LDC R42, c[0x0][0xbec] ;  /* 0x0002fb00ff2a2b82 */ /* 0x000e220000000800 */
[----:B------:R-:W-:-:S02]  /*5f60*/  F2FP.BF16.F32.PACK_AB R15, R15, R20 ;  /* 0x000000140f0f723e */ /* 0x000fc400000010ff */
[----:B------:R-:W-:Y:S02]  /*5f70*/  SHF.R.U64 R10, R10, 0x3, RZ ;  /* 0x000000030a0a7819 */ /* 0x000fe400000012ff */
[----:B------:R-:W-:Y:S02]  /*5f80*/  F2FP.BF16.F32.PACK_AB R24, R21, R24 ;  /* 0x000000181518723e */ /* 0x000fe400000010ff */
[----:B------:R-:W-:Y:S02]  /*5f90*/  LOP3.LUT R10, R10, R79, RZ, 0x3c, !PT ;  /* 0x0000004f0a0a7212 */ /* 0x000fe400078e3cff */
[----:B------:R-:W3:Y:S01]  /*5fa0*/  @P2 LDC R79, c[0x0][0xbf0] ;  /* 0x0002fc00ff4f2b82 */ /* 0x000ee20000000800 */
[----:B------:R-:W-:Y:S02]  /*5fb0*/  F2FP.BF16.F32.PACK_AB R43, R43, R44 ;  /* 0x0000002c2b2b723e */ /* 0x000fe400000010ff */
[----:B------:R-:W-:Y:S02]  /*5fc0*/  IADD3 R21, P4, R30, 0x3000, RZ ;  /* 0x000030001e157810 */ /* 0x000fe40007f9e0ff */
[----:B------:R-:W-:-:S02]  /*5fd0*/  F2FP.BF16.F32.PACK_AB R13, R13, R14 ;  /* 0x0000000e0d0d723e */ /* 0x000fc400000010ff */
[----:B------:R-:W-:Y:S01]  /*5fe0*/  SEL R63, R15, R26, P0 ;  /* 0x0000001a0f3f7207 */ /* 0x000fe20000000000 */
[----:B------:R-:W-:Y:S01]  /*5ff0*/  IMAD.X R7, RZ, RZ, R31, P4 ;  /* 0x000000ffff077224 */ /* 0x000fe200020e061f */
[----:B------:R-:W-:Y:S02]  /*6000*/  SEL R65, R26, R15, P0 ;  /* 0x0000000f1a417207 */ /* 0x000fe40000000000 */
[----:B------:R-:W-:Y:S02]  /*6010*/  IADD3 R15, P1, R30, 0x6020, RZ ;  /* 0x000060201e0f7810 */ /* 0x000fe40007f3e0ff */
[----:B------:R-:W-:Y:S02]  /*6020*/  SEL R59, R43, R48, P0 ;  /* 0x000000302b3b7207 */ /* 0x000fe40000000000 */
[----:B------:R-:W-:Y:S01]  /*6030*/  SEL R39, R48, R43, P0 ;  /* 0x0000002b30277207 */ /* 0x000fe20000000000 */
[----:B------:R-:W-:Y:S01]  /*6040*/  IMAD R48, RZ, RZ, -UR39 ;  /* 0x80000027ff307e24 */ /* 0x000fe2000f8e02ff */
[----:B------:R-:W-:-:S02]  /*6050*/  LOP3.LUT R6, R21, 0x180, RZ, 0xc0, !PT ;  /* 0x0000018015067812 */ /* 0x000fc400078ec0ff */
[----:B------:R-:W-:Y:S01]  /*6060*/  F2FP.BF16.F32.PACK_AB R50, R49, R50 ;  /* 0x000000323132723e */ /* 0x000fe200000010ff */
[----:B-1----:R-:W-:Y:S01]  /*6070*/  IMAD R48, R81, R48, UR45 ;  /* 0x0000002d51307e24 */ /* 0x002fe2000f8e0230 */
[----:B------:R-:W-:Y:S02]  /*6080*/  SEL R49, R13, R24, P0 ;  /* 0x000000180d317207 */ /* 0x000fe40000000000 */
[----:B------:R-:W-:Y:S01]  /*6090*/  SEL R36, R24, R13, P0 ;  /* 0x0000000d18247207 */ /* 0x000fe20000000000 */
[----:B------:R-:W-:Y:S01]  /*60a0*/  IMAD.X R13, RZ, RZ, R31, P3 ;  /* 0x000000ffff0d7224 */ /* 0x000fe200018e061f */
[----:B------:R-:W-:Y:S02]  /*60b0*/  LOP3.LUT R14, R15, 0x180, RZ, 0xc0, !PT ;  /* 0x000001800f0e7812 */ /* 0x000fe400078ec0ff */
[----:B------:R-:W-:Y:S02]  /*60c0*/  F2FP.BF16.F32.PACK_AB R51, R51, R52 ;  /* 0x000000343333723e */ /* 0x000fe400000010ff */
[----:B------:R-:W-:-:S02]  /*60d0*/  SHF.R.U64 R6, R6, 0x3, RZ ;  /* 0x0000000306067819 */ /* 0x000fc400000012ff */
[----:B------:R-:W-:Y:S02]  /*60e0*/  SHF.R.U64 R14, R14, 0x3, RZ ;  /* 0x000000030e0e7819 */ /* 0x000fe400000012ff */
[----:B------:R-:W-:Y:S02]  /*60f0*/  SEL R43, R51, R56, P0 ;  /* 0x00000038332b7207 */ /* 0x000fe40000000000 */
[----:B------:R-:W-:Y:S02]  /*6100*/  SEL R40, R56, R51, P0 ;  /* 0x0000003338287207 */ /* 0x000fe40000000000 */
[----:B------:R-:W-:Y:S02]  /*6110*/  LOP3.LUT R6, R6, R21, RZ, 0x3c, !PT ;  /* 0x0000001506067212 */ /* 0x000fe400078e3cff */
[----:B------:R-:W-:Y:S01]  /*6120*/  MOV R72, R12 ;  /* 0x0000000c00487202 */ /* 0x000fe20000000f00 */
[----:B------:R-:W-:Y:S01]  /*6130*/  IMAD R13, R48, 0xc0, R154 ;  /* 0x000000c0300d7824 */ /* 0x000fe200078e029a */
[----:B------:R-:W-:-:S02]  /*6140*/  SEL R51, R4, R11, P0 ;  /* 0x0000000b04337207 */ /* 0x000fc40000000000 */
[----:B------:R-:W-:Y:S02]  /*6150*/  SEL R61, R11, R4, P0 ;  /* 0x000000040b3d7207 */ /* 0x000fe40000000000 */
[C---:B------:R-:W-:Y:S02]  /*6160*/  LOP3.LUT R5, R30.reuse, 0x180, RZ, 0xc0, !PT ;  /* 0x000001801e057812 */ /* 0x040fe400078ec0ff */
[----:B------:R-:W-:Y:S02]  /*6170*/  IADD3 R11, P5, R30, 0x20, RZ ;  /* 0x000000201e0b7810 */ /* 0x000fe40007fbe0ff */
[----:B------:R-:W-:Y:S01]  /*6180*/  LOP3.LUT R14, R14, R15, RZ, 0x3c, !PT ;  /* 0x0000000f0e0e7212 */ /* 0x000fe200078e3cff */
[----:B------:R-:W-:Y:S01]  /*6190*/  IMAD.X R15, RZ, RZ, R31, P1 ;  /* 0x000000ffff0f7224 */ /* 0x000fe200008e061f */
[----:B------:R-:W-:Y:S01]  /*61a0*/  MOV R60, R6 ;  /* 0x00000006003c7202 */ /* 0x000fe20000000f00 */
[----:B0-----:R-:W-:Y:S01]  /*61b0*/  @P2 IMAD.HI.U32 R6, R13, R42, RZ ;  /* 0x0000002a0d062227 */ /* 0x001fe200078e00ff */
[----:B------:R-:W-:-:S02]  /*61c0*/  IADD3 R33, P1, R34, 0x1800, RZ ;  /* 0x0000180022217810 */ /* 0x000fc40007f3e0ff */
[----:B------:R-:W-:Y:S01]  /*61d0*/  SHF.R.U64 R5, R5, 0x3, RZ ;  /* 0x0000000305057819 */ /* 0x000fe200000012ff */
[----:B------:R-:W-:Y:S01]  /*61e0*/  IMAD.MOV.U32 R7, RZ, RZ, R13 ;  /* 0x000000ffff077224 */ /* 0x000fe200078e000d */
[----:B------:R-:W-:Y:S02]  /*61f0*/  LOP3.LUT R4, R11, 0x180, RZ, 0xc0, !PT ;  /* 0x000001800b047812 */ /* 0x000fe400078ec0ff */
[----:B------:R-:W-:Y:S02]  /*6200*/  LOP3.LUT R32, R33, 0x180, RZ, 0xc0, !PT ;  /* 0x0000018021207812 */ /* 0x000fe400078ec0ff */
[----:B------:R-:W-:Y:S01]  /*6210*/  LOP3.LUT R30, R5, R30, RZ, 0x3c, !PT ;  /* 0x0000001e051e7212 */ /* 0x000fe200078e3cff */
[----:B------:R-:W-:Y:S01]  /*6220*/  IMAD.X R5, RZ, RZ, R31, P5 ;  /* 0x000000ffff057224 */ /* 0x000fe200028e061f */
[----:B------:R-:W-:Y:S02]  /*6230*/  SHF.R.U64 R4, R4, 0x3, RZ ;  /* 0x0000000304047819 */ /* 0x000fe400000012ff */
[----:B------:R-:W-:Y:S01]  /*6240*/  MOV R68, R14 ;  /* 0x0000000e00447202 */ /* 0x000fe20000000f00 */
[----:B------:R-:W-:Y:S01]  /*6250*/  IMAD.U32 R15, RZ, RZ, UR8 ;  /* 0x00000008ff0f7e24 */ /* 0x000fe2000f8e00ff */
[----:B---3--:R-:W-:Y:S01]  /*6260*/  @P2 SHF.R.U32.HI R7, RZ, R79, R6 ;  /* 0x0000004fff072219 */ /* 0x008fe20000011606 */
[----:B------:R-:W-:Y:S01]  /*6270*/  ULDC.64 UR8, c[0x0][0xae8] ;  /* 0x0002ba0000087ab9 */ /* 0x000fe20000000a00 */
[----:B------:R-:W-:-:S02]  /*6280*/  F2FP.BF16.F32.PACK_AB R45, R45, R46 ;  /* 0x0000002e2d2d723e */ /* 0x000fc400000010ff */
[----:B------:R-:W-:Y:S02]  /*6290*/  F2FP.BF16.F32.PACK_AB R53, R53, R54 ;  /* 0x000000363535723e */ /* 0x000fe400000010ff */
[----:B------:R-:W-:Y:S02]  /*62a0*/  SHF.R.U64 R32, R32, 0x3, RZ ;  /* 0x0000000320207819 */ /* 0x000fe400000012ff */
[----:B------:R-:W-:Y:S02]  /*62b0*/  LOP3.LUT R4, R4, R11, RZ, 0x3c, !PT ;  /* 0x0000000b04047212 */ /* 0x000fe400078e3cff */
[----:B------:R-:W-:Y:S01]  /*62c0*/  MOV R31, R30 ;  /* 0x0000001e001f7202 */ /* 0x000fe20000000f00 */
[----:B------:R-:W-:Y:S01]  /*62d0*/  IMAD.MOV R30, RZ, RZ, -R7 ;  /* 0x000000ffff1e7224 */ /* 0x000fe200078e0a07 */
[----:B------:R-:W-:Y:S02]  /*62e0*/  SEL R75, R45, R50, P0 ;  /* 0x000000322d4b7207 */ /* 0x000fe40000000000 */
[----:B------:R-:W-:-:S02]  /*62f0*/  SEL R77, R53, R58, P0 ;  /* 0x0000003a354d7207 */ /* 0x000fc40000000000 */
[----:B------:R-:W-:Y:S02]  /*6300*/  MOV R70, R28 ;  /* 0x0000001c00467202 */ /* 0x000fe40000000f00 */
[----:B------:R-:W-:Y:S01]  /*6310*/  LOP3.LUT R32, R32, R33, RZ, 0x3c, !PT ;  /* 0x0000002120207212 */ /* 0x000fe200078e3cff */
[----:B------:R-:W-:Y:S01]  /*6320*/  IMAD.X R33, RZ, RZ, R35, P1 ;  /* 0x000000ffff217224 */ /* 0x000fe200008e0623 */
[----:B------:R-:W-:Y:S01]  /*6330*/  MOV R62, R4 ;  /* 0x00000004003e7202 */ /* 0x000fe20000000f00 */
[----:B------:R-:W-:Y:S01]  /*6340*/  IMAD R5, R9, R30, R13 ;  /* 0x0000001e09057224 */ /* 0x000fe200078e020d */
[----:B------:R-:W-:Y:S02]  /*6350*/  SHF.R.S32.HI R4, RZ, 0x1f, R7 ;  /* 0x0000001fff047819 */ /* 0x000fe40000011407 */
[----:B------:R-:W-:Y:S02]  /*6360*/  IADD3 R12, P1, R7, UR6, RZ ;  /* 0x00000006070c7c10 */ /* 0x000fe4000ff3e0ff */
[----:B------:R-:W-:-:S02]  /*6370*/  SEL R45, R50, R45, P0 ;  /* 0x0000002d322d7207 */ /* 0x000fc40000000000 */
[----:B------:R-:W-:Y:S02]  /*6380*/  SEL R53, R58, R53, P0 ;  /* 0x000000353a357207 */ /* 0x000fe40000000000 */
[----:B------:R-:W-:Y:S01]  /*6390*/  IADD3.X R13, R4, UR7, R15, P1, !PT ;  /* 0x00000007040d7c10 */ /* 0x000fe20008ffe40f */
[----:B------:R-:W-:Y:S01]  /*63a0*/  ULDC.64 UR6, c[0x0][0xb88] ;  /* 0x0002e20000067ab9 */ /* 0x000fe20000000a00 */
[C---:B------:R-:W-:Y:S02]  /*63b0*/  IADD3 R25, P4, R34.reuse, 0x4800, RZ ;  /* 0x0000480022197810 */ /* 0x040fe40007f9e0ff */
[----:B------:R-:W-:Y:S01]  /*63c0*/  SHF.R.S32.HI R4, RZ, 0x1f, R5 ;  /* 0x0000001fff047819 */ /* 0x000fe20000011405 */
[----:B------:R-:W-:Y:S01]  /*63d0*/  IMAD.WIDE.U32 R12, R5, UR6, R12 ;  /* 0x00000006050c7c25 */ /* 0x000fe2000f8e000c */
[----:B------:R-:W-:Y:S02]  /*63e0*/  IADD3 R27, P3, R34, 0x3000, RZ ;  /* 0x00003000221b7810 */ /* 0x000fe40007f7e0ff */
[----:B------:R-:W-:Y:S01]  /*63f0*/  LOP3.LUT R24, R25, 0x180, RZ, 0xc0, !PT ;  /* 0x0000018019187812 */ /* 0x000fe200078ec0ff */
[----:B------:R-:W-:Y:S01]  /*6400*/  IMAD R4, R4, UR6, RZ ;  /* 0x0000000604047c24 */ /* 0x000fe2000f8e02ff */
[----:B------:R-:W-:-:S02]  /*6410*/  LOP3.LUT R26, R27, 0x180, RZ, 0xc0, !PT ;  /* 0x000001801b1a7812 */ /* 0x000fc400078ec0ff */
[----:B------:R-:W-:Y:S01]  /*6420*/  SHF.R.U64 R24, R24, 0x3, RZ ;  /* 0x0000000318187819 */ /* 0x000fe200000012ff */
[----:B------:R-:W-:Y:S01]  /*6430*/  IMAD R29, R5, UR7, R4 ;  /* 0x00000007051d7c24 */ /* 0x000fe2000f8e0204 */
[----:B------:R-:W-:Y:S01]  /*6440*/  SHF.R.U64 R26, R26, 0x3, RZ ;  /* 0x000000031a1a7819 */ /* 0x000fe200000012ff */
[----:B------:R-:W-:Y:S01]  /*6450*/  ULDC.64 UR6, c[0x0][0xb50] ;  /* 0x0002d40000067ab9 */ /* 0x000fe20000000a00 */
[----:B------:R-:W-:Y:S01]  /*6460*/  LOP3.LUT R24, R24, R25, RZ, 0x3c, !PT ;  /* 0x0000001918187212 */ /* 0x000fe200078e3cff */
[----:B------:R-:W-:Y:S01]  /*6470*/  IMAD.X R25, RZ, RZ, R35, P4 ;  /* 0x000000ffff197224 */ /* 0x000fe200020e0623 */
[----:B------:R-:W-:Y:S01]  /*6480*/  LOP3.LUT P1, RZ, R22, 0x3, RZ, 0xc0, !PT ;  /* 0x0000000316ff7812 */ /* 0x000fe2000782c0ff */
[----:B------:R-:W-:Y:S01]  /*6490*/  IMAD.IADD R13, R13, 0x1, R29 ;  /* 0x000000010d0d7824 */ /* 0x000fe200078e021d */
[----:B------:R-:W-:Y:S01]  /*64a0*/  LOP3.LUT R26, R26, R27, RZ, 0x3c, !PT ;  /* 0x0000001b1a1a7212 */ /* 0x000fe200078e3cff */
[----:B------:R-:W-:Y:S01]  /*64b0*/  IMAD.X R27, RZ, RZ, R35, P3 ;  /* 0x000000ffff1b7224 */ /* 0x000fe200018e0623 */
[C---:B------:R-:W-:Y:S01]  /*64c0*/  IADD3 R21, P5, R34.reuse, 0x6000, RZ ;  /* 0x0000600022157810 */ /* 0x040fe20007fbe0ff */
[----:B------:R-:W-:Y:S01]  /*64d0*/  UIMAD.WIDE.U32 UR4, UR13, UR8, URZ ;  /* 0x000000080d0472a5 */ /* 0x000fe2000f8e003f */
[----:B------:R-:W-:-:S02]  /*64e0*/  LOP3.LUT R11, R34, 0x180, RZ, 0xc0, !PT ;  /* 0x00000180220b7812 */ /* 0x000fc400078ec0ff */
[----:B------:R-:W-:Y:S02]  /*64f0*/  LOP3.LUT R20, R21, 0x180, RZ, 0xc0, !PT ;  /* 0x0000018015147812 */ /* 0x000fe400078ec0ff */
[----:B------:R-:W-:Y:S02]  /*6500*/  SHF.R.U64 R11, R11, 0x3, RZ ;  /* 0x000000030b0b7819 */ /* 0x000fe400000012ff */
[----:B------:R-:W-:Y:S02]  /*6510*/  SHF.R.U64 R20, R20, 0x3, RZ ;  /* 0x0000000314147819 */ /* 0x000fe400000012ff */
[----:B------:R-:W-:Y:S01]  /*6520*/  LOP3.LUT R34, R11, R34, RZ, 0x3c, !PT ;  /* 0x000000220b227212 */ /* 0x000fe200078e3cff */
[--C-:B------:R-:W-:Y:S01]  /*6530*/  IMAD.X R11, RZ, RZ, R35.reuse, P6 ;  /* 0x000000ffff0b7224 */ /* 0x100fe200030e0623 */
[----:B------:R-:W-:Y:S01]  /*6540*/  LOP3.LUT R20, R20, R21, RZ, 0x3c, !PT ;  /* 0x0000001514147212 */ /* 0x000fe200078e3cff */
[----:B------:R-:W-:Y:S01]  /*6550*/  IMAD.X R21, RZ, RZ, R35, P5 ;  /* 0x000000ffff157224 */ /* 0x000fe200028e0623 */
[----:B--2---:R-:W-:Y:S01]  /*6560*/  LOP3.LUT R14, R0, 0x2, RZ, 0x3c, !PT ;  /* 0x00000002000e7812 */ /* 0x004fe200078e3cff */
[----:B------:R-:W-:Y:S04]  /*6570*/  SHFL.IDX PT, R47, R47, R0, 0x1c1f ;  /* 0x001c1f002f2f7589 */ /* 0x000fe800000e0000 */
[----:B------:R-:W0:Y:S04]  /*6580*/  SHFL.IDX PT, R6, R41, R14, 0x1c1f ;  /* 0x001c1f0e29067589 */ /* 0x000e2800000e0000 */
[----:B------:R-:W-:Y:S04]  /*6590*/  SHFL.IDX PT, R51, R51, R0, 0x1c1f ;  /* 0x001c1f0033337589 */ /* 0x000fe800000e0000 */
[----:B------:R-:W1:Y:S04]  /*65a0*/  SHFL.IDX PT, R28, R61, R14, 0x1c1f ;  /* 0x001c1f0e3d1c7589 */ /* 0x000e6800000e0000 */
[----:B------:R-:W-:Y:S04]  /*65b0*/  SHFL.IDX PT, R49, R49, R0, 0x1c1f ;  /* 0x001c1f0031317589 */ /* 0x000fe800000e0000 */
[----:B------:R-:W-:Y:S04]  /*65c0*/  SHFL.IDX PT, R55, R55, R0, 0x1c1f ;  /* 0x001c1f0037377589 */ /* 0x000fe800000e0000 */
[----:B------:R-:W-:Y:S04]  /*65d0*/  SHFL.IDX PT, R57, R57, R0, 0x1c1f ;  /* 0x001c1f0039397589 */ /* 0x000fe800000e0000 */
[----:B------:R-:W-:Y:S01]  /*65e0*/  SHFL.IDX PT, R59, R59, R0, 0x1c1f ;  /* 0x001c1f003b3b7589 */ /* 0x000fe200000e0000 */
[----:B0-----:R-:W-:-:S02]  /*65f0*/  SEL R4, R47, R6, P0 ;  /* 0x000000062f047207 */ /* 0x001fc40000000000 */
[----:B------:R-:W-:Y:S01]  /*6600*/  SEL R6, R6, R47, P0 ;  /* 0x0000002f06067207 */ /* 0x000fe20000000000 */
[----:B------:R-:W-:Y:S04]  /*6610*/  SHFL.IDX PT, R43, R43, R0, 0x1c1f ;  /* 0x001c1f002b2b7589 */ /* 0x000fe800000e0000 */
[----:B------:R-:W-:Y:S01]  /*6620*/  SHFL.IDX PT, R63, R63, R0, 0x1c1f ;  /* 0x001c1f003f3f7589 */ /* 0x000fe200000e0000 */
[----:B-1----:R-:W-:Y:S02]  /*6630*/  SEL R5, R51, R28, P0 ;  /* 0x0000001c33057207 */ /* 0x002fe40000000000 */
[----:B------:R-:W-:Y:S01]  /*6640*/  SEL R7, R28, R51, P0 ;  /* 0x000000331c077207 */ /* 0x000fe20000000000 */
[----:B------:R-:W-:Y:S04]  /*6650*/  SHFL.IDX PT, R67, R67, R0, 0x1c1f ;  /* 0x001c1f0043437589 */ /* 0x000fe800000e0000 */
[----:B------:R-:W-:Y:S04]  /*6660*/  SHFL.IDX PT, R71, R71, R0, 0x1c1f ;  /* 0x001c1f0047477589 */ /* 0x000fe800000e0000 */
[----:B------:R-:W-:Y:S04]  /*6670*/  SHFL.IDX PT, R75, R75, R0, 0x1c1f ;  /* 0x001c1f004b4b7589 */ /* 0x000fe800000e0000 */
[----:B------:R-:W-:Y:S04]  /*6680*/  SHFL.IDX PT, R77, R77, R0, 0x1c1f ;  /* 0x001c1f004d4d7589 */ /* 0x000fe800000e0000 */
[----:B------:R-:W-:Y:S04]  /*6690*/  SHFL.IDX PT, R36, R36, R14, 0x1c1f ;  /* 0x001c1f0e24247589 */ /* 0x000fe800000e0000 */
[----:B------:R0:W1:Y:S04]  /*66a0*/  SHFL.IDX PT, R30, R37, R14, 0x1c1f ;  /* 0x001c1f0e251e7589 */ /* 0x00006800000e0000 */
[----:B------:R-:W2:Y:S01]  /*66b0*/  SHFL.IDX PT, R52, R65, R14, 0x1c1f ;  /* 0x001c1f0e41347589 */ /* 0x000ea200000e0000 */
[----:B------:R-:W-:Y:S01]  /*66c0*/  BAR.SYNC.DEFER_BLOCKING 0x1, 0x180 ;  /* 0x0046000000007b1d */ /* 0x000fe20000010000 */
[----:B0-----:R-:W-:-:S05]  /*66d0*/  LEA R37, P4, R12, UR6, 0x2 ;  /* 0x000000060c257c11 */ /* 0x001fca000f8810ff */
[----:B------:R-:W0:Y:S04]  /*66e0*/  SHFL.IDX PT, R38, R38, R14, 0x1c1f ;  /* 0x001c1f0e26267589 */ /* 0x000e2800000e0000 */
[----:B------:R-:W3:Y:S04]  /*66f0*/  SHFL.IDX PT, R46, R40, R14, 0x1c1f ;  /* 0x001c1f0e282e7589 */ /* 0x000ee800000e0000 */
[----:B------:R-:W4:Y:S01]  /*6700*/  SHFL.IDX PT, R0, R69, R14, 0x1c1f ;  /* 0x001c1f0e45007589 */ /* 0x000f2200000e0000 */
[----:B-1----:R-:W-:Y:S02]  /*6710*/  SEL R28, R55, R30, P0 ;  /* 0x0000001e371c7207 */ /* 0x002fe40000000000 */
[----:B------:R-:W-:Y:S01]  /*6720*/  SEL R30, R30, R55, P0 ;  /* 0x000000371e1e7207 */ /* 0x000fe20000000000 */
[----:B------:R1:W4:Y:S04]  /*6730*/  SHFL.IDX PT, R42, R39, R14, 0x1c1f ;  /* 0x001c1f0e272a7589 */ /* 0x00032800000e0000 */
[----:B------:R-:W4:Y:S04]  /*6740*/  SHFL.IDX PT, R54, R73, R14, 0x1c1f ;  /* 0x001c1f0e49367589 */ /* 0x000f2800000e0000 */
[----:B------:R-:W4:Y:S01]  /*6750*/  SHFL.IDX PT, R56, R45, R14, 0x1c1f ;  /* 0x001c1f0e2d387589 */ /* 0x000f2200000e0000 */
[----:B-1----:R-:W-:-:S03]  /*6760*/  IMAD R39, R48, 0xc0, R153 ;  /* 0x000000c030277824 */ /* 0x002fc600078e0299 */
[----:B------:R1:W4:Y:S01]  /*6770*/  SHFL.IDX PT, R58, R53, R14, 0x1c1f ;  /* 0x001c1f0e353a7589 */ /* 0x00032200000e0000 */
[C---:B------:R-:W-:Y:S01]  /*6780*/  VIADD R15, R39.reuse, 0x8 ;  /* 0x00000008270f7836 */ /* 0x040fe20000000000 */
[-C--:B------:R-:W-:Y:S02]  /*6790*/  ISETP.GE.OR P3, PT, R39, R66.reuse, P1 ;  /* 0x000000422700720c */ /* 0x080fe40000f66670 */
[----:B------:R4:W-:Y:S01]  /*67a0*/  STSM.16.M88.4 [R31], R4 ;  /* 0x000000041f007844 */ /* 0x0009e20000000200 */
[----:B------:R-:W-:Y:S02]  /*67b0*/  LEA.HI.X R39, R12, UR7, R13, 0x2, P4 ;  /* 0x000000070c277c11 */ /* 0x000fe4000a0f140d */
[----:B------:R-:W-:Y:S01]  /*67c0*/  ISETP.GE.OR P1, PT, R15, R66, P1 ;  /* 0x000000420f00720c */ /* 0x000fe20000f26670 */
[----:B------:R-:W-:Y:S01]  /*67d0*/  SHFL.IDX PT, R50, R37, RZ, 0x1c1f ;  /* 0x001c1fff25327589 */ /* 0x000fe200000e0000 */
[----:B------:R-:W-:Y:S02]  /*67e0*/  SEL R12, R49, R36, P0 ;  /* 0x00000024310c7207 */ /* 0x000fe40000000000 */
[----:B-1----:R-:W-:Y:S01]  /*67f0*/  SEL R14, R36, R49, P0 ;  /* 0x00000031240e7207 */ /* 0x002fe20000000000 */
[----:B------:R-:W1:Y:S01]  /*6800*/  SHFL.IDX PT, R51, R39, RZ, 0x1c1f ;  /* 0x001c1fff27337589 */ /* 0x000e6200000e0000 */
[----:B--2---:R-:W-:-:S02]  /*6810*/  SEL R13, R63, R52, P0 ;  /* 0x000000343f0d7207 */ /* 0x004fc40000000000 */
[----:B------:R-:W-:Y:S01]  /*6820*/  SEL R15, R52, R63, P0 ;  /* 0x0000003f340f7207 */ /* 0x000fe20000000000 */
[----:B------:R2:W-:Y:S01]  /*6830*/  SHFL.IDX PT, R64, R37, 0x1, 0x1c1f ;  /* 0x003c1f0025407f89 */ /* 0x0005e200000e0000 */
[----:B0-----:R-:W-:Y:S02]  /*6840*/  SEL R36, R57, R38, P0 ;  /* 0x0000002639247207 */ /* 0x001fe40000000000 */
[----:B---3--:R-:W-:Y:S01]  /*6850*/  SEL R44, R43, R46, P0 ;  /* 0x0000002e2b2c7207 */ /* 0x008fe20000000000 */
[----:B------:R0:W3:Y:S01]  /*6860*/  SHFL.IDX PT, R65, R39, 0x1, 0x1c1f ;  /* 0x003c1f0027417f89 */ /* 0x0000e200000e0000 */
[----:B----4-:R-:W-:Y:S02]  /*6870*/  SEL R29, R67, R0, P0 ;  /* 0x00000000431d7207 */ /* 0x010fe40000000000 */
[----:B------:R-:W-:Y:S01]  /*6880*/  SEL R31, R0, R67, P0 ;  /* 0x00000043001f7207 */ /* 0x000fe20000000000 */
[----:B------:R-:W-:Y:S01]  /*6890*/  STSM.16.M88.4 [R62], R12 ;  /* 0x0000000c3e007844 */ /* 0x000fe20000000200 */
[----:B------:R-:W-:-:S02]  /*68a0*/  SEL R38, R38, R57, P0 ;  /* 0x0000003926267207 */ /* 0x000fc40000000000 */
[----:B------:R-:W-:Y:S01]  /*68b0*/  SEL R40, R59, R42, P0 ;  /* 0x0000002a3b287207 */ /* 0x000fe20000000000 */
[----:B------:R-:W-:Y:S01]  /*68c0*/  STSM.16.M88.4 [R60], R28 ;  /* 0x0000001c3c007844 */ /* 0x000fe20000000200 */
[----:B------:R-:W-:Y:S02]  /*68d0*/  SEL R46, R46, R43, P0 ;  /* 0x0000002b2e2e7207 */ /* 0x000fe40000000000 */
[----:B--2---:R-:W-:Y:S02]  /*68e0*/  SEL R37, R71, R54, P0 ;  /* 0x0000003647257207 */ /* 0x004fe40000000000 */
[----:B0-----:R-:W-:Y:S02]  /*68f0*/  SEL R39, R54, R71, P0 ;  /* 0x0000004736277207 */ /* 0x001fe40000000000 */
[----:B------:R-:W-:Y:S02]  /*6900*/  SEL R42, R42, R59, P0 ;  /* 0x0000003b2a2a7207 */ /* 0x000fe40000000000 */
[----:B------:R-:W-:Y:S01]  /*6910*/  SEL R41, R75, R56, P0 ;  /* 0x000000384b297207 */ /* 0x000fe20000000000 */
[----:B------:R0:W-:Y:S01]  /*6920*/  STSM.16.M88.4 [R72], R36 ;  /* 0x0000002448007844 */ /* 0x0001e20000000200 */
[----:B------:R-:W-:-:S02]  /*6930*/  SEL R43, R56, R75, P0 ;  /* 0x0000004b382b7207 */ /* 0x000fc40000000000 */
[----:B------:R-:W-:Y:S02]  /*6940*/  SEL R45, R77, R58, P0 ;  /* 0x0000003a4d2d7207 */ /* 0x000fe40000000000 */
[----:B------:R-:W-:Y:S01]  /*6950*/  SEL R47, R58, R77, P0 ;  /* 0x0000004d3a2f7207 */ /* 0x000fe20000000000 */
[----:B------:R-:W-:Y:S04]  /*6960*/  STSM.16.M88.4 [R70], R40 ;  /* 0x0000002846007844 */ /* 0x000fe80000000200 */
[----:B------:R-:W-:Y:S01]  /*6970*/  STSM.16.M88.4 [R68], R44 ;  /* 0x0000002c44007844 */ /* 0x000fe20000000200 */
[----:B------:R-:W-:Y:S08]  /*6980*/  BAR.SYNC.DEFER_BLOCKING 0x1, 0x180 ;  /* 0x0046000000007b1d */ /* 0x000ff00000010000 */
[----:B0-----:R-:W0:Y:S08]  /*6990*/  @P2 LDC R37, c[0x0][0xbec] ;  /* 0x0002fb00ff252b82 */ /* 0x001e300000000800 */
[----:B------:R-:W2:Y:S01]  /*69a0*/  @P2 LDC R39, c[0x0][0xbf0] ;  /* 0x0002fc00ff272b82 */ /* 0x000ea20000000800 */
[----:B------:R-:W-:Y:S01]  /*69b0*/  UIMAD UR6, UR12, UR8, URZ ;  /* 0x000000080c0672a4 */ /* 0x000fe2000f8e023f */
[----:B-1----:R-:W-:Y:S04]  /*69c0*/  @!P3 ST.E desc[UR52][R50.64], R8 ;  /* 0x000000083200b985 */ /* 0x002fe8000c101934 */
[----:B---3--:R1:W-:Y:S01]  /*69d0*/  @!P1 ST.E desc[UR52][R64.64], R3 ;  /* 0x0000000340009985 */ /* 0x0083e2000c101934 */
[----:B------:R-:W-:-:S03]  /*69e0*/  UIMAD UR6, UR13, UR9, UR6 ;  /* 0x000000090d0672a4 */ /* 0x000fc6000f8e0206 */
[----:B------:R3:W5:Y:S01]  /*69f0*/  LD.E.128 R60, desc[UR52][R20.64] ;  /* 0x00000034143c7980 */ /* 0x000762000c101d00 */
[----:B------:R-:W-:Y:S01]  /*6a00*/  ULDC.64 UR8, c[0x0][0xaf0] ;  /* 0x0002bc0000087ab9 */ /* 0x000fe20000000a00 */
[----:B-1----:R-:W-:Y:S02]  /*6a10*/  IMAD R3, R18, 0x60, R19 ;  /* 0x0000006012037824 */ /* 0x002fe400078e0213 */
[----:B------:R1:W5:Y:S02]  /*6a20*/  LD.E.128 R28, desc[UR52][R10.64] ;  /* 0x000000340a1c7980 */ /* 0x000364000c101d00 */
[----:B---3--:R-:W-:Y:S01]  /*6a30*/  IMAD R20, R48, 0xc0, R3 ;  /* 0x000000c030147824 */ /* 0x008fe200078e0203 */
[----:B------:R-:W-:Y:S01]  /*6a40*/  UIMAD UR7, UR14, UR8, URZ ;  /* 0x000000080e0772a4 */ /* 0x000fe2000f8e023f */
[----:B------:R-:W5:Y:S02]  /*6a50*/  LD.E.128 R52, desc[UR52][R34.64] ;  /* 0x0000003422347980 */ /* 0x000f64000c101d00 */
[----:B0-----:R-:W-:Y:S01]  /*6a60*/  @P2 IMAD.HI.U32 R0, R20, R37, RZ ;  /* 0x0000002514002227 */ /* 0x001fe200078e00ff */
[----:B------:R-:W-:Y:S01]  /*6a70*/  UIADD3 UR5, UR5, UR6, URZ ;  /* 0x0000000605057290 */ /* 0x000fe2000fffe03f */
[----:B------:R-:W5:Y:S01]  /*6a80*/  LD.E.128 R4, desc[UR52][R32.64] ;  /* 0x0000003420047980 */ /* 0x000f62000c101d00 */
[----:B------:R-:W-:Y:S01]  /*6a90*/  UIMAD UR7, UR40, UR9, UR7 ;  /* 0x00000009280772a4 */ /* 0x000fe2000f8e0207 */
[----:B------:R-:W-:Y:S01]  /*6aa0*/  IMAD.MOV.U32 R3, RZ, RZ, R20 ;  /* 0x000000ffff037224 */ /* 0x000fe200078e0014 */
[----:B--2---:R-:W-:Y:S01]  /*6ab0*/  @P2 SHF.R.U32.HI R3, RZ, R39, R0 ;  /* 0x00000027ff032219 */ /* 0x004fe20000011600 */
[----:B------:R-:W-:Y:S01]  /*6ac0*/  UIMAD.WIDE.U32 UR40, UR40, UR8, UR4 ;  /* 0x00000008282872a5 */ /* 0x000fe2000f8e0004 */
[----:B------:R-:W5:Y:S02]  /*6ad0*/  LD.E.128 R56, desc[UR52][R26.64] ;  /* 0x000000341a387980 */ /* 0x000f64000c101d00 */
[--C-:B------:R-:W-:Y:S01]  /*6ae0*/  SHF.R.S32.HI R0, RZ, 0x1f, R3.reuse ;  /* 0x0000001fff007819 */ /* 0x100fe20000011403 */
[----:B------:R-:W-:Y:S01]  /*6af0*/  UIADD3 UR4, UR41, UR7, URZ ;  /* 0x0000000729047290 */ /* 0x000fe2000fffe03f */
[----:B------:R-:W-:Y:S01]  /*6b00*/  IMAD.MOV R8, RZ, RZ, -R3 ;  /* 0x000000ffff087224 */ /* 0x000fe200078e0a03 */
[----:B------:R0:W5:Y:S01]  /*6b10*/  LD.E.128 R12, desc[UR52][R24.64] ;  /* 0x00000034180c7980 */ /* 0x000162000c101d00 */
[----:B------:R-:W-:Y:S01]  /*6b20*/  ULDC.64 UR6, c[0x0][0xae0] ;  /* 0x0002b80000067ab9 */ /* 0x000fe20000000a00 */
[----:B-1----:R-:W-:-:S02]  /*6b30*/  IMAD.U32 R11, RZ, RZ, UR41 ;  /* 0x00000029ff0b7e24 */ /* 0x002fc4000f8e00ff */
[----:B------:R-:W-:Y:S01]  /*6b40*/  IMAD R0, R0, UR6, RZ ;  /* 0x0000000600007c24 */ /* 0x000fe2000f8e02ff */
[----:B------:R-:W-:Y:S01]  /*6b50*/  @!PT LDS RZ, [RZ] ;  /* 0x00000000fffff984 */ /* 0x000fe20000000800 */
[----:B------:R-:W-:Y:S01]  /*6b60*/  @!PT LDS RZ, [RZ] ;  /* 0x00000000fffff984 */ /* 0x000fe20000000800 */
[----:B------:R-:W-:Y:S01]  /*6b70*/  @!PT LDS RZ, [RZ] ;  /* 0x00000000fffff984 */ /* 0x000fe20000000800 */
[----:B------:R-:W-:Y:S01]  /*6b80*/  @!PT LDS RZ, [RZ] ;  /* 0x00000000fffff984 */ /* 0x000fe20000000800 */
[----:B------:R1:W-:Y:S06]  /*6b90*/  MEMBAR.ALL.CTA ;  /* 0x0000000000007992 */ /* 0x0003ec0000008000 */
[----:B-1----:R-:W1:Y:S01]  /*6ba0*/  FENCE.VIEW.ASYNC.S ;  /* 0x00000000000073c6 */ /* 0x002e620000000000 */
[----:B------:R-:W-:Y:S02]  /*6bb0*/  IMAD R21, R9, R8, R20 ;  /* 0x0000000809157224 */ /* 0x000fe400078e0214 */
[----:B------:R-:W-:-:S02]  /*6bc0*/  IMAD.U32 R10, RZ, RZ, UR40 ;  /* 0x00000028ff0a7e24 */ /* 0x000fc4000f8e00ff */
[----:B------:R-:W-:Y:S01]  /*6bd0*/  IMAD.U32 R11, RZ, RZ, UR4 ;  /* 0x00000004ff0b7e24 */ /* 0x000fe2000f8e00ff */
[----:B------:R-:W-:Y:S01]  /*6be0*/  ULDC.64 UR4, c[0x0][0xad8] ;  /* 0x0002b60000047ab9 */ /* 0x000fe20000000a00 */
[C---:B0-----:R-:W-:Y:S01]  /*6bf0*/  IMAD R25, R3.reuse, UR7, R0 ;  /* 0x0000000703197c24 */ /* 0x041fe2000f8e0200 */
[----:B------:R-:W-:Y:S01]  /*6c00*/  SHF.R.S32.HI R0, RZ, 0x1f, R21 ;  /* 0x0000001fff007819 */ /* 0x000fe20000011415 */
[----:B------:R-:W-:Y:S01]  /*6c10*/  IMAD.WIDE.U32 R8, R3, UR6, R10 ;  /* 0x0000000603087c25 */ /* 0x000fe2000f8e000a */
[----:B------:R-:W-:Y:S02]  /*6c20*/  UIADD3 UR43, UR43, 0x19c20, URZ ;  /* 0x00019c202b2b7890 */ /* 0x000fe4000fffe03f */
[----:B------:R-:W-:Y:S01]  /*6c30*/  UIADD3 UR38, UR38, 0x1, URZ ;  /* 0x0000000126267890 */ /* 0x000fe2000fffe03f */
[----:B------:R-:W-:Y:S01]  /*6c40*/  IMAD.IADD R9, R9, 0x1, R25 ;  /* 0x0000000109097824 */ /* 0x000fe200078e0219 */
[----:B------:R-:W-:Y:S01]  /*6c50*/  ULDC.64 UR6, c[0x0][0xa80] ;  /* 0x0002a00000067ab9 */ /* 0x000fe20000000a00 */
[----:B------:R-:W-:-:S02]  /*6c60*/  IMAD R0, R0, UR4, RZ ;  /* 0x0000000400007c24 */ /* 0x000fc4000f8e02ff */
[----:B------:R-:W-:Y:S02]  /*6c70*/  IMAD R27, R48, 0xc0, R19 ;  /* 0x000000c0301b7824 */ /* 0x000fe400078e0213 */
[C---:B------:R-:W-:Y:S02]  /*6c80*/  IMAD R3, R21.reuse, UR5, R0 ;  /* 0x0000000515037c24 */ /* 0x040fe4000f8e0200 */
[----:B------:R-:W-:Y:S01]  /*6c90*/  IMAD.WIDE.U32 R8, R21, UR4, R8 ;  /* 0x0000000415087c25 */ /* 0x000fe2000f8e0008 */
[----:B------:R-:W-:Y:S01]  /*6ca0*/  ISETP.GE.AND P0, PT, R27, R66, PT ;  /* 0x000000421b00720c */ /* 0x000fe20003f06270 */
[----:B------:R-:W-:Y:S02]  /*6cb0*/  UPRMT UR43, URZ, 0x654, UR43 ;  /* 0x000006543f2b7896 */ /* 0x000fe4000800002b */
[----:B------:R-:W-:Y:S01]  /*6cc0*/  IMAD.IADD R3, R9, 0x1, R3 ;  /* 0x0000000109037824 */ /* 0x000fe200078e0203 */
[----:B------:R-:W-:Y:S01]  /*6cd0*/  LEA R0, P1, R8, UR6, 0x1 ;  /* 0x0000000608007c11 */ /* 0x000fe2000f8208ff */
[----:B------:R-:W-:-:S03]  /*6ce0*/  UISETP.NE.AND UP0, UPT, UR38, 0x2, UPT ;  /* 0x000000022600788c */ /* 0x000fc6000bf05270 */
[----:B------:R-:W-:Y:S01]  /*6cf0*/  LEA.HI.X R26, R8, UR7, R3, 0x1, P1 ;  /* 0x00000007081a7c11 */ /* 0x000fe200088f0c03 */
[----:B------:R-:W-:Y:S01]  /*6d00*/  USEL UR5, URZ, 0x1, UP0 ;  /* 0x000000013f057887 */ /* 0x000fe20008000000 */
[----:B------:R-:W-:Y:S01]  /*6d10*/  ULDC UR4, c[0x0][0xc] ;  /* 0x0000030000047ab9 */ /* 0x000fe20000000800 */
[----:B------:R-:W-:Y:S01]  /*6d20*/  USEL UR38, UR38, URZ, UP0 ;  /* 0x0000003f26267287 */ /* 0x000fe20008000000 */
[----:B-1----:R0:W1:Y:S01]  /*6d30*/  SHFL.IDX PT, R10, R0, RZ, 0x1c1f ;  /* 0x001c1fff000a7589 */ /* 0x00206200000e0000 */
[----:B------:R-:W-:Y:S01]  /*6d40*/  UIADD3 UR45, UR4, UR45, URZ ;  /* 0x0000002d042d7290 */ /* 0x000fe2000fffe03f */
[----:B------:R-:W-:Y:S01]  /*6d50*/  SYNCS.ARRIVE.TRANS64.RED.A1T0 RZ, [UR43], RZ ;  /* 0x000000ffffff79a7 */ /* 0x000fe2000810042b */
[----:B------:R-:W-:Y:S01]  /*6d60*/  ULOP3.LUT UR37, UR37, UR5, URZ, 0x3c, !UPT ;  /* 0x0000000525257292 */ /* 0x000fe2000f8e3c3f */
[----:B------:R0:W2:Y:S01]  /*6d70*/  SHFL.IDX PT, R11, R26, RZ, 0x1c1f ;  /* 0x001c1fff1a0b7589 */ /* 0x0000a200000e0000 */
[----:B------:R-:W-:Y:S01]  /*6d80*/  BSSY B0, `(.L_x_31) ;  /* 0x000000f000007945 */ /* 0x000fe20003800000 */
[----:B------:R-:W-:-:S03]  /*6d90*/  SHF.R.S32.HI R74, RZ, 0x1f, R17 ;  /* 0x0000001fff4a7819 */ /* 0x000fc60000011411 */
[----:B------:R-:W-:Y:S06]  /*6da0*/  @P0 BRA `(.L_x_32) ;  /* 0x0000000000300947 */ /* 0x000fec0003800000 */
[----:B------:R-:W-:Y:S02]  /*6db0*/  ULDC UR4, c[0x0][0xac8] ;  /* 0x0002b20000047ab9 */ /* 0x000fe40000000800 */
[----:B------:R-:W-:Y:S02]  /*6dc0*/  ISETP.GE.AND P1, PT, R17, UR4, PT ;  /* 0x0000000411007c0c */ /* 0x000fe4000bf26270 */
[----:B------:R-:W-:Y:S02]  /*6dd0*/  ISETP.GE.AND P2, PT, R16, UR4, PT ;  /* 0x0000000410007c0c */ /* 0x000fe4000bf46270 */
[----:B------:R-:W-:-:S09]  /*6de0*/  ISETP.GE.AND P0, PT, R2, UR4, PT ;  /* 0x0000000402007c0c */ /* 0x000fd2000bf06270 */
[CC--:B-1----:R-:W-:Y:S02]  /*6df0*/  @!P1 LEA R20, P3, R17.reuse, R10.reuse, 0x1 ;  /* 0x0000000a11149211 */ /* 0x0c2fe400078608ff */
[----:B------:R-:W-:Y:S02]  /*6e00*/  @!P2 LEA R24, P4, R16, R10, 0x1 ;  /* 0x0000000a1018a211 */ /* 0x000fe400078808ff */
[----:B--2---:R-:W-:Y:S01]  /*6e10*/  @!P0 IMAD.WIDE R8, R2, 0x2, R10 ;  /* 0x0000000202088825 */ /* 0x004fe200078e020a */
[-C--:B------:R-:W-:Y:S02]  /*6e20*/  @!P1 LEA.HI.X R21, R17, R11.reuse, R74, 0x1, P3 ;  /* 0x0000000b11159211 */ /* 0x080fe400018f0c4a */
[----:B------:R-:W-:Y:S02]  /*6e30*/  @!P2 LEA.HI.X R25, R16, R11, R157, 0x1, P4 ;  /* 0x0000000b1019a211 */ /* 0x000fe400020f0c9d */
[----:B-----5:R3:W-:Y:S04]  /*6e40*/  @!P0 ST.E.128 desc[UR52][R8.64], R52 ;  /* 0x0000003408008985 */ /* 0x0207e8000c101d34 */
[----:B------:R3:W-:Y:S04]  /*6e50*/  @!P1 ST.E.128 desc[UR52][R20.64], R56 ;  /* 0x0000003814009985 */ /* 0x0007e8000c101d34 */
[----:B------:R3:W-:Y:S02]  /*6e60*/  @!P2 ST.E.128 desc[UR52][R24.64], R60 ;  /* 0x0000003c1800a985 */ /* 0x0007e4000c101d34 */
.L_x_32:
[----:B------:R-:W-:Y:S05]  /*6e70*/  BSYNC B0 ;  /* 0x0000000000007941 */ /* 0x000fea0003800000 */
.L_x_31:
[----:B------:R-:W-:Y:S01]  /*6e80*/  VIADD R3, R27, 0x60 ;  /* 0x000000601b037836 */ /* 0x000fe20000000000 */
[----:B--2---:R2:W4:Y:S01]  /*6e90*/  SHFL.IDX PT, R11, R26, 0x1, 0x1c1f ;  /* 0x003c1f001a0b7f89 */ /* 0x00452200000e0000 */
[----:B------:R-:W-:Y:S01]  /*6ea0*/  UIADD3 UR36, UR36, 0x1, URZ ;  /* 0x0000000124247890 */ /* 0x000fe2000fffe03f */
[----:B------:R-:W-:Y:S02]  /*6eb0*/  BSSY B0, `(.L_x_33) ;  /* 0x0000010000007945 */ /* 0x000fe40003800000 */
[----:B------:R-:W-:Y:S01]  /*6ec0*/  ISETP.GE.AND P0, PT, R3, R66, PT ;  /* 0x000000420300720c */ /* 0x000fe20003f06270 */
[----:B-1----:R2:W1:-:S12]  /*6ed0*/  SHFL.IDX PT, R10, R0, 0x1, 0x1c1f ;  /* 0x003c1f00000a7f89 */ /* 0x00245800000e0000 */
[----:B--2---:R-:W-:Y:S05]  /*6ee0*/  @P0 BRA `(.L_x_34) ;  /* 0x0000000000300947 */ /* 0x004fea0003800000 */
[----:B------:R-:W-:Y:S02]  /*6ef0*/  ULDC UR4, c[0x0][0xac8] ;  /* 0x0002b20000047ab9 */ /* 0x000fe40000000800 */
[----:B------:R-:W-:Y:S02]  /*6f00*/  ISETP.GE.AND P3, PT, R17, UR4, PT ;  /* 0x0000000411007c0c */ /* 0x000fe4000bf66270 */
[----:B------:R-:W-:Y:S02]  /*6f10*/  ISETP.GE.AND P4, PT, R16, UR4, PT ;  /* 0x0000000410007c0c */ /* 0x000fe4000bf86270 */
[----:B------:R-:W-:-:S09]  /*6f20*/  ISETP.GE.AND P2, PT, R2, UR4, PT ;  /* 0x0000000402007c0c */ /* 0x000fd2000bf46270 */
[CC--:B-1-3--:R-:W-:Y:S02]  /*6f30*/  @!P3 LEA R20, P0, R17.reuse, R10.reuse, 0x1 ;  /* 0x0000000a1114b211 */ /* 0x0cafe400078008ff */
[----:B------:R-:W-:Y:S02]  /*6f40*/  @!P4 LEA R24, P1, R16, R10, 0x1 ;  /* 0x0000000a1018c211 */ /* 0x000fe400078208ff */
[----:B----4-:R-:W-:Y:S01]  /*6f50*/  @!P2 IMAD.WIDE R8, R2, 0x2, R10 ;  /* 0x000000020208a825 */ /* 0x010fe200078e020a */
[-C--:B------:R-:W-:Y:S02]  /*6f60*/  @!P3 LEA.HI.X R21, R17, R11.reuse, R74, 0x1, P0 ;  /* 0x0000000b1115b211 */ /* 0x080fe400000f0c4a */
[----:B------:R-:W-:Y:S02]  /*6f70*/  @!P4 LEA.HI.X R25, R16, R11, R157, 0x1, P1 ;  /* 0x0000000b1019c211 */ /* 0x000fe400008f0c9d */
[----:B-----5:R2:W-:Y:S04]  /*6f80*/  @!P2 ST.E.128 desc[UR52][R8.64], R4 ;  /* 0x000000040800a985 */ /* 0x0205e8000c101d34 */
[----:B------:R2:W-:Y:S04]  /*6f90*/  @!P3 ST.E.128 desc[UR52][R20.64], R12 ;  /* 0x0000000c1400b985 */ /* 0x0005e8000c101d34 */
[----:B------:R2:W-:Y:S02]  /*6fa0*/  @!P4 ST.E.128 desc[UR52][R24.64], R28 ;  /* 0x0000001c1800c985 */ /* 0x0005e4000c101d34 */
.L_x_34:
[----:B------:R-:W-:Y:S05]  /*6fb0*/  BSYNC B0 ;  /* 0x0000000000007941 */ /* 0x000fea0003800000 */
.L_x_33:
[----:B0-----:R-:W0:Y:S02]  /*6fc0*/  LDC R0, c[0x0][0xc34] ;  /* 0x00030d00ff007b82 */ /* 0x001e240000000800 */
[----:B0-----:R-:W-:-:S13]  /*6fd0*/  ISETP.LE.AND P0, PT, R0, UR45, PT ;  /* 0x0000002d00007c0c */ /* 0x001fda000bf03270 */
[----:B------:R-:W-:Y:S05]  /*6fe0*/  @!P0 BRA `(.L_x_35) ;  /* 0xffffff9c005c8947 */ /* 0x000fea000383ffff */
[----:B------:R-:W-:Y:S05]  /*6ff0*/  EXIT ;  /* 0x000000000000794d */ /* 0x000fea0003800000 */
.L_x_7:
[----:B------:R-:W-:-:S08]  /*7000*/  NOP ;  /* 0x0000000000007918 */ /* 0x000fd00000000000 */
[----:B------:R-:W0:-:S00]  /*7010*/  USETMAXREG.DEALLOC.CTAPOOL 0x20 ;  /* 0x00000020000079c8 */ /* 0x000e0000080e0500 */
[----:B------:R-:W1:Y:S01]  /*7020*/  S2UR UR48, SR_CTAID.X ;  /* 0x00000000003079c3 */ /* 0x000e620000002500 */
[----:B------:R-:W-:Y:S01]  /*7030*/  UMOV UR46, 0x1 ;  /* 0x00000001002e7882 */ /* 0x000fe20000000000 */
[----:B0-----:R-:W-:Y:S02]  /*7040*/  IMAD.MOV.U32 R18, RZ, RZ, RZ ;  /* 0x000000ffff127224 */ /* 0x001fe400078e00ff */
[----:B------:R-:W-:-:S04]  /*7050*/  IMAD.MOV.U32 R19, RZ, RZ, 0x1 ;  /* 0x00000001ff137424 */ /* 0x000fc800078e00ff */
[----:B------:R-:W1:Y:S02]  /*7060*/  LDC R0, c[0x0][0xc34] ;  /* 0x00030d00ff007b82 */ /* 0x000e640000000800 */
[----:B-1----:R-:W-:-:S13]  /*7070*/  ISETP.LE.AND P0, PT, R0, UR48, PT ;  /* 0x0000003000007c0c */ /* 0x002fda000bf03270 */
[----:B------:R-:W-:Y:S05]  /*7080*/  @P0 BRA `(.L_x_36) ;  /* 0x0000003000100947 */ /* 0x000fea0003800000 */
[----:B------:R-:W0:Y:S01]  /*7090*/  S2R R10, SR_TID.X ;  /* 0x00000000000a7919 */ /* 0x000e220000002100 */
[----:B------:R-:W1:Y:S01]  /*70a0*/  S2UR UR4, SR_CgaCtaId ;  /* 0x00000000000479c3 */ /* 0x000e620000008800 */
[----:B------:R-:W-:Y:S01]  /*70b0*/  IMAD.SHL.U32 R6, R29, 0x10, RZ ;  /* 0x000000101d067824 */ /* 0x000fe200078e00ff */
[----:B------:R-:W-:Y:S01]  /*70c0*/  UMOV UR40, 0x400 ;  /* 0x0000040000287882 */ /* 0x000fe20000000000 */
[----:B------:R-:W-:Y:S01]  /*70d0*/  IMAD.SHL.U32 R9, R2, 0x800, RZ ;  /* 0x0000080002097824 */ /* 0x000fe200078e00ff */
[----:B------:R-:W-:Y:S01]  /*70e0*/  ULDC.64 UR50, c[0x0][0x198] ;  /* 0x0000660000327ab9 */ /* 0x000fe20000000a00 */
[----:B------:R-:W-:Y:S01]  /*70f0*/  IMAD.MOV.U32 R26, RZ, RZ, 0x40 ;  /* 0x00000040ff1a7424 */ /* 0x000fe200078e00ff */
[----:B------:R-:W-:Y:S01]  /*7100*/  ULOP3.LUT UR41, UR42, 0x1, URZ, 0xfc, !UPT ;  /* 0x000000012a297892 */ /* 0x000fe2000f8efc3f */
[----:B------:R-:W-:Y:S01]  /*7110*/  IMAD.MOV.U32 R19, RZ, RZ, 0x1 ;  /* 0x00000001ff137424 */ /* 0x000fe200078e00ff */
[----:B------:R-:W-:Y:S01]  /*7120*/  ULOP3.LUT UR47, UR42, 0x2, URZ, 0xfc, !UPT ;  /* 0x000000022a2f7892 */ /* 0x000fe2000f8efc3f */
[----:B------:R-:W-:Y:S01]  /*7130*/  IMAD.MOV.U32 R18, RZ, RZ, RZ ;  /* 0x000000ffff127224 */ /* 0x000fe200078e00ff */
[----:B------:R-:W-:Y:S01]  /*7140*/  ULDC UR43, c[0x0][0xc] ;  /* 0x00000300002b7ab9 */ /* 0x000fe20000000800 */
[----:B------:R-:W-:Y:S01]  /*7150*/  UMOV UR46, URZ ;  /* 0x0000003f002e7c82 */ /* 0x000fe20008000000 */
[----:B-1----:R-:W-:Y:S01]  /*7160*/  ULEA UR40, UR4, UR40, 0x18 ;  /* 0x0000002804287291 */ /* 0x002fe2000f8ec03f */
[C---:B0-----:R-:W-:Y:S01]  /*7170*/  IMAD.SHL.U32 R3, R10.reuse, 0x20, RZ ;  /* 0x000000200a037824 */ /* 0x041fe200078e00ff */
[----:B------:R-:W-:Y:S01]  /*7180*/  SHF.R.U32.HI R4, RZ, 0x1, R10 ;  /* 0x00000001ff047819 */ /* 0x000fe2000001160a */
[C---:B------:R-:W-:Y:S01]  /*7190*/  IMAD.SHL.U32 R0, R10.reuse, 0x10, RZ ;  /* 0x000000100a007824 */ /* 0x040fe200078e00ff */
[C---:B------:R-:W-:Y:S01]  /*71a0*/  LOP3.LUT P0, RZ, R10.reuse, 0x4, RZ, 0xc0, !PT ;  /* 0x000000040aff7812 */ /* 0x040fe2000780c0ff */
[C---:B------:R-:W-:Y:S01]  /*71b0*/  IMAD.SHL.U32 R2, R10.reuse, 0x80, RZ ;  /* 0x000000800a027824 */ /* 0x040fe200078e00ff */
[C---:B------:R-:W-:Y:S01]  /*71c0*/  LOP3.LUT R5, R3.reuse, 0x360, RZ, 0xc0, !PT ;  /* 0x0000036003057812 */ /* 0x040fe200078ec0ff */
[C---:B------:R-:W-:Y:S01]  /*71d0*/  IMAD.SHL.U32 R8, R10.reuse, 0x4, RZ ;  /* 0x000000040a087824 */ /* 0x040fe200078e00ff */
[----:B------:R-:W-:Y:S01]  /*71e0*/  LOP3.LUT R3, R3, 0x80, RZ, 0xc0, !PT ;  /* 0x0000008003037812 */ /* 0x000fe200078ec0ff */
[----:B------:R-:W-:Y:S01]  /*71f0*/  IMAD.SHL.U32 R11, R10, 0x2, RZ ;  /* 0x000000020a0b7824 */ /* 0x000fe200078e00ff */
[----:B------:R-:W-:-:S02]  /*7200*/  LOP3.LUT R7, R0, 0x60, RZ, 0xc0, !PT ;  /* 0x0000006000077812 */ /* 0x000fc400078ec0ff */
[----:B------:R-:W-:Y:S02]  /*7210*/  LOP3.LUT R3, R3, 0x10, R4, 0xf8, !PT ;  /* 0x0000001003037812 */ /* 0x000fe400078ef804 */
[----:B------:R-:W-:Y:S02]  /*7220*/  LOP3.LUT R4, R4, 0x20, RZ, 0xc0, !PT ;  /* 0x0000002004047812 */ /* 0x000fe400078ec0ff */
[----:B------:R-:W-:Y:S02]  /*7230*/  LOP3.LUT R13, R7, 0x700, R6, 0xf8, !PT ;  /* 0x00000700070d7812 */ /* 0x000fe400078ef806 */
[----:B------:R-:W-:Y:S02]  /*7240*/  LOP3.LUT R7, R4, 0x10, R10, 0xf8, !PT ;  /* 0x0000001004077812 */ /* 0x000fe400078ef80a */
[----:B------:R-:W-:Y:S02]  /*7250*/  LOP3.LUT R5, R5, 0x400, R6, 0xf8, !PT ;  /* 0x0000040005057812 */ /* 0x000fe400078ef806 */
[----:B------:R-:W-:-:S02]  /*7260*/  LOP3.LUT R6, R0, 0x90, RZ, 0xc0, !PT ;  /* 0x0000009000067812 */ /* 0x000fc400078ec0ff */
[----:B------:R-:W-:Y:S02]  /*7270*/  LOP3.LUT R4, R2, 0x400, RZ, 0xc0, !PT ;  /* 0x0000040002047812 */ /* 0x000fe400078ec0ff */
[----:B------:R-:W-:Y:S02]  /*7280*/  LOP3.LUT R7, R7, 0x380, R2, 0xf8, !PT ;  /* 0x0000038007077812 */ /* 0x000fe400078ef802 */
[----:B------:R-:W-:Y:S02]  /*7290*/  LOP3.LUT R2, R3, 0x10, R8, 0x78, !PT ;  /* 0x0000001003027812 */ /* 0x000fe400078e7808 */
[----:B------:R-:W-:Y:S02]  /*72a0*/  LOP3.LUT R6, R6, 0x10, R11, 0x78, !PT ;  /* 0x0000001006067812 */ /* 0x000fe400078e780b */
[----:B------:R-:W-:Y:S01]  /*72b0*/  LOP3.LUT R27, R5, R2, RZ, 0xfc, !PT ;  /* 0x00000002051b7212 */ /* 0x000fe200078efcff */
[----:B------:R-:W-:Y:S01]  /*72c0*/  IMAD.SHL.U32 R2, R10, 0x40, RZ ;  /* 0x000000400a027824 */ /* 0x000fe200078e00ff */
[----:B------:R-:W-:-:S02]  /*72d0*/  LOP3.LUT R7, R7, 0x70, R0, 0x78, !PT ;  /* 0x0000007007077812 */ /* 0x000fc400078e7800 */
[----:B------:R-:W-:Y:S02]  /*72e0*/  SHF.R.U32.HI R3, RZ, 0x1, R29 ;  /* 0x00000001ff037819 */ /* 0x000fe4000001161d */
[----:B------:R-:W-:Y:S02]  /*72f0*/  LOP3.LUT R6, R13, R6, RZ, 0xfc, !PT ;  /* 0x000000060d067212 */ /* 0x000fe400078efcff */
[----:B------:R-:W-:Y:S02]  /*7300*/  LOP3.LUT R0, R0, 0x10, RZ, 0xc0, !PT ;  /* 0x0000001000007812 */ /* 0x000fe400078ec0ff */
[----:B------:R-:W-:Y:S01]  /*7310*/  LOP3.LUT R4, R4, 0x800, R9, 0xf8, !PT ;  /* 0x0000080004047812 */ /* 0x000fe200078ef809 */
[----:B------:R-:W-:Y:S01]  /*7320*/  VIADD R28, R6, UR40 ;  /* 0x00000028061c7c36 */ /* 0x000fe20008000000 */
[----:B------:R-:W-:Y:S02]  /*7330*/  LOP3.LUT R3, R3, 0x40, R2, 0xf8, !PT ;  /* 0x0000004003037812 */ /* 0x000fe400078ef802 */
[----:B------:R-:W-:-:S02]  /*7340*/  LOP3.LUT R2, R0, 0x20, RZ, 0xfc, !PT ;  /* 0x0000002000027812 */ /* 0x000fc400078efcff */
[----:B------:R-:W-:Y:S02]  /*7350*/  LOP3.LUT R25, R4, R7, RZ, 0xfc, !PT ;  /* 0x0000000704197212 */ /* 0x000fe400078efcff */
[----:B------:R-:W-:Y:S02]  /*7360*/  SEL R26, R26, 0xffffffc0, !P0 ;  /* 0xffffffc01a1a7807 */ /* 0x000fe40004000000 */
[----:B------:R-:W-:-:S07]  /*7370*/  LOP3.LUT R0, R0, 0x40, RZ, 0xfc, !PT ;  /* 0x0000004000007812 */ /* 0x000fce00078efcff */
.L_x_85:
[----:B------:R-:W-:Y:S01]  /*7380*/  ULDC UR4, c[0x0][0xc38] ;  /* 0x00030e0000047ab9 */ /* 0x000fe20000000800 */
[----:B------:R-:W-:Y:S01]  /*7390*/  ULDC UR6, c[0x0][0xc44] ;  /* 0x0003110000067ab9 */ /* 0x000fe20000000800 */
[----:B------:R-:W-:Y:S02]  /*73a0*/  UISETP.NE.AND UP2, UPT, UR4, 0x1, UPT ;  /* 0x000000010400788c */ /* 0x000fe4000bf45270 */
[----:B------:R-:W-:Y:S01]  /*73b0*/  UISETP.NE.AND UP1, UPT, UR6, 0x1, UPT ;  /* 0x000000010600788c */ /* 0x000fe2000bf25270 */
[----:B------:R-:W-:Y:S01]  /*73c0*/  ULDC.64 UR4, c[0x0][0x418] ;  /* 0x0001060000047ab9 */ /* 0x000fe20000000a00 */
[----:B------:R-:W-:Y:S02]  /*73d0*/  UIADD3 UR10, UR40, 0x13800, URZ ;  /* 0x00013800280a7890 */ /* 0x000fe4000fffe03f */
[----:B------:R-:W-:Y:S01]  /*73e0*/  UISETP.NE.U32.AND UP0, UPT, UR4, URZ, UPT ;  /* 0x0000003f0400728c */ /* 0x000fe2000bf05070 */
[----:B------:R-:W-:Y:S01]  /*73f0*/  ULDC UR7, c[0x0][0x424] ;  /* 0x0001090000077ab9 */ /* 0x000fe20000000800 */
[----:B------:R-:W-:-:S02]  /*7400*/  UMOV UR45, UR48 ;  /* 0x00000030002d7c82 */ /* 0x000fc40008000000 */
[----:B------:R-:W-:Y:S01]  /*7410*/  UISETP.NE.AND.EX UP0, UPT, UR5, URZ, UPT, UP0 ;  /* 0x0000003f0500728c */ /* 0x000fe2000bf05300 */
[----:B------:R-:W-:Y:S01]  /*7420*/  @UP2 ULDC UR4, c[0x0][0xc3c] ;  /* 0x00030f0000042ab9 */ /* 0x000fe20000000800 */
[----:B------:R-:W-:Y:S01]  /*7430*/  @UP2 ULDC UR8, c[0x0][0xc40] ;  /* 0x0003100000082ab9 */ /* 0x000fe20000000800 */
[----:B------:R-:W-:Y:S02]  /*7440*/  UIMAD.WIDE.U32 UR4, UR48, UR4, URZ ;  /* 0x00000004300472a5 */ /* 0x000fe4000f8e003f */
[----:B------:R-:W-:Y:S02]  /*7450*/  USEL UR7, UR7, 0x1, UP0 ;  /* 0x0000000107077887 */ /* 0x000fe40008000000 */
[----:B------:R-:W-:Y:S02]  /*7460*/  ULOP3.LUT UP0, URZ, UR10, 0x9f, URZ, 0xc0, !UPT ;  /* 0x0000009f0a3f7892 */ /* 0x000fe4000f80c03f */
[----:B------:R-:W-:Y:S01]  /*7470*/  @UP2 USHF.R.U32.HI UR45, URZ, UR8, UR5 ;  /* 0x000000083f2d2299 */ /* 0x000fe20008011605 */
[----:B------:R-:W-:-:S02]  /*7480*/  ULDC UR39, c[0x0][0x2f0] ;  /* 0x0000bc0000277ab9 */ /* 0x000fc40000000800 */
[----:B------:R-:W-:Y:S01]  /*7490*/  @UP1 ULDC.64 UR8, c[0x0][0xc48] ;  /* 0x0003120000081ab9 */ /* 0x000fe20000000a00 */
[----:B------:R-:W-:Y:S01]  /*74a0*/  UIMAD UR39, UR7, UR39, URZ ;  /* 0x00000027072772a4 */ /* 0x000fe2000f8e023f */
[----:B------:R-:W-:Y:S01]  /*74b0*/  PLOP3.LUT P0, PT, PT, PT, UP0, 0x80, 0x0 ;  /* 0x000000000000781c */ /* 0x000fe20003f0f008 */
[----:B------:R-:W-:Y:S02]  /*74c0*/  UIMAD.WIDE.U32 UR4, UR45, UR8, URZ ;  /* 0x000000082d0472a5 */ /* 0x000fe4000f8e003f */
[----:B------:R-:W-:Y:S01]  /*74d0*/  UMOV UR44, UR45 ;  /* 0x0000002d002c7c82 */ /* 0x000fe20008000000 */
[----:B------:R-:W-:Y:S02]  /*74e0*/  UIADD3 UR38, UR39, 0x7f, URZ ;  /* 0x0000007f27267890 */ /* 0x000fe4000fffe03f */
[----:B------:R-:W-:Y:S02]  /*74f0*/  @UP1 USHF.R.U32.HI UR44, URZ, UR9, UR5 ;  /* 0x000000093f2c1299 */ /* 0x000fe40008011605 */
[----:B------:R-:W-:-:S02]  /*7500*/  USHF.R.S32.HI UR4, URZ, 0x1f, UR38 ;  /* 0x0000001f3f047899 */ /* 0x000fc40008011426 */
[----:B------:R-:W-:Y:S02]  /*7510*/  UIADD3 UR36, -UR44, URZ, URZ ;  /* 0x0000003f2c247290 */ /* 0x000fe4000fffe13f */
[----:B------:R-:W-:Y:S02]  /*7520*/  ULEA.HI UR38, UR4, UR38, URZ, 0x7 ;  /* 0x0000002604267291 */ /* 0x000fe4000f8f383f */
[----:B------:R-:W-:Y:S01]  /*7530*/  UIMAD UR36, UR6, UR36, UR45 ;  /* 0x00000024062472a4 */ /* 0x000fe2000f8e022d */
[----:B------:R-:W-:Y:S11]  /*7540*/  @!P0 BRA `(.L_x_37) ;  /* 0x0000000000408947 */ /* 0x000ff60003800000 */
[----:B------:R-:W-:Y:S01]  /*7550*/  MOV R2, 0x0 ;  /* 0x0000000000027802 */ /* 0x000fe20000000f00 */
[----:B------:R-:W-:Y:S01]  /*7560*/  ULDC.64 UR6, c[0x4][0x98] ;  /* 0x0100260000067ab9 */ /* 0x000fe20000000a00 */
[----:B------:R-:W-:Y:S01]  /*7570*/  ULDC.64 UR8, c[0x4][0xa0] ;  /* 0x0100280000087ab9 */ /* 0x000fe20000000a00 */
[----:B------:R-:W-:Y:S01]  /*7580*/  ULDC.64 UR4, c[0x4][0x8] ;  /* 0x0100020000047ab9 */ /* 0x000fe20000000a00 */
[----:B------:R-:W-:Y:S02]  /*7590*/  IMAD.U32 R4, RZ, RZ, UR6 ;  /* 0x00000006ff047e24 */ /* 0x000fe4000f8e00ff */
[----:B------:R-:W0:Y:S01]  /*75a0*/  LDC.64 R2, c[0x4][R2] ;  /* 0x0100000002027b82 */ /* 0x000e220000000a00 */
[----:B------:R-:W-:Y:S02]  /*75b0*/  IMAD.U32 R5, RZ, RZ, UR7 ;  /* 0x00000007ff057e24 */ /* 0x000fe4000f8e00ff */
[----:B------:R-:W-:Y:S02]  /*75c0*/  IMAD.U32 R6, RZ, RZ, UR8 ;  /* 0x00000008ff067e24 */ /* 0x000fe4000f8e00ff */
[----:B------:R-:W-:-:S02]  /*75d0*/  IMAD.U32 R7, RZ, RZ, UR9 ;  /* 0x00000009ff077e24 */ /* 0x000fc4000f8e00ff */
[----:B------:R-:W-:Y:S02]  /*75e0*/  IMAD.U32 R10, RZ, RZ, UR4 ;  /* 0x00000004ff0a7e24 */ /* 0x000fe4000f8e00ff */
[----:B------:R-:W-:Y:S02]  /*75f0*/  IMAD.U32 R11, RZ, RZ, UR5 ;  /* 0x00000005ff0b7e24 */ /* 0x000fe4000f8e00ff */
[----:B------:R-:W-:Y:S02]  /*7600*/  IMAD.MOV.U32 R8, RZ, RZ, 0x70 ;  /* 0x00000070ff087424 */ /* 0x000fe400078e00ff */
[----:B------:R-:W-:Y:S02]  /*7610*/  IMAD.MOV.U32 R12, RZ, RZ, 0x1 ;  /* 0x00000001ff0c7424 */ /* 0x000fe400078e00ff */
[----:B------:R-:W-:-:S07]  /*7620*/  IMAD.MOV.U32 R13, RZ, RZ, RZ ;  /* 0x000000ffff0d7224 */ /* 0x000fce00078e00ff */
[----:B------:R-:W-:-:S07]  /*7630*/  LEPC R20, `(.L_x_37) ;  /* 0x000000001014794e */ /* 0x000fce0000000000 */
[----:B0-----:R-:W-:Y:S05]  /*7640*/  CALL.ABS.NOINC R2 ;  /* 0x0000000002007343 */ /* 0x001fea0003c00000 */
.L_x_37:
[----:B------:R-:W-:-:S06]  /*7650*/  UIADD3 UR4, UR40, 0x9000, URZ ;  /* 0x0000900028047890 */ /* 0x000fcc000fffe03f */
[----:B------:R-:W-:-:S05]  /*7660*/  IMAD.U32 R16, RZ, RZ, UR4 ;  /* 0x00000004ff107e24 */ /* 0x000fca000f8e00ff */
[----:B------:R-:W-:-:S13]  /*7670*/  LOP3.LUT P0, RZ, R16, 0x9f, RZ, 0xc0, !PT ;  /* 0x0000009f10ff7812 */ /* 0x000fda000780c0ff */
[----:B------:R-:W-:Y:S05]  /*7680*/  @!P0 BRA `(.L_x_38) ;  /* 0x0000000000408947 */ /* 0x000fea0003800000 */
        /* <DEDUP_REMOVED lines=16> */
.L_x_38:
[----:B------:R-:W-:-:S04]  /*7790*/  UIADD3 UR4, UR40, 0x3000, URZ ;  /* 0x0000300028047890 */ /* 0x000fc8000fffe03f */
[----:B------:R-:W-:-:S06]  /*77a0*/  ULOP3.LUT UP0, URZ, UR4, 0x3ff, URZ, 0xc0, !UPT ;  /* 0x000003ff043f7892 */ /* 0x000fcc000f80c03f */
[----:B------:R-:W-:-:S13]  /*77b0*/  PLOP3.LUT P0, PT, PT, PT, UP0, 0x80, 0x0 ;  /* 0x000000000000781c */ /* 0x000fda0003f0f008 */
        /* <DEDUP_REMOVED lines=17> */
.L_x_39:
        /* <DEDUP_REMOVED lines=18> */
.L_x_40:
[----:B------:R-:W-:Y:S01]  /*79f0*/  ULDC.64 UR4, c[0x0][0x9f8] ;  /* 0x00027e0000047ab9 */ /* 0x000fe20000000a00 */
[----:B------:R-:W-:Y:S01]  /*7a00*/  IMAD.U32 R22, RZ, RZ, UR44 ;  /* 0x0000002cff167e24 */ /* 0x000fe2000f8e00ff */
[----:B------:R-:W-:-:S04]  /*7a10*/  UISETP.NE.U32.AND UP0, UPT, UR4, URZ, UPT ;  /* 0x0000003f0400728c */ /* 0x000fc8000bf05070 */
[----:B------:R-:W-:-:S06]  /*7a20*/  UISETP.NE.AND.EX UP0, UPT, UR5, URZ, UPT, UP0 ;  /* 0x0000003f0500728c */ /* 0x000fcc000bf05300 */
[----:B------:R-:W-:-:S05]  /*7a30*/  PLOP3.LUT P0, PT, PT, PT, UP0, 0x80, 0x0 ;  /* 0x000000000000781c */ /* 0x000fca0003f0f008 */
[----:B------:R-:W-:Y:S02]  /*7a40*/  @UP0 ULDC.64 UR4, c[0x0][0x9f8] ;  /* 0x00027e0000040ab9 */ /* 0x000fe40000000a00 */
[----:B------:R-:W-:-:S06]  /*7a50*/  @UP0 UIMAD.WIDE UR4, UR44, 0x4, UR4 ;  /* 0x000000042c0408a5 */ /* 0x000fcc000f8e0204 */
[----:B------:R-:W-:Y:S02]  /*7a60*/  IMAD.U32 R2, RZ, RZ, UR4 ;  /* 0x00000004ff027e24 */ /* 0x000fe4000f8e00ff */
[----:B------:R-:W-:-:S05]  /*7a70*/  IMAD.U32 R3, RZ, RZ, UR5 ;  /* 0x00000005ff037e24 */ /* 0x000fca000f8e00ff */
[----:B------:R0:W2:Y:S01]  /*7a80*/  @P0 LDG.E R22, desc[UR52][R2.64] ;  /* 0x0000003402160981 */ /* 0x0000a2000c1e1900 */
[----:B------:R-:W-:Y:S01]  /*7a90*/  UMOV UR4, 0xffffffff ;  /* 0xffffffff00047882 */ /* 0x000fe20000000000 */
[----:B------:R-:W-:Y:S01]  /*7aa0*/  LOP3.LUT R23, R23, 0xfffffffe, RZ, 0xc0, !PT ;  /* 0xfffffffe17177812 */ /* 0x000fe200078ec0ff */
[----:B------:R-:W1:Y:S01]  /*7ab0*/  S2R R16, SR_TID.X ;  /* 0x0000000000107919 */ /* 0x000e620000002100 */
[----:B0-----:R-:W0:Y:S02]  /*7ac0*/  LDC.64 R2, c[0x0][0x418] ;  /* 0x00010600ff027b82 */ /* 0x001e240000000a00 */
[----:B0-----:R-:W-:Y:S02]  /*7ad0*/  ISETP.NE.U32.AND P0, PT, R2, RZ, PT ;  /* 0x000000ff0200720c */ /* 0x001fe40003f05070 */
[----:B-1----:R-:W-:Y:S02]  /*7ae0*/  SHF.R.U32.HI R17, RZ, 0x5, R16 ;  /* 0x00000005ff117819 */ /* 0x002fe40000011610 */
[----:B------:R-:W-:-:S02]  /*7af0*/  ISETP.NE.AND.EX P1, PT, R3, RZ, PT, P0 ;  /* 0x000000ff0300720c */ /* 0x000fc40003f25300 */
[----:B------:R-:W-:-:S11]  /*7b00*/  LOP3.LUT R17, R17, 0x3, RZ, 0xc0, !PT ;  /* 0x0000000311117812 */ /* 0x000fd600078ec0ff */
[----:B------:R-:W-:Y:S02]  /*7b10*/  @P1 LOP3.LUT R23, R23, 0x1, RZ, 0xfc, !PT ;  /* 0x0000000117171812 */ /* 0x000fe400078efcff */
[----:B--2---:R-:W-:Y:S02]  /*7b20*/  SHF.R.S32.HI R24, RZ, 0x1f, R22 ;  /* 0x0000001fff187819 */ /* 0x004fe40000011416 */
[----:B------:R-:W-:Y:S01]  /*7b30*/  SEL R16, R22, RZ, !P1 ;  /* 0x000000ff16107207 */ /* 0x000fe20004800000 */
[----:B------:R-:W-:Y:S06]  /*7b40*/  BRA.DIV UR4, `(.L_x_41) ;  /* 0x0000002a04b07947 */ /* 0x000fec000b800000 */
[----:B------:R0:W1:Y:S02]  /*7b50*/  SHFL.IDX PT, R14, R17, RZ, 0x1f ;  /* 0x00001fff110e7589 */ /* 0x00006400000e0000 */
.L_x_101:
[----:B-1----:R-:W-:Y:S02]  /*7b60*/  ISETP.NE.AND P0, PT, R14, RZ, PT ;  /* 0x000000ff0e00720c */ /* 0x002fe40003f05270 */
[----:B------:R-:W-:Y:S02]  /*7b70*/  PLOP3.LUT P2, PT, PT, PT, PT, 0x8, 0x0 ;  /* 0x000000000000781c */ /* 0x000fe40003f4e170 */
[----:B------:R-:W-:-:S11]  /*7b80*/  LOP3.LUT R23, R23, 0xfffffffd, RZ, 0xc0, !PT ;  /* 0xfffffffd17177812 */ /* 0x000fd600078ec0ff */
[----:B------:R-:W-:Y:S01]  /*7b90*/  @P2 LOP3.LUT R23, R23, 0x2, RZ, 0xfc, !PT ;  /* 0x0000000217172812 */ /* 0x000fe200078efcff */
[----:B------:R-:W-:Y:S06]  /*7ba0*/  @P0 BRA `(.L_x_42) ;  /* 0x0000000400b40947 */ /* 0x000fec0003800000 */
[----:B------:R-:W-:-:S06]  /*7bb0*/  ULEA.HI.SX32 UR4, UR38, 0xffffffff, 0x19 ;  /* 0xffffffff26047891 */ /* 0x000fcc000f8fca3f */
[----:B------:R-:W-:Y:S01]  /*7bc0*/  IMAD.U32 R0, RZ, RZ, UR4 ;  /* 0x00000004ff007e24 */ /* 0x000fe2000f8e00ff */
[----:B------:R-:W-:-:S03]  /*7bd0*/  UMOV UR4, 0xffffffff ;  /* 0xffffffff00047882 */ /* 0x000fc60000000000 */
[----:B------:R-:W-:Y:S05]  /*7be0*/  BRA.DIV UR4, `(.L_x_43) ;  /* 0x0000002a04a87947 */ /* 0x000fea000b800000 */
[----:B------:R-:W-:-:S13]  /*7bf0*/  ELECT P6, URZ, PT ;  /* 0x00000000003f782f */ /* 0x000fda00038c0000 */
.L_x_104:
[----:B------:R-:W-:Y:S05]  /*7c00*/  @!P6 BRA `(.L_x_42) ;  /* 0x00000004009ce947 */ /* 0x000fea0003800000 */
[----:B------:R-:W-:Y:S01]  /*7c10*/  IMAD.MOV.U32 R16, RZ, RZ, R22 ;  /* 0x000000ffff107224 */ /* 0x000fe200078e0016 */
[----:B------:R-:W-:Y:S06]  /*7c20*/  @!P1 BRA `(.L_x_44) ;  /* 0x0000000000489947 */ /* 0x000fec0003800000 */
[----:B------:R-:W1:Y:S01]  /*7c30*/  LDC R6, c[0x0][0x43c] ;  /* 0x00010f00ff067b82 */ /* 0x000e620000000800 */
[----:B------:R-:W-:Y:S01]  /*7c40*/  IMAD.MOV.U32 R7, RZ, RZ, R0 ;  /* 0x000000ffff077224 */ /* 0x000fe200078e0000 */
[----:B------:R-:W-:Y:S02]  /*7c50*/  ULDC.64 UR4, c[0x0][0x428] ;  /* 0x00010a0000047ab9 */ /* 0x000fe40000000a00 */
[----:B------:R-:W-:-:S04]  /*7c60*/  IMAD R9, R24, UR4, RZ ;  /* 0x0000000418097c24 */ /* 0x000fc8000f8e02ff */
[----:B------:R-:W-:Y:S01]  /*7c70*/  IMAD R9, R22, UR5, R9 ;  /* 0x0000000516097c24 */ /* 0x000fe2000f8e0209 */
[----:B-1----:R-:W-:-:S13]  /*7c80*/  ISETP.NE.AND P0, PT, R6, 0x1, PT ;  /* 0x000000010600780c */ /* 0x002fda0003f05270 */
[----:B------:R-:W1:Y:S02]  /*7c90*/  @P0 LDC.64 R4, c[0x0][0x440] ;  /* 0x00011000ff040b82 */ /* 0x000e640000000a00 */
[----:B-1----:R-:W-:-:S05]  /*7ca0*/  @P0 IMAD.HI.U32 R4, R0, R4, RZ ;  /* 0x0000000400040227 */ /* 0x002fca00078e00ff */
[----:B------:R-:W-:-:S04]  /*7cb0*/  @P0 SHF.R.U32.HI R7, RZ, R5, R4 ;  /* 0x00000005ff070219 */ /* 0x000fc80000011604 */
[--C-:B------:R-:W-:Y:S01]  /*7cc0*/  SHF.R.S32.HI R5, RZ, 0x1f, R7.reuse ;  /* 0x0000001fff057819 */ /* 0x100fe20000011407 */
[----:B------:R-:W-:-:S04]  /*7cd0*/  IMAD.MOV.U32 R4, RZ, RZ, R7 ;  /* 0x000000ffff047224 */ /* 0x000fc800078e0007 */
[----:B------:R-:W-:-:S04]  /*7ce0*/  IMAD.WIDE.U32 R4, R22, UR4, R4 ;  /* 0x0000000416047c25 */ /* 0x000fc8000f8e0004 */
[----:B------:R-:W-:Y:S01]  /*7cf0*/  IMAD.IADD R5, R5, 0x1, R9 ;  /* 0x0000000105057824 */ /* 0x000fe200078e0209 */
[----:B------:R-:W-:-:S04]  /*7d00*/  LEA R2, P0, R4, R2, 0x2 ;  /* 0x0000000204027211 */ /* 0x000fc800078010ff */
[----:B------:R-:W-:-:S05]  /*7d10*/  LEA.HI.X R3, R4, R3, R5, 0x2, P0 ;  /* 0x0000000304037211 */ /* 0x000fca00000f1405 */
[----:B------:R1:W5:Y:S01]  /*7d20*/  LDG.E R16, desc[UR52][R2.64] ;  /* 0x0000003402107981 */ /* 0x000362000c1e1900 */
[----:B------:R-:W-:-:S04]  /*7d30*/  IMAD.MOV R5, RZ, RZ, -R7 ;  /* 0x000000ffff057224 */ /* 0x000fc800078e0a07 */
[----:B------:R-:W-:-:S07]  /*7d40*/  IMAD R0, R6, R5, R0 ;  /* 0x0000000506007224 */ /* 0x000fce00078e0200 */
.L_x_44:
[----:B------:R-:W-:Y:S02]  /*7d50*/  LEA R5, R18, UR40, 0x3 ;  /* 0x0000002812057c11 */ /* 0x000fe4000f8e18ff */
[----:B-1----:R-:W-:Y:S02]  /*7d60*/  SHF.L.U32 R2, R19, 0x1f, RZ ;  /* 0x0000001f13027819 */ /* 0x002fe400000006ff */
[----:B------:R-:W-:Y:S02]  /*7d70*/  ISETP.NE.AND P1, PT, R29, RZ, PT ;  /* 0x000000ff1d00720c */ /* 0x000fe40003f25270 */
[----:B------:R-:W1:Y:S02]  /*7d80*/  SYNCS.PHASECHK.TRANS64.TRYWAIT P0, [R5+URZ+0x19c80], R2 ;  /* 0x019c8002050075a7 */ /* 0x000e64000800017f */
[----:B-1----:R-:W-:Y:S09]  /*7d90*/  @!P0 BRA `(.L_x_45) ;  /* 0x00000028005c8947 */ /* 0x002ff20003800000 */
.L_x_105:
[----:B------:R-:W-:Y:S05]  /*7da0*/  @P1 BRA `(.L_x_46) ;  /* 0x00000000001c1947 */ /* 0x000fea0003800000 */
[----:B------:R-:W2:Y:S02]  /*7db0*/  S2R R3, SR_TID.X ;  /* 0x0000000000037919 */ /* 0x000ea40000002100 */
[----:B--2---:R-:W-:Y:S01]  /*7dc0*/  LOP3.LUT R4, R3, 0x1f, RZ, 0xc0, !PT ;  /* 0x0000001f03047812 */ /* 0x004fe200078ec0ff */
[----:B------:R-:W-:-:S03]  /*7dd0*/  IMAD.MOV.U32 R3, RZ, RZ, 0x3000 ;  /* 0x00003000ff037424 */ /* 0x000fc600078e00ff */
[----:B------:R-:W-:Y:S01]  /*7de0*/  ISETP.NE.AND P0, PT, R4, RZ, PT ;  /* 0x000000ff0400720c */ /* 0x000fe20003f05270 */
[----:B------:R2:W-:-:S12]  /*7df0*/  SYNCS.ARRIVE.TRANS64 RZ, [R5+URZ+0x19c70], R3 ;  /* 0x019c700305ff79a7 */ /* 0x0005d8000800003f */
[----:B--2---:R-:W-:Y:S05]  /*7e00*/  @!P0 BRA `(.L_x_46) ;  /* 0x0000000000048947 */ /* 0x004fea0003800000 */
[----:B------:R-:W-:Y:S01]  /*7e10*/  BPT.TRAP 0x1 ;  /* 0x000000040000795c */ /* 0x000fe20000300000 */
.L_x_46:
[----:B------:R-:W-:Y:S01]  /*7e20*/  IMAD.U32 R3, RZ, RZ, UR40 ;  /* 0x00000028ff037e24 */ /* 0x000fe2000f8e00ff */
[----:B------:R-:W-:Y:S01]  /*7e30*/  R2UR UR33, R5 ;  /* 0x00000000052172ca */ /* 0x000fe200000e0000 */
[----:B------:R-:W-:Y:S01]  /*7e40*/  IMAD.SHL.U32 R0, R0, 0x80, RZ ;  /* 0x0000008000007824 */ /* 0x000fe200078e00ff */
[----:B-----5:R-:W-:Y:S01]  /*7e50*/  R2UR UR37, R16 ;  /* 0x00000000102572ca */ /* 0x020fe200000e0000 */
[----:B------:R-:W-:Y:S01]  /*7e60*/  IMAD R3, R18, 0x3000, R3 ;  /* 0x0000300012037824 */ /* 0x000fe200078e0203 */
[----:B------:R-:W-:Y:S02]  /*7e70*/  UIADD3 UR4, UP0, UR50, 0x470, URZ ;  /* 0x0000047032047890 */ /* 0x000fe4000ff1e03f */
[----:B------:R-:W-:Y:S01]  /*7e80*/  R2UR UR35, R0 ;  /* 0x00000000002372ca */ /* 0x000fe200000e0000 */
[----:B------:R-:W-:Y:S01]  /*7e90*/  UMOV UR6, 0x0 ;  /* 0x0000000000067882 */ /* 0x000fe20000000000 */
[----:B------:R-:W-:Y:S01]  /*7ea0*/  R2UR UR8, R3 ;  /* 0x00000000030872ca */ /* 0x000fe200000e0000 */
[----:B------:R-:W-:Y:S01]  /*7eb0*/  UIADD3.X UR5, URZ, UR51, URZ, UP0, !UPT ;  /* 0x000000333f057290 */ /* 0x000fe200087fe43f */
[----:B------:R-:W-:Y:S01]  /*7ec0*/  UMOV UR7, 0x14f00000 ;  /* 0x14f0000000077882 */ /* 0x000fe20000000000 */
[----:B------:R-:W-:-:S02]  /*7ed0*/  UMOV UR34, URZ ;  /* 0x0000003f00227c82 */ /* 0x000fc40008000000 */
[----:B------:R-:W-:Y:S01]  /*7ee0*/  UIADD3 UR33, UR33, 0x19c70, URZ ;  /* 0x00019c7021217890 */ /* 0x000fe2000fffe03f */
[----:B------:R-:W-:Y:S01]  /*7ef0*/  UMOV UR18, 0x20 ;  /* 0x0000002000127882 */ /* 0x000fe20000000000 */
[----:B------:R-:W-:Y:S01]  /*7f00*/  UMOV UR20, UR36 ;  /* 0x0000002400147c82 */ /* 0x000fe20008000000 */
[----:B------:R-:W-:Y:S01]  /*7f10*/  UMOV UR21, UR37 ;  /* 0x0000002500157c82 */ /* 0x000fe20008000000 */
[----:B------:R-:W-:Y:S02]  /*7f20*/  UMOV UR10, 0x40 ;  /* 0x00000040000a7882 */ /* 0x000fe40000000000 */
[----:B------:R-:W-:Y:S01]  /*7f30*/  UMOV UR19, UR35 ;  /* 0x0000002300137c82 */ /* 0x000fe20008000000 */
[----:B------:R-:W-:Y:S01]  /*7f40*/  UMOV UR17, UR33 ;  /* 0x0000002100117c82 */ /* 0x000fe20008000000 */
[----:B------:R-:W-:Y:S02]  /*7f50*/  UIADD3 UR32, UR8, 0x9000, URZ ;  /* 0x0000900008207890 */ /* 0x000fe4000fffe03f */
[----:B------:R-:W-:-:S02]  /*7f60*/  UIADD3 UR16, UR8, 0xa000, URZ ;  /* 0x0000a00008107890 */ /* 0x000fc4000fffe03f */
[----:B------:R-:W-:Y:S01]  /*7f70*/  UIADD3 UR8, UR8, 0xb000, URZ ;  /* 0x0000b00008087890 */ /* 0x000fe2000fffe03f */
[----:B------:R-:W-:Y:S01]  /*7f80*/  UMOV UR12, UR36 ;  /* 0x00000024000c7c82 */ /* 0x000fe20008000000 */
[----:B------:R-:W-:Y:S01]  /*7f90*/  UMOV UR13, UR37 ;  /* 0x00000025000d7c82 */ /* 0x000fe20008000000 */
[----:B------:R-:W-:Y:S01]  /*7fa0*/  UMOV UR9, UR33 ;  /* 0x0000002100097c82 */ /* 0x000fe20008000000 */
[----:B------:R-:W-:Y:S01]  /*7fb0*/  UMOV UR11, UR35 ;  /* 0x00000023000b7c82 */ /* 0x000fe20008000000 */
[----:B------:R2:W-:Y:S02]  /*7fc0*/  UTMALDG.4D [UR32], [UR4], desc[UR6] ;  /* 0x00000620040075b4 */ /* 0x0005e40008019000 */
[----:B------:R2:W-:Y:S02]  /*7fd0*/  UTMALDG.4D [UR16], [UR4], desc[UR6] ;  /* 0x00000610040075b4 */ /* 0x0005e40008019000 */
[----:B------:R2:W-:Y:S01]  /*7fe0*/  UTMALDG.4D [UR8], [UR4], desc[UR6] ;  /* 0x00000608040075b4 */ /* 0x0005e20008019000 */
[----:B------:R-:W3:Y:S02]  /*7ff0*/  SYNCS.PHASECHK.TRANS64.TRYWAIT P0, [R5+URZ+0x19c40], R2 ;  /* 0x019c4002050075a7 */ /* 0x000ee4000800017f */
[----:B--23--:R-:W-:Y:S05]  /*8000*/  @!P0 BRA `(.L_x_47) ;  /* 0x0000002400d48947 */ /* 0x00cfea0003800000 */
.L_x_106:
[----:B------:R-:W-:Y:S05]  /*8010*/  @P1 BRA `(.L_x_48) ;  /* 0x00000000001c1947 */ /* 0x000fea0003800000 */
[----:B------:R-:W3:Y:S01]  /*8020*/  S2R R4, SR_TID.X ;  /* 0x0000000000047919 */ /* 0x000ee20000002100 */
[----:B-12---:R-:W-:-:S04]  /*8030*/  IMAD.MOV.U32 R2, RZ, RZ, 0x3000 ;  /* 0x00003000ff027424 */ /* 0x006fc800078e00ff */
[----:B------:R4:W-:Y:S01]  /*8040*/  SYNCS.ARRIVE.TRANS64 RZ, [R5+URZ+0x19c30], R2 ;  /* 0x019c300205ff79a7 */ /* 0x0009e2000800003f */
[----:B---3--:R-:W-:-:S04]  /*8050*/  LOP3.LUT R4, R4, 0x1f, RZ, 0xc0, !PT ;  /* 0x0000001f04047812 */ /* 0x008fc800078ec0ff */
[----:B------:R-:W-:-:S13]  /*8060*/  ISETP.NE.AND P0, PT, R4, RZ, PT ;  /* 0x000000ff0400720c */ /* 0x000fda0003f05270 */
[----:B----4-:R-:W-:Y:S05]  /*8070*/  @!P0 BRA `(.L_x_48) ;  /* 0x0000000000048947 */ /* 0x010fea0003800000 */
[----:B------:R-:W-:Y:S01]  /*8080*/  BPT.TRAP 0x1 ;  /* 0x000000040000795c */ /* 0x000fe20000300000 */
.L_x_48:
[----:B------:R-:W-:Y:S01]  /*8090*/  R2UR UR8, R3 ;  /* 0x00000000030872ca */ /* 0x000fe200000e0000 */
[----:B------:R-:W-:Y:S01]  /*80a0*/  UIADD3 UR4, UP0, UR50, 0x370, URZ ;  /* 0x0000037032047890 */ /* 0x000fe2000ff1e03f */
[----:B------:R-:W-:Y:S01]  /*80b0*/  R2UR UR25, R5 ;  /* 0x00000000051972ca */ /* 0x000fe200000e0000 */
[----:B------:R-:W-:Y:S01]  /*80c0*/  UMOV UR6, 0x0 ;  /* 0x0000000000067882 */ /* 0x000fe20000000000 */
[----:B------:R-:W-:Y:S01]  /*80d0*/  R2UR UR27, R0 ;  /* 0x00000000001b72ca */ /* 0x000fe200000e0000 */
[----:B------:R-:W-:Y:S01]  /*80e0*/  UIADD3.X UR5, URZ, UR51, URZ, UP0, !UPT ;  /* 0x000000333f057290 */ /* 0x000fe200087fe43f */
[----:B------:R-:W-:Y:S01]  /*80f0*/  R2UR UR29, R16 ;  /* 0x00000000101d72ca */ /* 0x000fe200000e0000 */
[----:B------:R-:W-:Y:S01]  /*8100*/  UMOV UR7, 0x14f00000 ;  /* 0x14f0000000077882 */ /* 0x000fe20000000000 */
[----:B------:R-:W-:Y:S01]  /*8110*/  UMOV UR26, URZ ;  /* 0x0000003f001a7c82 */ /* 0x000fe20008000000 */
[----:B------:R-:W-:Y:S01]  /*8120*/  UMOV UR28, UR36 ;  /* 0x00000024001c7c82 */ /* 0x000fe20008000000 */
[----:B------:R-:W-:Y:S01]  /*8130*/  UMOV UR18, 0x20 ;  /* 0x0000002000127882 */ /* 0x000fe20000000000 */
[----:B------:R-:W-:Y:S01]  /*8140*/  UMOV UR20, UR36 ;  /* 0x0000002400147c82 */ /* 0x000fe20008000000 */
[----:B------:R-:W-:Y:S01]  /*8150*/  UMOV UR10, 0x40 ;  /* 0x00000040000a7882 */ /* 0x000fe20000000000 */
[----:B------:R-:W-:Y:S01]  /*8160*/  UIADD3 UR24, UR8, 0x13800, URZ ;  /* 0x0001380008187890 */ /* 0x000fe2000fffe03f */
[----:B------:R-:W-:Y:S01]  /*8170*/  PLOP3.LUT P0, PT, PT, PT, PT, 0x80, 0x0 ;  /* 0x000000000000781c */ /* 0x000fe20003f0f070 */
[----:B------:R-:W-:Y:S01]  /*8180*/  UIADD3 UR25, UR25, 0x19c30, URZ ;  /* 0x00019c3019197890 */ /* 0x000fe2000fffe03f */
[----:B------:R-:W-:Y:S01]  /*8190*/  LOP3.LUT R23, R23, 0xfffffffd, RZ, 0xc0, !PT ;  /* 0xfffffffd17177812 */ /* 0x000fe200078ec0ff */
[----:B------:R-:W-:-:S02]  /*81a0*/  UIADD3 UR16, UR8, 0x14800, URZ ;  /* 0x0001480008107890 */ /* 0x000fc4000fffe03f */
[----:B------:R-:W-:Y:S01]  /*81b0*/  UIADD3 UR8, UR8, 0x15800, URZ ;  /* 0x0001580008087890 */ /* 0x000fe2000fffe03f */
[----:B------:R-:W-:Y:S01]  /*81c0*/  UMOV UR19, UR27 ;  /* 0x0000001b00137c82 */ /* 0x000fe20008000000 */
[----:B------:R-:W-:Y:S01]  /*81d0*/  UMOV UR21, UR29 ;  /* 0x0000001d00157c82 */ /* 0x000fe20008000000 */
[----:B------:R-:W-:Y:S01]  /*81e0*/  UMOV UR17, UR25 ;  /* 0x0000001900117c82 */ /* 0x000fe20008000000 */
[----:B------:R-:W-:Y:S01]  /*81f0*/  UMOV UR12, UR36 ;  /* 0x00000024000c7c82 */ /* 0x000fe20008000000 */
[----:B------:R-:W-:Y:S01]  /*8200*/  UMOV UR11, UR27 ;  /* 0x0000001b000b7c82 */ /* 0x000fe20008000000 */
[----:B------:R-:W-:Y:S01]  /*8210*/  UMOV UR13, UR29 ;  /* 0x0000001d000d7c82 */ /* 0x000fe20008000000 */
[----:B------:R3:W-:Y:S01]  /*8220*/  UTMALDG.4D [UR24], [UR4], desc[UR6] ;  /* 0x00000618040075b4 */ /* 0x0007e20008019000 */
[----:B------:R-:W-:Y:S01]  /*8230*/  UMOV UR9, UR25 ;  /* 0x0000001900097c82 */ /* 0x000fe20008000000 */
[----:B------:R-:W-:Y:S01]  /*8240*/  @P0 LOP3.LUT R23, R23, 0x2, RZ, 0xfc, !PT ;  /* 0x0000000217170812 */ /* 0x000fe200078efcff */
[----:B------:R3:W-:Y:S01]  /*8250*/  UTMALDG.4D [UR16], [UR4], desc[UR6] ;  /* 0x00000610040075b4 */ /* 0x0007e20008019000 */
[----:B------:R3:W-:Y:S02]  /*8260*/  UTMALDG.4D [UR8], [UR4], desc[UR6] ;  /* 0x00000608040075b4 */ /* 0x0007e40008019000 */
[----:B---3--:R-:W-:-:S03]  /*8270*/  NOP ;  /* 0x0000000000007918 */ /* 0x008fc60000000000 */
.L_x_42:
[----:B------:R-:W-:Y:S05]  /*8280*/  WARPSYNC.ALL ;  /* 0x0000000000007948 */ /* 0x000fea0003800000 */
[----:B------:R-:W-:Y:S01]  /*8290*/  UIADD3 UR5, UR40, 0xf000, URZ ;  /* 0x0000f00028057890 */ /* 0x000fe2000fffe03f */
[----:B------:R-:W-:Y:S01]  /*82a0*/  BAR.SYNC.DEFER_BLOCKING 0x8, 0x200 ;  /* 0x0208000000007b1d */ /* 0x000fe20000010000 */
[----:B------:R-:W-:Y:S02]  /*82b0*/  USHF.R.S32.HI UR4, URZ, 0x1f, UR36 ;  /* 0x0000001f3f047899 */ /* 0x000fe40008011424 */
[----:B------:R-:W-:Y:S02]  /*82c0*/  ULOP3.LUT UP0, URZ, UR5, 0x9f, URZ, 0xc0, !UPT ;  /* 0x0000009f053f7892 */ /* 0x000fe4000f80c03f */
[----:B------:R-:W-:Y:S01]  /*82d0*/  USHF.R.S32.HI UR37, URZ, 0x1f, UR44 ;  /* 0x0000001f3f257899 */ /* 0x000fe2000801142c */
[----:B------:R-:W-:-:S03]  /*82e0*/  ULDC.64 UR6, c[0x0][0x2d8] ;  /* 0x0000b60000067ab9 */ /* 0x000fc60000000a00 */
[----:B------:R-:W-:Y:S01]  /*82f0*/  PLOP3.LUT P0, PT, PT, PT, UP0, 0x80, 0x0 ;  /* 0x000000000000781c */ /* 0x000fe20003f0f008 */
[----:B------:R-:W-:Y:S02]  /*8300*/  UIMAD UR4, UR4, UR6, URZ ;  /* 0x00000006040472a4 */ /* 0x000fe4000f8e023f */
[----:B------:R-:W-:Y:S02]  /*8310*/  UIMAD.WIDE.U32 UR54, UR36, UR6, URZ ;  /* 0x00000006243672a5 */ /* 0x000fe4000f8e003f */
[----:B------:R-:W-:-:S04]  /*8320*/  UIMAD UR4, UR36, UR7, UR4 ;  /* 0x00000007240472a4 */ /* 0x000fc8000f8e0204 */
[----:B------:R-:W-:-:S04]  /*8330*/  UIADD3 UR49, UR55, UR4, URZ ;  /* 0x0000000437317290 */ /* 0x000fc8000fffe03f */
[----:B------:R-:W-:Y:S08]  /*8340*/  @!P0 BRA `(.L_x_49) ;  /* 0x0000000000408947 */ /* 0x000ff00003800000 */
[----:B-12---:R-:W-:Y:S01]  /*8350*/  MOV R2, 0x0 ;  /* 0x0000000000027802 */ /* 0x006fe20000000f00 */
[----:B------:R-:W-:Y:S01]  /*8360*/  ULDC.64 UR6, c[0x4][0x98] ;  /* 0x0100260000067ab9 */ /* 0x000fe20000000a00 */
[----:B------:R-:W-:Y:S01]  /*8370*/  ULDC.64 UR8, c[0x4][0xa0] ;  /* 0x0100280000087ab9 */ /* 0x000fe20000000a00 */
[----:B------:R-:W-:Y:S01]  /*8380*/  ULDC.64 UR4, c[0x4][0x28] ;  /* 0x01000a0000047ab9 */ /* 0x000fe20000000a00 */
[----:B------:R-:W-:Y:S02]  /*8390*/  IMAD.U32 R4, RZ, RZ, UR6 ;  /* 0x00000006ff047e24 */ /* 0x000fe4000f8e00ff */
[----:B------:R-:W1:Y:S01]  /*83a0*/  LDC.64 R2, c[0x4][R2] ;  /* 0x0100000002027b82 */ /* 0x000e620000000a00 */
        /* <DEDUP_REMOVED lines=9> */
[----:B01----:R-:W-:Y:S05]  /*8440*/  CALL.ABS.NOINC R2 ;  /* 0x0000000002007343 */ /* 0x003fea0003c00000 */
.L_x_49:
[----:B------:R-:W3:Y:S01]  /*8450*/  LDC R8, c[0x0][0x448] ;  /* 0x00011200ff087b82 */ /* 0x000ee20000000800 */
[----:B0-----:R-:W0:Y:S01]  /*8460*/  S2R R17, SR_TID.X ;  /* 0x0000000000117919 */ /* 0x001e220000002100 */
[----:B-12---:R-:W-:Y:S01]  /*8470*/  SHF.R.U32.HI R2, RZ, 0x1, R29 ;  /* 0x00000001ff027819 */ /* 0x006fe2000001161d */
[----:B------:R-:W-:Y:S01]  /*8480*/  IMAD R0, RZ, RZ, -UR45 ;  /* 0x8000002dff007e24 */ /* 0x000fe2000f8e02ff */
[----:B------:R-:W-:Y:S01]  /*8490*/  ULDC.64 UR8, c[0x0][0x2e0] ;  /* 0x0000b80000087ab9 */ /* 0x000fe20000000a00 */
[----:B------:R-:W1:Y:S01]  /*84a0*/  S2R R20, SR_TID.X ;  /* 0x0000000000147919 */ /* 0x000e620000002100 */
[----:B------:R-:W-:Y:S02]  /*84b0*/  UIMAD UR6, UR37, UR8, URZ ;  /* 0x00000008250672a4 */ /* 0x000fe4000f8e023f */
[----:B------:R-:W2:Y:S01]  /*84c0*/  LDC R3, c[0x0][0xc38] ;  /* 0x00030e00ff037b82 */ /* 0x000ea20000000800 */
[----:B------:R-:W-:Y:S01]  /*84d0*/  UMOV UR4, UR54 ;  /* 0x0000003600047c82 */ /* 0x000fe20008000000 */
[----:B------:R-:W-:Y:S01]  /*84e0*/  UMOV UR5, UR49 ;  /* 0x0000003100057c82 */ /* 0x000fe20008000000 */
[----:B------:R-:W-:-:S02]  /*84f0*/  UIMAD UR6, UR44, UR9, UR6 ;  /* 0x000000092c0672a4 */ /* 0x000fc4000f8e0206 */
[----:B------:R-:W-:-:S04]  /*8500*/  UIMAD.WIDE.U32 UR4, UR44, UR8, UR4 ;  /* 0x000000082c0472a5 */ /* 0x000fc8000f8e0004 */
[----:B------:R-:W-:-:S03]  /*8510*/  UIADD3 UR5, UR5, UR6, URZ ;  /* 0x0000000605057290 */ /* 0x000fc6000fffe03f */
[----:B------:R-:W-:Y:S01]  /*8520*/  ULDC.64 UR6, c[0x0][0x280] ;  /* 0x0000a00000067ab9 */ /* 0x000fe20000000a00 */
[----:B---3--:R-:W-:Y:S01]  /*8530*/  ISETP.NE.AND P0, PT, R8, 0x1, PT ;  /* 0x000000010800780c */ /* 0x008fe20003f05270 */
[----:B--2---:R-:W-:Y:S02]  /*8540*/  IMAD R0, R3, R0, UR48 ;  /* 0x0000003003007e24 */ /* 0x004fe4000f8e0200 */
[----:B0-----:R-:W-:-:S10]  /*8550*/  IMAD.SHL.U32 R17, R17, 0x40, RZ ;  /* 0x0000004011117824 */ /* 0x001fd400078e00ff */
[----:B------:R-:W0:Y:S01]  /*8560*/  @P0 LDC R4, c[0x0][0x44c] ;  /* 0x00011300ff040b82 */ /* 0x000e220000000800 */
[----:B------:R-:W-:-:S05]  /*8570*/  LOP3.LUT R17, R2, 0x40, R17, 0xf8, !PT ;  /* 0x0000004002117812 */ /* 0x000fca00078ef811 */
[----:B------:R-:W-:Y:S02]  /*8580*/  IMAD R5, R0, 0xc0, R17 ;  /* 0x000000c000057824 */ /* 0x000fe400078e0211 */
[----:B------:R-:W2:Y:S01]  /*8590*/  @P0 LDC R10, c[0x0][0x450] ;  /* 0x00011400ff0a0b82 */ /* 0x000ea20000000800 */
[C---:B-1----:R-:W-:Y:S02]  /*85a0*/  IMAD.SHL.U32 R17, R20.reuse, 0x10, RZ ;  /* 0x0000001014117824 */ /* 0x042fe400078e00ff */
[----:B------:R-:W-:Y:S02]  /*85b0*/  VIADD R11, R5, 0x80 ;  /* 0x00000080050b7836 */ /* 0x000fe40000000000 */
[----:B------:R-:W-:Y:S01]  /*85c0*/  IMAD.SHL.U32 R20, R20, 0x10, RZ ;  /* 0x0000001014147824 */ /* 0x000fe200078e00ff */
[----:B------:R-:W-:Y:S01]  /*85d0*/  LOP3.LUT R17, R17, 0x10, RZ, 0xc0, !PT ;  /* 0x0000001011117812 */ /* 0x000fe200078ec0ff */
[----:B------:R-:W-:Y:S01]  /*85e0*/  IMAD.MOV.U32 R9, RZ, RZ, R11 ;  /* 0x000000ffff097224 */ /* 0x000fe200078e000b */
[----:B------:R-:W1:Y:S02]  /*85f0*/  @P0 LDC R6, c[0x0][0x44c] ;  /* 0x00011300ff060b82 */ /* 0x000e640000000800 */
[----:B------:R-:W-:-:S04]  /*8600*/  LOP3.LUT R20, R20, 0x10, RZ, 0xc0, !PT ;  /* 0x0000001014147812 */ /* 0x000fc800078ec0ff */
[C---:B------:R-:W-:Y:S02]  /*8610*/  LOP3.LUT R14, R20.reuse, 0x20, RZ, 0xfc, !PT ;  /* 0x00000020140e7812 */ /* 0x040fe400078efcff */
[----:B------:R-:W3:Y:S01]  /*8620*/  @P0 LDC R2, c[0x0][0x450] ;  /* 0x00011400ff020b82 */ /* 0x000ee20000000800 */
[----:B0-----:R-:W-:Y:S01]  /*8630*/  @P0 IMAD.HI.U32 R3, R5, R4, RZ ;  /* 0x0000000405030227 */ /* 0x001fe200078e00ff */
[----:B------:R-:W-:-:S03]  /*8640*/  LOP3.LUT R12, R20, 0x40, RZ, 0xfc, !PT ;  /* 0x00000040140c7812 */ /* 0x000fc600078efcff */
[----:B------:R-:W-:Y:S01]  /*8650*/  IMAD.MOV.U32 R4, RZ, RZ, R5 ;  /* 0x000000ffff047224 */ /* 0x000fe200078e0005 */
[----:B--2---:R-:W-:-:S05]  /*8660*/  @P0 SHF.R.U32.HI R4, RZ, R10, R3 ;  /* 0x0000000aff040219 */ /* 0x004fca0000011603 */
[----:B------:R-:W-:Y:S02]  /*8670*/  IMAD.MOV R7, RZ, RZ, -R4 ;  /* 0x000000ffff077224 */ /* 0x000fe400078e0a04 */
[----:B-1----:R-:W-:-:S04]  /*8680*/  @P0 IMAD.HI.U32 R3, R11, R6, RZ ;  /* 0x000000060b030227 */ /* 0x002fc800078e00ff */
[----:B------:R-:W-:Y:S01]  /*8690*/  IMAD R7, R8, R7, R5 ;  /* 0x0000000708077224 */ /* 0x000fe200078e0205 */
[----:B------:R-:W-:Y:S02]  /*86a0*/  SHF.R.S32.HI R5, RZ, 0x1f, R4 ;  /* 0x0000001fff057819 */ /* 0x000fe40000011404 */
[----:B---3--:R-:W-:Y:S02]  /*86b0*/  @P0 SHF.R.U32.HI R9, RZ, R2, R3 ;  /* 0x00000002ff090219 */ /* 0x008fe40000011603 */
[----:B------:R-:W0:Y:S03]  /*86c0*/  LDC.64 R2, c[0x0][0x2d0] ;  /* 0x0000b400ff027b82 */ /* 0x000e260000000a00 */
[----:B------:R-:W-:-:S04]  /*86d0*/  IMAD.MOV R6, RZ, RZ, -R9 ;  /* 0x000000ffff067224 */ /* 0x000fc800078e0a09 */
[----:B------:R-:W-:Y:S01]  /*86e0*/  IMAD R6, R8, R6, R11 ;  /* 0x0000000608067224 */ /* 0x000fe200078e020b */
[----:B------:R-:W-:Y:S01]  /*86f0*/  SHF.R.S32.HI R11, RZ, 0x1f, R9 ;  /* 0x0000001fff0b7819 */ /* 0x000fe20000011409 */
[----:B0-----:R-:W-:-:S04]  /*8700*/  IMAD R5, R5, R2, RZ ;  /* 0x0000000205057224 */ /* 0x001fc800078e02ff */
[-C--:B------:R-:W-:Y:S02]  /*8710*/  IMAD R10, R11, R2.reuse, RZ ;  /* 0x000000020b0a7224 */ /* 0x080fe400078e02ff */
[C---:B------:R-:W-:Y:S02]  /*8720*/  IMAD R13, R4.reuse, R3, R5 ;  /* 0x00000003040d7224 */ /* 0x040fe400078e0205 */
[----:B------:R-:W-:-:S04]  /*8730*/  IMAD.WIDE.U32 R4, R4, R2, UR4 ;  /* 0x0000000404047e25 */ /* 0x000fc8000f8e0002 */
[C---:B------:R-:W-:Y:S02]  /*8740*/  IMAD R11, R9.reuse, R3, R10 ;  /* 0x00000003090b7224 */ /* 0x040fe400078e020a */
[----:B------:R-:W-:Y:S01]  /*8750*/  IMAD.WIDE.U32 R2, R9, R2, UR4 ;  /* 0x0000000409027e25 */ /* 0x000fe2000f8e0002 */
[----:B------:R-:W-:Y:S01]  /*8760*/  SHF.R.S32.HI R9, RZ, 0x1f, R7 ;  /* 0x0000001fff097819 */ /* 0x000fe20000011407 */
[----:B------:R-:W-:Y:S02]  /*8770*/  ULDC.64 UR4, c[0x0][0x2c8] ;  /* 0x0000b20000047ab9 */ /* 0x000fe40000000a00 */
[----:B------:R-:W-:Y:S02]  /*8780*/  IMAD.IADD R5, R5, 0x1, R13 ;  /* 0x0000000105057824 */ /* 0x000fe400078e020d */
[----:B------:R-:W-:Y:S02]  /*8790*/  IMAD R10, R9, UR4, RZ ;  /* 0x00000004090a7c24 */ /* 0x000fe4000f8e02ff */
[----:B------:R-:W-:-:S04]  /*87a0*/  IMAD.WIDE.U32 R4, R7, UR4, R4 ;  /* 0x0000000407047c25 */ /* 0x000fc8000f8e0004 */
[----:B------:R-:W-:Y:S01]  /*87b0*/  IMAD R7, R7, UR5, R10 ;  /* 0x0000000507077c24 */ /* 0x000fe2000f8e020a */
[----:B------:R-:W-:Y:S01]  /*87c0*/  IADD3 R4, P0, R4, UR6, RZ ;  /* 0x0000000604047c10 */ /* 0x000fe2000ff1e0ff */
[----:B------:R-:W-:Y:S01]  /*87d0*/  IMAD.IADD R3, R3, 0x1, R11 ;  /* 0x0000000103037824 */ /* 0x000fe200078e020b */
[----:B------:R-:W-:Y:S02]  /*87e0*/  SHF.R.U32.HI R10, RZ, 0x1, R29 ;  /* 0x00000001ff0a7819 */ /* 0x000fe4000001161d */
[----:B------:R-:W-:Y:S01]  /*87f0*/  IADD3.X R5, R5, UR7, R7, P0, !PT ;  /* 0x0000000705057c10 */ /* 0x000fe200087fe407 */
[----:B------:R-:W-:Y:S01]  /*8800*/  IMAD.WIDE.U32 R2, R6, UR4, R2 ;  /* 0x0000000406027c25 */ /* 0x000fe2000f8e0002 */
[----:B------:R-:W-:-:S05]  /*8810*/  SHF.R.S32.HI R7, RZ, 0x1f, R6 ;  /* 0x0000001fff077819 */ /* 0x000fca0000011406 */
[----:B------:R-:W-:Y:S01]  /*8820*/  IMAD R7, R7, UR4, RZ ;  /* 0x0000000407077c24 */ /* 0x000fe2000f8e02ff */
[----:B------:R-:W-:Y:S02]  /*8830*/  ULDC UR4, c[0x0][0x2b8] ;  /* 0x0000ae0000047ab9 */ /* 0x000fe40000000800 */
[----:B------:R-:W-:Y:S01]  /*8840*/  ISETP.GE.AND P1, PT, R14, UR4, PT ;  /* 0x000000040e007c0c */ /* 0x000fe2000bf26270 */
[----:B------:R-:W-:Y:S01]  /*8850*/  IMAD R7, R6, UR5, R7 ;  /* 0x0000000506077c24 */ /* 0x000fe2000f8e0207 */
[----:B------:R-:W-:Y:S02]  /*8860*/  IADD3 R6, P0, R2, UR6, RZ ;  /* 0x0000000602067c10 */ /* 0x000fe4000ff1e0ff */
[----:B------:R-:W-:Y:S02]  /*8870*/  ISETP.GE.AND P2, PT, R12, UR4, PT ;  /* 0x000000040c007c0c */ /* 0x000fe4000bf46270 */
[----:B------:R-:W-:Y:S02]  /*8880*/  IADD3.X R7, R3, UR7, R7, P0, !PT ;  /* 0x0000000703077c10 */ /* 0x000fe400087fe407 */
[----:B------:R-:W-:Y:S01]  /*8890*/  ISETP.GE.AND P0, PT, R17, UR4, PT ;  /* 0x0000000411007c0c */ /* 0x000fe2000bf06270 */
[----:B------:R-:W-:-:S03]  /*88a0*/  UMOV UR4, 0xffffffff ;  /* 0xffffffff00047882 */ /* 0x000fc60000000000 */
[----:B------:R-:W-:Y:S09]  /*88b0*/  BRA.DIV UR4, `(.L_x_50) ;  /* 0x0000001e04bc7947 */ /* 0x000ff2000b800000 */
[----:B------:R-:W0:Y:S01]  /*88c0*/  SHFL.IDX PT, R14, R4, RZ, 0x1e1f ;  /* 0x001e1fff040e7589 */ /* 0x000e2200000e0000 */
[----:B------:R-:W-:Y:S01]  /*88d0*/  ULDC UR4, c[0x0][0x288] ;  /* 0x0000a20000047ab9 */ /* 0x000fe20000000800 */
[----:B------:R-:W-:Y:S02]  /*88e0*/  IMAD R0, R0, 0xc0, R10 ;  /* 0x000000c000007824 */ /* 0x000fe400078e020a */
[----:B------:R-:W1:Y:S01]  /*88f0*/  SHFL.IDX PT, R2, R5, RZ, 0x1e1f ;  /* 0x001e1fff05027589 */ /* 0x000e6200000e0000 */
[----:B------:R-:W-:Y:S02]  /*8900*/  IMAD R8, R8, UR4, RZ ;  /* 0x0000000408087c24 */ /* 0x000fe4000f8e02ff */
[C---:B------:R-:W-:Y:S01]  /*8910*/  VIADD R11, R0.reuse, 0x40 ;  /* 0x00000040000b7836 */ /* 0x040fe20000000000 */
[----:B------:R-:W2:Y:S02]  /*8920*/  SHFL.IDX PT, R9, R4, 0x1, 0x1e1f ;  /* 0x003e1f0004097f89 */ /* 0x000ea400000e0000 */
[----:B------:R-:W-:-:S02]  /*8930*/  ISETP.GE.AND P3, PT, R0, R8, PT ;  /* 0x000000080000720c */ /* 0x000fc40003f66270 */
[----:B------:R-:W3:Y:S04]  /*8940*/  SHFL.IDX PT, R5, R5, 0x1, 0x1e1f ;  /* 0x003e1f0005057f89 */ /* 0x000ee800000e0000 */
[----:B------:R-:W4:Y:S07]  /*8950*/  SHFL.IDX PT, R7, R7, RZ, 0x1e1f ;  /* 0x001e1fff07077589 */ /* 0x000f2e00000e0000 */
[----:B0-----:R-:W-:-:S05]  /*8960*/  @!P3 IADD3 R14, P4, R17, R14, RZ ;  /* 0x0000000e110eb210 */ /* 0x001fca0007f9e0ff */
[----:B-1----:R-:W-:Y:S01]  /*8970*/  @!P3 IMAD.X R3, RZ, RZ, R2, P4 ;  /* 0x000000ffff03b224 */ /* 0x002fe200020e0602 */
[----:B------:R-:W-:Y:S01]  /*8980*/  ISETP.GE.AND P4, PT, R11, R8, PT ;  /* 0x000000080b00720c */ /* 0x000fe20003f86270 */
[----:B------:R-:W-:Y:S02]  /*8990*/  @!P3 IMAD.MOV.U32 R2, RZ, RZ, R14 ;  /* 0x000000ffff02b224 */ /* 0x000fe400078e000e */
[----:B------:R0:W1:Y:S04]  /*89a0*/  SHFL.IDX PT, R14, R6, RZ, 0x1e1f ;  /* 0x001e1fff060e7589 */ /* 0x00006800000e0000 */
[----:B------:R-:W-:Y:S04]  /*89b0*/  @!P3 LDGSTS.E.BYPASS.LTC128B.128 [R28+0xf000], desc[UR52][R2.64], !P0 ;  /* 0x0f000000021cbfae */ /* 0x000fe8000c101d74 */
[----:B------:R-:W-:Y:S04]  /*89c0*/  @!P3 LDGSTS.E.BYPASS.LTC128B.128 [R28+0x10800], desc[UR52][R2.64+0x20], !P1 ;  /* 0x10800020021cbfae */ /* 0x000fe8000c901d74 */
[----:B------:R5:W-:Y:S01]  /*89d0*/  @!P3 LDGSTS.E.BYPASS.LTC128B.128 [R28+0x12000], desc[UR52][R2.64+0x40], !P2 ;  /* 0x12000040021cbfae */ /* 0x000be2000d101d74 */
[----:B--2---:R-:W-:-:S05]  /*89e0*/  @!P4 IADD3 R9, P3, R17, R9, RZ ;  /* 0x000000091109c210 */ /* 0x004fca0007f7e0ff */
[----:B---3--:R-:W-:Y:S02]  /*89f0*/  @!P4 IMAD.X R4, RZ, RZ, R5, P3 ;  /* 0x000000ffff04c224 */ /* 0x008fe400018e0605 */
[----:B-----5:R-:W-:Y:S02]  /*8a00*/  @!P4 IMAD.MOV.U32 R2, RZ, RZ, R9 ;  /* 0x000000ffff02c224 */ /* 0x020fe400078e0009 */
[----:B------:R-:W-:-:S05]  /*8a10*/  @!P4 IMAD.MOV.U32 R3, RZ, RZ, R4 ;  /* 0x000000ffff03c224 */ /* 0x000fca00078e0004 */
[----:B------:R0:W-:Y:S04]  /*8a20*/  @!P4 LDGSTS.E.BYPASS.LTC128B.128 [R28+0xf800], desc[UR52][R2.64], !P0 ;  /* 0x0f800000021ccfae */ /* 0x0001e8000c101d74 */
[----:B------:R0:W-:Y:S04]  /*8a30*/  @!P4 LDGSTS.E.BYPASS.LTC128B.128 [R28+0x11000], desc[UR52][R2.64+0x20], !P1 ;  /* 0x11000020021ccfae */ /* 0x0001e8000c901d74 */
[----:B-1--4-:R0:W-:Y:S02]  /*8a40*/  @!P4 LDGSTS.E.BYPASS.LTC128B.128 [R28+0x12800], desc[UR52][R2.64+0x40], !P2 ;  /* 0x12800040021ccfae */ /* 0x0121e4000d101d74 */
.L_x_113:
[----:B0-----:R-:W-:Y:S01]  /*8a50*/  VIADD R3, R0, 0x80 ;  /* 0x0000008000037836 */ /* 0x001fe20000000000 */
[----:B------:R-:W-:Y:S04]  /*8a60*/  BSSY B0, `(.L_x_51) ;  /* 0x000000b000007945 */ /* 0x000fe80003800000 */
[----:B------:R-:W-:-:S13]  /*8a70*/  ISETP.GE.AND P3, PT, R3, R8, PT ;  /* 0x000000080300720c */ /* 0x000fda0003f66270 */
[----:B------:R-:W-:Y:S05]  /*8a80*/  @P3 BRA `(.L_x_52) ;  /* 0x0000000000203947 */ /* 0x000fea0003800000 */
[----:B------:R-:W-:-:S05]  /*8a90*/  IADD3 R2, P3, R17, R14, RZ ;  /* 0x0000000e11027210 */ /* 0x000fca0007f7e0ff */
[----:B------:R-:W-:-:S05]  /*8aa0*/  IMAD.X R3, RZ, RZ, R7, P3 ;  /* 0x000000ffff037224 */ /* 0x000fca00018e0607 */
[----:B------:R-:W-:Y:S01]  /*8ab0*/  @!PT LDS RZ, [RZ] ;  /* 0x00000000fffff984 */ /* 0x000fe20000000800 */
[----:B------:R-:W-:Y:S01]  /*8ac0*/  @!PT LDS RZ, [RZ] ;  /* 0x00000000fffff984 */ /* 0x000fe20000000800 */
[----:B------:R-:W-:Y:S01]  /*8ad0*/  @!PT LDS RZ, [RZ] ;  /* 0x00000000fffff984 */ /* 0x000fe20000000800 */
[----:B------:R0:W-:Y:S04]  /*8ae0*/  LDGSTS.E.BYPASS.LTC128B.128 [R28+0x10000], desc[UR52][R2.64], !P0 ;  /* 0x10000000021c7fae */ /* 0x0001e8000c101d74 */
[----:B------:R0:W-:Y:S04]  /*8af0*/  LDGSTS.E.BYPASS.LTC128B.128 [R28+0x11800], desc[UR52][R2.64+0x20], !P1 ;  /* 0x11800020021c7fae */ /* 0x0001e8000c901d74 */
[----:B------:R0:W-:Y:S02]  /*8b00*/  LDGSTS.E.BYPASS.LTC128B.128 [R28+0x13000], desc[UR52][R2.64+0x40], !P2 ;  /* 0x13000040021c7fae */ /* 0x0001e4000d101d74 */
.L_x_52:
[----:B------:R-:W-:Y:S05]  /*8b10*/  BSYNC B0 ;  /* 0x0000000000007941 */ /* 0x000fea0003800000 */
.L_x_51:
[----:B------:R-:W-:Y:S01]  /*8b20*/  NOP ;  /* 0x0000000000007918 */ /* 0x000fe20000000000 */
[----:B------:R-:W-:Y:S01]  /*8b30*/  SYNCS.ARRIVE.TRANS64.RED.A0T1 RZ, [UR40+0x19c00], RZ ;  /* 0x019c00ffffff79a7 */ /* 0x000fe20008200428 */
[----:B------:R-:W-:Y:S01]  /*8b40*/  ARRIVES.LDGSTSBAR.64.TRANSCNT [UR40+0x19c00] ;  /* 0x019c0000ff0079b0 */ /* 0x000fe20008000aa8 */
[----:B------:R-:W-:Y:S01]  /*8b50*/  NOP ;  /* 0x0000000000007918 */ /* 0x000fe20000000000 */
[----:B------:R-:W-:Y:S01]  /*8b60*/  ULOP3.LUT UR4, UR46, 0x1, URZ, 0xc, !UPT ;  /* 0x000000012e047892 */ /* 0x000fe2000f8e0c3f */
[----:B------:R-:W-:Y:S05]  /*8b70*/  SYNCS.ARRIVE.TRANS64.A1T0 RZ, [UR40+0x19c00], RZ ;  /* 0x019c00ffffff79a7 */ /* 0x000fea0008100028 */
[----:B------:R-:W-:-:S05]  /*8b80*/  IMAD.U32 R0, RZ, RZ, UR4 ;  /* 0x00000004ff007e24 */ /* 0x000fca000f8e00ff */
[----:B------:R-:W-:-:S04]  /*8b90*/  SHF.L.U32 R0, R0, 0x1f, RZ ;  /* 0x0000001f00007819 */ /* 0x000fc800000006ff */
[----:B------:R-:W1:Y:S02]  /*8ba0*/  SYNCS.PHASECHK.TRANS64.TRYWAIT P0, [UR40+0x19c20], R0 ;  /* 0x019c2000ff0075a7 */ /* 0x000e640008000168 */
[----:B-1----:R-:W-:Y:S05]  /*8bb0*/  @!P0 BRA `(.L_x_53) ;  /* 0x0000001c00e88947 */ /* 0x002fea0003800000 */
.L_x_114:
[----:B------:R-:W-:-:S06]  /*8bc0*/  UISETP.GE.AND UP0, UPT, UR39, 0x81, UPT ;  /* 0x000000812700788c */ /* 0x000fcc000bf06270 */
[----:B------:R-:W-:-:S13]  /*8bd0*/  PLOP3.LUT P0, PT, PT, PT, UP0, 0x80, 0x0 ;  /* 0x000000000000781c */ /* 0x000fda0003f0f008 */
[----:B------:R-:W-:Y:S05]  /*8be0*/  @!P0 BRA `(.L_x_54) ;  /* 0x0000000c00e48947 */ /* 0x000fea0003800000 */
[----:B------:R-:W-:Y:S01]  /*8bf0*/  ULEA.HI.SX32 UR4, UR38, 0xfffffffe, 0x19 ;  /* 0xfffffffe26047891 */ /* 0x000fe2000f8fca3f */
[----:B------:R-:W-:Y:S02]  /*8c00*/  IMAD.MOV.U32 R4, RZ, RZ, R19 ;  /* 0x000000ffff047224 */ /* 0x000fe400078e0013 */
[----:B------:R-:W-:-:S03]  /*8c10*/  IMAD.MOV.U32 R5, RZ, RZ, R18 ;  /* 0x000000ffff057224 */ /* 0x000fc600078e0012 */
[----:B0-----:R-:W-:-:S07]  /*8c20*/  IMAD.U32 R0, RZ, RZ, UR4 ;  /* 0x00000004ff007e24 */ /* 0x001fce000f8e00ff */
.L_x_78:
[----:B------:R-:W-:Y:S01]  /*8c30*/  LOP3.LUT P1, RZ, R23, 0x2, RZ, 0xc0, !PT ;  /* 0x0000000217ff7812 */ /* 0x000fe2000782c0ff */
[----:B------:R-:W-:Y:S01]  /*8c40*/  VIADD R18, R5, 0x1 ;  /* 0x0000000105127836 */ /* 0x000fe20000000000 */
[----:B------:R-:W-:Y:S04]  /*8c50*/  BSSY B0, `(.L_x_55) ;  /* 0x00000a3000007945 */ /* 0x000fe80003800000 */
[----:B------:R-:W-:-:S04]  /*8c60*/  ISETP.NE.AND P0, PT, R18, 0x2, PT ;  /* 0x000000021200780c */ /* 0x000fc80003f05270 */
[----:B------:R-:W-:Y:S02]  /*8c70*/  SEL R19, RZ, 0x1, P0 ;  /* 0x00000001ff137807 */ /* 0x000fe40000000000 */
[----:B------:R-:W-:Y:S02]  /*8c80*/  SEL R18, R18, RZ, P0 ;  /* 0x000000ff12127207 */ /* 0x000fe40000000000 */
[----:B------:R-:W-:Y:S01]  /*8c90*/  LOP3.LUT R19, R4, R19, RZ, 0x3c, !PT ;  /* 0x0000001304137212 */ /* 0x000fe200078e3cff */
[----:B01----:R-:W-:Y:S06]  /*8ca0*/  @!P1 BRA `(.L_x_56) ;  /* 0x0000000800749947 */ /* 0x003fec0003800000 */
[----:B------:R-:W-:Y:S01]  /*8cb0*/  LOP3.LUT P1, RZ, R23, 0x1, RZ, 0xc0, !PT ;  /* 0x0000000117ff7812 */ /* 0x000fe2000782c0ff */
[----:B------:R-:W-:-:S12]  /*8cc0*/  IMAD.MOV.U32 R3, RZ, RZ, R0 ;  /* 0x000000ffff037224 */ /* 0x000fd800078e0000 */
[----:B------:R-:W-:Y:S05]  /*8cd0*/  @!P1 BRA `(.L_x_57) ;  /* 0x00000000004c9947 */ /* 0x000fea0003800000 */
[----:B------:R-:W0:Y:S01]  /*8ce0*/  LDC R6, c[0x0][0x43c] ;  /* 0x00010f00ff067b82 */ /* 0x000e220000000800 */
[----:B------:R-:W-:Y:S01]  /*8cf0*/  IMAD.MOV.U32 R7, RZ, RZ, R0 ;  /* 0x000000ffff077224 */ /* 0x000fe200078e0000 */
[----:B------:R-:W-:Y:S02]  /*8d00*/  ULDC.64 UR4, c[0x0][0x428] ;  /* 0x00010a0000047ab9 */ /* 0x000fe40000000a00 */
[----:B------:R-:W-:-:S04]  /*8d10*/  IMAD R9, R24, UR4, RZ ;  /* 0x0000000418097c24 */ /* 0x000fc8000f8e02ff */
[----:B------:R-:W-:Y:S01]  /*8d20*/  IMAD R9, R22, UR5, R9 ;  /* 0x0000000516097c24 */ /* 0x000fe2000f8e0209 */
[----:B0-----:R-:W-:-:S13]  /*8d30*/  ISETP.NE.AND P0, PT, R6, 0x1, PT ;  /* 0x000000010600780c */ /* 0x001fda0003f05270 */
[----:B------:R-:W0:Y:S02]  /*8d40*/  @P0 LDC.64 R2, c[0x0][0x440] ;  /* 0x00011000ff020b82 */ /* 0x000e240000000a00 */
[----:B0-----:R-:W-:-:S05]  /*8d50*/  @P0 IMAD.HI.U32 R2, R0, R2, RZ ;  /* 0x0000000200020227 */ /* 0x001fca00078e00ff */
[----:B------:R-:W-:-:S04]  /*8d60*/  @P0 SHF.R.U32.HI R7, RZ, R3, R2 ;  /* 0x00000003ff070219 */ /* 0x000fc80000011602 */
[--C-:B------:R-:W-:Y:S01]  /*8d70*/  SHF.R.S32.HI R3, RZ, 0x1f, R7.reuse ;  /* 0x0000001fff037819 */ /* 0x100fe20000011407 */
[----:B------:R-:W-:-:S04]  /*8d80*/  IMAD.MOV.U32 R2, RZ, RZ, R7 ;  /* 0x000000ffff027224 */ /* 0x000fc800078e0007 */
[----:B------:R-:W-:Y:S01]  /*8d90*/  IMAD.WIDE.U32 R2, R22, UR4, R2 ;  /* 0x0000000416027c25 */ /* 0x000fe2000f8e0002 */
[----:B------:R-:W-:-:S03]  /*8da0*/  ULDC.64 UR4, c[0x0][0x418] ;  /* 0x0001060000047ab9 */ /* 0x000fc60000000a00 */
[----:B------:R-:W-:Y:S01]  /*8db0*/  IMAD.IADD R3, R9, 0x1, R3 ;  /* 0x0000000109037824 */ /* 0x000fe200078e0203 */
[----:B------:R-:W-:-:S04]  /*8dc0*/  LEA R16, P0, R2, UR4, 0x2 ;  /* 0x0000000402107c11 */ /* 0x000fc8000f8010ff */
[----:B------:R-:W-:-:S05]  /*8dd0*/  LEA.HI.X R17, R2, UR5, R3, 0x2, P0 ;  /* 0x0000000502117c11 */ /* 0x000fca00080f1403 */
[----:B------:R0:W5:Y:S01]  /*8de0*/  LDG.E R16, desc[UR52][R16.64] ;  /* 0x0000003410107981 */ /* 0x000162000c1e1900 */
[----:B------:R-:W-:-:S04]  /*8df0*/  IMAD.MOV R3, RZ, RZ, -R7 ;  /* 0x000000ffff037224 */ /* 0x000fc800078e0a07 */
[----:B------:R-:W-:-:S07]  /*8e00*/  IMAD R3, R6, R3, R0 ;  /* 0x0000000306037224 */ /* 0x000fce00078e0200 */
.L_x_57:
[----:B------:R-:W-:Y:S01]  /*8e10*/  LEA R6, R18, UR40, 0x3 ;  /* 0x0000002812067c11 */ /* 0x000fe2000f8e18ff */
[----:B------:R-:W-:Y:S01]  /*8e20*/  BSSY B1, `(.L_x_58) ;  /* 0x0000005000017945 */ /* 0x000fe20003800000 */
[----:B------:R-:W-:Y:S02]  /*8e30*/  SHF.L.U32 R2, R19, 0x1f, RZ ;  /* 0x0000001f13027819 */ /* 0x000fe400000006ff */
[----:B------:R-:W-:Y:S02]  /*8e40*/  ISETP.NE.AND P1, PT, R29, RZ, PT ;  /* 0x000000ff1d00720c */ /* 0x000fe40003f25270 */
[----:B------:R-:W1:Y:S02]  /*8e50*/  SYNCS.PHASECHK.TRANS64.TRYWAIT P0, [R6+URZ+0x19c80], R2 ;  /* 0x019c8002060075a7 */ /* 0x000e64000800017f */
[----:B-1----:R-:W-:Y:S09]  /*8e60*/  @!P0 BRA `(.L_x_59) ;  /* 0x0000001c00548947 */ /* 0x002ff20003800000 */
.L_x_115:
[----:B------:R-:W-:Y:S05]  /*8e70*/  BSYNC B1 ;  /* 0x0000000000017941 */ /* 0x000fea0003800000 */
.L_x_58:
[----:B------:R-:W-:Y:S04]  /*8e80*/  BSSY B1, `(.L_x_60) ;  /* 0x0000009000017945 */ /* 0x000fe80003800000 */
        /* <DEDUP_REMOVED lines=8> */
.L_x_61:
[----:B------:R-:W-:Y:S05]  /*8f10*/  BSYNC B1 ;  /* 0x0000000000017941 */ /* 0x000fea0003800000 */
.L_x_60:
[----:B------:R-:W-:Y:S01]  /*8f20*/  IMAD.MOV.U32 R7, RZ, RZ, RZ ;  /* 0x000000ffff077224 */ /* 0x000fe200078e00ff */
[----:B------:R-:W-:Y:S01]  /*8f30*/  UIADD3 UR4, UP0, UR50, 0x470, URZ ;  /* 0x0000047032047890 */ /* 0x000fe2000ff1e03f */
[----:B------:R-:W-:Y:S01]  /*8f40*/  IMAD.U32 R9, RZ, RZ, UR40 ;  /* 0x00000028ff097e24 */ /* 0x000fe2000f8e00ff */
[----:B------:R-:W-:Y:S01]  /*8f50*/  PLOP3.LUT P0, PT, PT, PT, PT, 0x80, 0x0 ;  /* 0x000000000000781c */ /* 0x000fe20003f0f070 */
[----:B------:R-:W-:Y:S01]  /*8f60*/  UMOV UR6, 0x0 ;  /* 0x0000000000067882 */ /* 0x000fe20000000000 */
[----:B------:R-:W-:Y:S01]  /*8f70*/  R2UR UR10, R7 ;  /* 0x00000000070a72ca */ /* 0x000fe200000e0000 */
[----:B------:R-:W-:Y:S01]  /*8f80*/  IMAD R8, R18, 0x3000, R9 ;  /* 0x0000300012087824 */ /* 0x000fe200078e0209 */
[----:B------:R-:W-:Y:S01]  /*8f90*/  UIADD3.X UR5, URZ, UR51, URZ, UP0, !UPT ;  /* 0x000000333f057290 */ /* 0x000fe200087fe43f */
[----:B------:R-:W-:Y:S01]  /*8fa0*/  IMAD.SHL.U32 R9, R3, 0x80, RZ ;  /* 0x0000008003097824 */ /* 0x000fe200078e00ff */
[----:B------:R-:W-:Y:S01]  /*8fb0*/  UMOV UR7, 0x14f00000 ;  /* 0x14f0000000077882 */ /* 0x000fe20000000000 */
[----:B------:R-:W-:-:S02]  /*8fc0*/  VIADD R3, R6, 0x19c70 ;  /* 0x00019c7006037836 */ /* 0x000fc40000000000 */
[----:B------:R-:W-:-:S08]  /*8fd0*/  VIADD R10, R8, 0x9000 ;  /* 0x00009000080a7836 */ /* 0x000fd00000000000 */
.L_x_62:
[----:B------:R-:W-:-:S13]  /*8fe0*/  @P0 ELECT P2, URZ, PT ;  /* 0x00000000003f082f */ /* 0x000fda0003840000 */
[----:B-----5:R-:W-:Y:S01]  /*8ff0*/  @P2 R2UR UR13, R16 ;  /* 0x00000000100d22ca */ /* 0x020fe200000e0000 */
[----:B------:R-:W-:Y:S01]  /*9000*/  UMOV UR12, UR36 ;  /* 0x00000024000c7c82 */ /* 0x000fe20008000000 */
[----:B------:R-:W-:Y:S02]  /*9010*/  @P2 R2UR UR11, R9 ;  /* 0x00000000090b22ca */ /* 0x000fe400000e0000 */
[----:B------:R-:W-:Y:S02]  /*9020*/  @P2 R2UR UR9, R3 ;  /* 0x00000000030922ca */ /* 0x000fe400000e0000 */
[----:B------:R-:W-:Y:S02]  /*9030*/  @P2 R2UR UR8, R10 ;  /* 0x000000000a0822ca */ /* 0x000fe400000e0000 */
[----:B------:R-:W-:Y:S02]  /*9040*/  @P2 PLOP3.LUT P0, PT, P2, PT, PT, 0x8, 0x0 ;  /* 0x000000000000281c */ /* 0x000fe4000170e170 */
[----:B------:R-:W-:-:S09]  /*9050*/  PLOP3.LUT P2, PT, PT, PT, PT, 0x8, 0x0 ;  /* 0x000000000000781c */ /* 0x000fd20003f4e170 */
[----:B------:R2:W-:Y:S02]  /*9060*/  UTMALDG.4D [UR8], [UR4], desc[UR6] ;  /* 0x00000608040075b4 */ /* 0x0005e40008019000 */
[----:B--2---:R-:W-:Y:S05]  /*9070*/  @P0 BRA.U.ANY `(.L_x_62) ;  /* 0xfffffffd00d80947 */ /* 0x004fea000393ffff */
[----:B------:R-:W-:Y:S01]  /*9080*/  IMAD.MOV.U32 R10, RZ, RZ, 0x20 ;  /* 0x00000020ff0a7424 */ /* 0x000fe200078e00ff */
[----:B------:R-:W-:Y:S01]  /*9090*/  PLOP3.LUT P0, PT, PT, PT, PT, 0x80, 0x0 ;  /* 0x000000000000781c */ /* 0x000fe20003f0f070 */
[----:B------:R-:W-:Y:S01]  /*90a0*/  VIADD R11, R8, 0xa000 ;  /* 0x0000a000080b7836 */ /* 0x000fe20000000000 */
[----:B------:R-:W-:Y:S01]  /*90b0*/  UMOV UR6, 0x0 ;  /* 0x0000000000067882 */ /* 0x000fe20000000000 */
[----:B------:R-:W-:Y:S01]  /*90c0*/  UMOV UR7, 0x14f00000 ;  /* 0x14f0000000077882 */ /* 0x000fe20000000000 */
[----:B------:R-:W-:-:S15]  /*90d0*/  R2UR UR10, R10 ;  /* 0x000000000a0a72ca */ /* 0x000fde00000e0000 */
.L_x_63:
[----:B------:R-:W-:-:S13]  /*90e0*/  @P0 ELECT P2, URZ, PT ;  /* 0x00000000003f082f */ /* 0x000fda0003840000 */
[----:B------:R-:W-:Y:S01]  /*90f0*/  @P2 R2UR UR13, R16 ;  /* 0x00000000100d22ca */ /* 0x000fe200000e0000 */
        /* <DEDUP_REMOVED lines=14> */
.L_x_64:
        /* <DEDUP_REMOVED lines=10> */
[----:B------:R-:W2:Y:S01]  /*9280*/  SYNCS.PHASECHK.TRANS64.TRYWAIT P0, [R6+URZ+0x19c40], R2 ;  /* 0x019c4002060075a7 */ /* 0x000ea2000800017f */
[----:B------:R-:W-:Y:S04]  /*9290*/  BSSY B1, `(.L_x_65) ;  /* 0x0000002000017945 */ /* 0x000fe80003800000 */
[----:B--2---:R-:W-:Y:S05]  /*92a0*/  @!P0 BRA `(.L_x_66) ;  /* 0x0000001800588947 */ /* 0x004fea0003800000 */
.L_x_116:
[----:B------:R-:W-:Y:S05]  /*92b0*/  BSYNC B1 ;  /* 0x0000000000017941 */ /* 0x000fea0003800000 */
.L_x_65:
[----:B------:R-:W-:Y:S01]  /*92c0*/  BSSY B1, `(.L_x_67) ;  /* 0x000000b000017945 */ /* 0x000fe20003800000 */
[----:B-12---:R-:W-:Y:S02]  /*92d0*/  IMAD.MOV.U32 R2, RZ, RZ, 0x0 ;  /* 0x00000000ff027424 */ /* 0x006fe400078e00ff */
[----:B------:R-:W-:Y:S01]  /*92e0*/  IMAD.MOV.U32 R3, RZ, RZ, 0x14f00000 ;  /* 0x14f00000ff037424 */ /* 0x000fe200078e00ff */
[----:B------:R-:W-:Y:S06]  /*92f0*/  @P1 BRA `(.L_x_68) ;  /* 0x00000000001c1947 */ /* 0x000fec0003800000 */
[----:B------:R-:W1:Y:S02]  /*9300*/  S2R R12, SR_TID.X ;  /* 0x00000000000c7919 */ /* 0x000e640000002100 */
[----:B-1----:R-:W-:Y:S01]  /*9310*/  LOP3.LUT R13, R12, 0x1f, RZ, 0xc0, !PT ;  /* 0x0000001f0c0d7812 */ /* 0x002fe200078ec0ff */
[----:B------:R-:W-:-:S03]  /*9320*/  IMAD.MOV.U32 R12, RZ, RZ, 0x3000 ;  /* 0x00003000ff0c7424 */ /* 0x000fc600078e00ff */
[----:B------:R-:W-:Y:S01]  /*9330*/  ISETP.NE.AND P0, PT, R13, RZ, PT ;  /* 0x000000ff0d00720c */ /* 0x000fe20003f05270 */
[----:B------:R1:W-:-:S12]  /*9340*/  SYNCS.ARRIVE.TRANS64 RZ, [R6+URZ+0x19c30], R12 ;  /* 0x019c300c06ff79a7 */ /* 0x0003d8000800003f */
[----:B-1----:R-:W-:Y:S05]  /*9350*/  @!P0 BRA `(.L_x_68) ;  /* 0x0000000000048947 */ /* 0x002fea0003800000 */
[----:B------:R-:W-:Y:S01]  /*9360*/  BPT.TRAP 0x1 ;  /* 0x000000040000795c */ /* 0x000fe20000300000 */
.L_x_68:
[----:B------:R-:W-:Y:S05]  /*9370*/  BSYNC B1 ;  /* 0x0000000000017941 */ /* 0x000fea0003800000 */
.L_x_67:
[----:B------:R-:W-:Y:S01]  /*9380*/  R2UR UR6, R2 ;  /* 0x00000000020672ca */ /* 0x000fe200000e0000 */
[----:B------:R-:W-:Y:S01]  /*9390*/  UIADD3 UR4, UP0, UR50, 0x370, URZ ;  /* 0x0000037032047890 */ /* 0x000fe2000ff1e03f */
[----:B------:R-:W-:Y:S01]  /*93a0*/  R2UR UR7, R3 ;  /* 0x00000000030772ca */ /* 0x000fe200000e0000 */
[----:B------:R-:W-:Y:S01]  /*93b0*/  VIADD R6, R6, 0x19c30 ;  /* 0x00019c3006067836 */ /* 0x000fe20000000000 */
[----:B------:R-:W-:Y:S01]  /*93c0*/  R2UR UR10, R7 ;  /* 0x00000000070a72ca */ /* 0x000fe200000e0000 */
[----:B------:R-:W-:Y:S01]  /*93d0*/  VIADD R7, R8, 0x13800 ;  /* 0x0001380008077836 */ /* 0x000fe20000000000 */
[----:B------:R-:W-:Y:S01]  /*93e0*/  PLOP3.LUT P0, PT, PT, PT, PT, 0x80, 0x0 ;  /* 0x000000000000781c */ /* 0x000fe20003f0f070 */
[----:B------:R-:W-:-:S12]  /*93f0*/  UIADD3.X UR5, URZ, UR51, URZ, UP0, !UPT ;  /* 0x000000333f057290 */ /* 0x000fd800087fe43f */
.L_x_69:
        /* <DEDUP_REMOVED lines=9> */
[----:B-1----:R-:W-:Y:S05]  /*9490*/  @P0 BRA.U.ANY `(.L_x_69) ;  /* 0xfffffffd00d80947 */ /* 0x002fea000393ffff */
[----:B------:R-:W-:Y:S01]  /*94a0*/  R2UR UR10, R10 ;  /* 0x000000000a0a72ca */ /* 0x000fe200000e0000 */
[----:B------:R-:W-:Y:S01]  /*94b0*/  VIADD R7, R8, 0x14800 ;  /* 0x0001480008077836 */ /* 0x000fe20000000000 */
[----:B------:R-:W-:Y:S02]  /*94c0*/  R2UR UR6, R2 ;  /* 0x00000000020672ca */ /* 0x000fe400000e0000 */
[----:B------:R-:W-:Y:S02]  /*94d0*/  R2UR UR7, R3 ;  /* 0x00000000030772ca */ /* 0x000fe400000e0000 */
[----:B------:R-:W-:-:S13]  /*94e0*/  PLOP3.LUT P0, PT, PT, PT, PT, 0x80, 0x0 ;  /* 0x000000000000781c */ /* 0x000fda0003f0f070 */
.L_x_70:
        /* <DEDUP_REMOVED lines=15> */
.L_x_71:
        /* <DEDUP_REMOVED lines=10> */
.L_x_56:
[----:B------:R-:W-:Y:S05]  /*9680*/  BSYNC B0 ;  /* 0x0000000000007941 */ /* 0x000fea0003800000 */
.L_x_55:
[----:B------:R-:W-:-:S06]  /*9690*/  UISETP.NE.AND UP0, UPT, UR41, 0x3, UPT ;  /* 0x000000032900788c */ /* 0x000fcc000bf05270 */
[----:B------:R-:W-:-:S13]  /*96a0*/  PLOP3.LUT P0, PT, PT, PT, UP0, 0x80, 0x0 ;  /* 0x000000000000781c */ /* 0x000fda0003f0f008 */
[----:B------:R-:W-:Y:S05]  /*96b0*/  @!P0 BRA `(.L_x_72) ;  /* 0x0000000000048947 */ /* 0x000fea0003800000 */
[----:B------:R-:W-:Y:S01]  /*96c0*/  BPT.TRAP 0x1 ;  /* 0x000000040000795c */ /* 0x000fe20000300000 */
.L_x_72:
[----:B------:R-:W-:Y:S01]  /*96d0*/  LOP3.LUT R2, R4, 0x1, RZ, 0x3c, !PT ;  /* 0x0000000104027812 */ /* 0x000fe200078e3cff */
[----:B------:R-:W-:Y:S01]  /*96e0*/  IMAD.U32 R6, RZ, RZ, UR47 ;  /* 0x0000002fff067e24 */ /* 0x000fe2000f8e00ff */
[----:B------:R-:W-:Y:S01]  /*96f0*/  LEA R3, R5, UR40, 0x3 ;  /* 0x0000002805037c11 */ /* 0x000fe2000f8e18ff */
[----:B------:R-:W-:Y:S01]  /*9700*/  BSSY B0, `(.L_x_73) ;  /* 0x0000005000007945 */ /* 0x000fe20003800000 */
[----:B------:R-:W-:Y:S02]  /*9710*/  SHF.L.U32 R2, R2, 0x1f, RZ ;  /* 0x0000001f02027819 */ /* 0x000fe400000006ff */
[----:B------:R-:W-:Y:S02]  /*9720*/  ISETP.NE.AND P1, PT, R6, 0x3, PT ;  /* 0x000000030600780c */ /* 0x000fe40003f25270 */
[----:B------:R-:W1:Y:S02]  /*9730*/  SYNCS.PHASECHK.TRANS64.TRYWAIT P0, [R3+URZ+0x19c70], R2 ;  /* 0x019c7002030075a7 */ /* 0x000e64000800017f */
[----:B-1----:R-:W-:Y:S09]  /*9740*/  @!P0 BRA `(.L_x_74) ;  /* 0x0000001400448947 */ /* 0x002ff20003800000 */
.L_x_117:
[----:B------:R-:W-:Y:S05]  /*9750*/  BSYNC B0 ;  /* 0x0000000000007941 */ /* 0x000fea0003800000 */
.L_x_73:
[----:B------:R-:W-:Y:S05]  /*9760*/  @!P1 BRA `(.L_x_75) ;  /* 0x0000000000049947 */ /* 0x000fea0003800000 */
[----:B------:R-:W-:Y:S01]  /*9770*/  BPT.TRAP 0x1 ;  /* 0x000000040000795c */ /* 0x000fe20000300000 */
.L_x_75:
[----:B-1----:R-:W-:Y:S01]  /*9780*/  SHF.L.U32 R2, R4, 0x1f, RZ ;  /* 0x0000001f04027819 */ /* 0x002fe200000006ff */
[----:B------:R-:W-:-:S03]  /*9790*/  IMAD R10, R5, 0x3000, RZ ;  /* 0x00003000050a7824 */ /* 0x000fc600078e02ff */
[----:B------:R-:W1:Y:S02]  /*97a0*/  SYNCS.PHASECHK.TRANS64.TRYWAIT P0, [R3+URZ+0x19c60], R2 ;  /* 0x019c6002030075a7 */ /* 0x000e64000800017f */
[----:B-1----:R-:W-:Y:S05]  /*97b0*/  @!P0 BRA `(.L_x_76) ;  /* 0x00000014003c8947 */ /* 0x002fea0003800000 */
.L_x_118:
[C---:B-1----:R-:W-:Y:S01]  /*97c0*/  LOP3.LUT R2, R10.reuse, R27, RZ, 0xfc, !PT ;  /* 0x0000001b0a027212 */ /* 0x042fe200078efcff */
[----:B------:R-:W-:Y:S05]  /*97d0*/  WARPSYNC.ALL ;  /* 0x0000000000007948 */ /* 0x000fea0003800000 */
[----:B------:R-:W1:Y:S01]  /*97e0*/  LDSM.16.MT88.4 R4, [R2+UR40+0x9000] ;  /* 0x009000280204783b */ /* 0x000e620008004200 */
[----:B------:R-:W-:-:S05]  /*97f0*/  LOP3.LUT R12, R10, R25, RZ, 0xfc, !PT ;  /* 0x000000190a0c7212 */ /* 0x000fca00078efcff */
[----:B------:R-:W-:Y:S01]  /*9800*/  VIADD R12, R12, UR40 ;  /* 0x000000280c0c7c36 */ /* 0x000fe20008000000 */
[C-C-:B-1----:R-:W-:Y:S02]  /*9810*/  PRMT R8, R4.reuse, 0x6420, R5.reuse ;  /* 0x0000642004087816 */ /* 0x142fe40000000005 */
[----:B------:R-:W-:Y:S02]  /*9820*/  PRMT R9, R4, 0x7531, R5 ;  /* 0x0000753104097816 */ /* 0x000fe40000000005 */
[C-C-:B------:R-:W-:Y:S02]  /*9830*/  PRMT R10, R6.reuse, 0x6420, R7.reuse ;  /* 0x00006420060a7816 */ /* 0x140fe40000000007 */
[----:B------:R-:W-:-:S05]  /*9840*/  PRMT R11, R6, 0x7531, R7 ;  /* 0x00007531060b7816 */ /* 0x000fca0000000007 */
[----:B------:R-:W-:Y:S04]  /*9850*/  STSM.16.M88.4 [R12+0x3000], R8 ;  /* 0x003000080c007844 */ /* 0x000fe80000000200 */
[----:B------:R-:W1:Y:S02]  /*9860*/  LDSM.16.MT88.4 R4, [R2+UR40+0xa000] ;  /* 0x00a000280204783b */ /* 0x000e640008004200 */
[C-C-:B-1----:R-:W-:Y:S02]  /*9870*/  PRMT R8, R4.reuse, 0x6420, R5.reuse ;  /* 0x0000642004087816 */ /* 0x142fe40000000005 */
[----:B------:R-:W-:Y:S02]  /*9880*/  PRMT R9, R4, 0x7531, R5 ;  /* 0x0000753104097816 */ /* 0x000fe40000000005 */
[----:B------:R-:W-:-:S02]  /*9890*/  PRMT R10, R6, 0x6420, R7 ;  /* 0x00006420060a7816 */ /* 0x000fc40000000007 */
[----:B------:R-:W-:-:S05]  /*98a0*/  PRMT R11, R6, 0x7531, R7 ;  /* 0x00007531060b7816 */ /* 0x000fca0000000007 */
[----:B------:R-:W-:Y:S04]  /*98b0*/  STSM.16.M88.4 [R12+0x4000], R8 ;  /* 0x004000080c007844 */ /* 0x000fe80000000200 */
[----:B------:R-:W1:Y:S02]  /*98c0*/  LDSM.16.MT88.4 R4, [R2+UR40+0xb000] ;  /* 0x00b000280204783b */ /* 0x000e640008004200 */
[C-C-:B-1----:R-:W-:Y:S02]  /*98d0*/  PRMT R8, R4.reuse, 0x6420, R5.reuse ;  /* 0x0000642004087816 */ /* 0x142fe40000000005 */
[----:B------:R-:W-:Y:S02]  /*98e0*/  PRMT R9, R4, 0x7531, R5 ;  /* 0x0000753104097816 */ /* 0x000fe40000000005 */
[----:B------:R-:W-:-:S02]  /*98f0*/  PRMT R10, R6, 0x6420, R7 ;  /* 0x00006420060a7816 */ /* 0x000fc40000000007 */
[----:B------:R-:W-:-:S05]  /*9900*/  PRMT R11, R6, 0x7531, R7 ;  /* 0x00007531060b7816 */ /* 0x000fca0000000007 */
[----:B------:R1:W-:Y:S04]  /*9910*/  STSM.16.M88.4 [R12+0x5000], R8 ;  /* 0x005000080c007844 */ /* 0x0003e80000000200 */
[----:B------:R-:W2:Y:S01]  /*9920*/  LDSM.16.MT88.4 R4, [R2+UR40+0x9800] ;  /* 0x009800280204783b */ /* 0x000ea20008004200 */
[----:B-1----:R-:W-:Y:S02]  /*9930*/  IADD3 R12, R26, 0x3000, R12 ;  /* 0x000030001a0c7810 */ /* 0x002fe40007ffe00c */
[C-C-:B--2---:R-:W-:Y:S02]  /*9940*/  PRMT R8, R4.reuse, 0x6420, R5.reuse ;  /* 0x0000642004087816 */ /* 0x144fe40000000005 */
[----:B------:R-:W-:Y:S02]  /*9950*/  PRMT R9, R4, 0x7531, R5 ;  /* 0x0000753104097816 */ /* 0x000fe40000000005 */
[----:B------:R-:W-:-:S02]  /*9960*/  PRMT R10, R6, 0x6420, R7 ;  /* 0x00006420060a7816 */ /* 0x000fc40000000007 */
[----:B------:R-:W-:-:S05]  /*9970*/  PRMT R11, R6, 0x7531, R7 ;  /* 0x00007531060b7816 */ /* 0x000fca0000000007 */
[----:B------:R-:W-:Y:S04]  /*9980*/  STSM.16.M88.4 [R12], R8 ;  /* 0x000000080c007844 */ /* 0x000fe80000000200 */
        /* <DEDUP_REMOVED lines=11> */
[----:B------:R1:W-:Y:S01]  /*9a40*/  STSM.16.M88.4 [R12+0x2000], R8 ;  /* 0x002000080c007844 */ /* 0x0003e20000000200 */
[----:B------:R-:W-:Y:S01]  /*9a50*/  @!PT LDS RZ, [RZ] ;  /* 0x00000000fffff984 */ /* 0x000fe20000000800 */
[----:B------:R-:W-:Y:S01]  /*9a60*/  @!PT LDS RZ, [RZ] ;  /* 0x00000000fffff984 */ /* 0x000fe20000000800 */
[----:B------:R-:W-:Y:S01]  /*9a70*/  @!PT LDS RZ, [RZ] ;  /* 0x00000000fffff984 */ /* 0x000fe20000000800 */
[----:B------:R-:W-:Y:S01]  /*9a80*/  @!PT LDS RZ, [RZ] ;  /* 0x00000000fffff984 */ /* 0x000fe20000000800 */
[----:B------:R2:W-:Y:S06]  /*9a90*/  MEMBAR.ALL.CTA ;  /* 0x0000000000007992 */ /* 0x0005ec0000008000 */
[----:B--2---:R-:W2:Y:S01]  /*9aa0*/  FENCE.VIEW.ASYNC.S ;  /* 0x00000000000073c6 */ /* 0x004ea20000000000 */
[----:B------:R-:W-:Y:S05]  /*9ab0*/  @!P1 BRA `(.L_x_77) ;  /* 0x0000000000049947 */ /* 0x000fea0003800000 */
[----:B------:R-:W-:Y:S01]  /*9ac0*/  BPT.TRAP 0x1 ;  /* 0x000000040000795c */ /* 0x000fe20000300000 */
.L_x_77:
[----:B--2---:R2:W-:Y:S01]  /*9ad0*/  SYNCS.ARRIVE.TRANS64.A1T0 RZ, [R3+URZ+0x19c50], RZ ;  /* 0x019c50ff03ff79a7 */ /* 0x0045e2000810003f */
[----:B------:R-:W-:Y:S01]  /*9ae0*/  BAR.SYNC.DEFER_BLOCKING 0x2, 0x80 ;  /* 0x0082000000007b1d */ /* 0x000fe20000010000 */
[----:B------:R-:W-:Y:S01]  /*9af0*/  ISETP.NE.AND P0, PT, R29, RZ, PT ;  /* 0x000000ff1d00720c */ /* 0x000fe20003f05270 */
[----:B------:R-:W-:Y:S02]  /*9b00*/  IMAD.MOV.U32 R4, RZ, RZ, R19 ;  /* 0x000000ffff047224 */ /* 0x000fe400078e0013 */
[----:B------:R-:W-:-:S10]  /*9b10*/  IMAD.MOV.U32 R5, RZ, RZ, R18 ;  /* 0x000000ffff057224 */ /* 0x000fd400078e0012 */
[----:B------:R-:W-:-:S05]  /*9b20*/  @!P0 VIADD R2, R3, 0x19c80 ;  /* 0x00019c8003028836 */ /* 0x000fca0000000000 */
[----:B------:R-:W-:-:S04]  /*9b30*/  @!P0 PRMT R2, RZ, 0x654, R2 ;  /* 0x00000654ff028816 */ /* 0x000fc80000000002 */
[----:B------:R2:W-:Y:S01]  /*9b40*/  @!P0 SYNCS.ARRIVE.TRANS64.RED.A1T0 RZ, [R2+URZ], RZ ;  /* 0x000000ff02ff89a7 */ /* 0x0005e2000810043f */
[C---:B------:R-:W-:Y:S01]  /*9b50*/  ISETP.GT.AND P0, PT, R0.reuse, RZ, PT ;  /* 0x000000ff0000720c */ /* 0x040fe20003f04270 */
[----:B------:R-:W-:-:S12]  /*9b60*/  VIADD R0, R0, 0xffffffff ;  /* 0xffffffff00007836 */ /* 0x000fd80000000000 */
[----:B--2---:R-:W-:Y:S05]  /*9b70*/  @P0 BRA `(.L_x_78) ;  /* 0xfffffff0002c0947 */ /* 0x004fea000383ffff */
.L_x_54:
[----:B------:R-:W-:-:S06]  /*9b80*/  UISETP.NE.AND UP0, UPT, UR41, 0x3, UPT ;  /* 0x000000032900788c */ /* 0x000fcc000bf05270 */
[----:B------:R-:W-:-:S13]  /*9b90*/  PLOP3.LUT P0, PT, PT, PT, UP0, 0x80, 0x0 ;  /* 0x000000000000781c */ /* 0x000fda0003f0f008 */
[----:B------:R-:W-:Y:S05]  /*9ba0*/  @!P0 BRA `(.L_x_79) ;  /* 0x0000000000048947 */ /* 0x000fea0003800000 */
[----:B------:R-:W-:Y:S01]  /*9bb0*/  BPT.TRAP 0x1 ;  /* 0x000000040000795c */ /* 0x000fe20000300000 */
.L_x_79:
[----:B0-----:R-:W-:Y:S01]  /*9bc0*/  LOP3.LUT R3, R19, 0x1, RZ, 0x3c, !PT ;  /* 0x0000000113037812 */ /* 0x001fe200078e3cff */
[----:B------:R-:W-:Y:S01]  /*9bd0*/  IMAD.U32 R0, RZ, RZ, UR47 ;  /* 0x0000002fff007e24 */ /* 0x000fe2000f8e00ff */
[----:B------:R-:W-:Y:S01]  /*9be0*/  LEA R2, R18, UR40, 0x3 ;  /* 0x0000002812027c11 */ /* 0x000fe2000f8e18ff */
[----:B------:R-:W-:Y:S01]  /*9bf0*/  BSSY B0, `(.L_x_80) ;  /* 0x0000005000007945 */ /* 0x000fe20003800000 */
[----:B------:R-:W-:Y:S02]  /*9c00*/  SHF.L.U32 R3, R3, 0x1f, RZ ;  /* 0x0000001f03037819 */ /* 0x000fe400000006ff */
[----:B------:R-:W-:Y:S02]  /*9c10*/  ISETP.NE.AND P1, PT, R0, 0x3, PT ;  /* 0x000000030000780c */ /* 0x000fe40003f25270 */
[----:B------:R-:W0:Y:S02]  /*9c20*/  SYNCS.PHASECHK.TRANS64.TRYWAIT P0, [R2+URZ+0x19c70], R3 ;  /* 0x019c7003020075a7 */ /* 0x000e24000800017f */
[----:B0-----:R-:W-:Y:S09]  /*9c30*/  @!P0 BRA `(.L_x_81) ;  /* 0x0000001000308947 */ /* 0x001ff20003800000 */
.L_x_119:
[----:B------:R-:W-:Y:S05]  /*9c40*/  BSYNC B0 ;  /* 0x0000000000007941 */ /* 0x000fea0003800000 */
.L_x_80:
[----:B------:R-:W-:Y:S05]  /*9c50*/  @!P1 BRA `(.L_x_82) ;  /* 0x0000000000049947 */ /* 0x000fea0003800000 */
[----:B------:R-:W-:Y:S01]  /*9c60*/  BPT.TRAP 0x1 ;  /* 0x000000040000795c */ /* 0x000fe20000300000 */
.L_x_82:
[----:B0-----:R-:W-:Y:S01]  /*9c70*/  SHF.L.U32 R3, R19, 0x1f, RZ ;  /* 0x0000001f13037819 */ /* 0x001fe200000006ff */
[----:B-1----:R-:W-:-:S03]  /*9c80*/  IMAD R10, R18, 0x3000, RZ ;  /* 0x00003000120a7824 */ /* 0x002fc600078e02ff */
[----:B------:R-:W0:Y:S02]  /*9c90*/  SYNCS.PHASECHK.TRANS64.TRYWAIT P0, [R2+URZ+0x19c60], R3 ;  /* 0x019c6003020075a7 */ /* 0x000e24000800017f */
[----:B0-----:R-:W-:Y:S05]  /*9ca0*/  @!P0 BRA `(.L_x_83) ;  /* 0x0000001000288947 */ /* 0x001fea0003800000 */
.L_x_120:
[C---:B------:R-:W-:Y:S01]  /*9cb0*/  LOP3.LUT R0, R10.reuse, R27, RZ, 0xfc, !PT ;  /* 0x0000001b0a007212 */ /* 0x040fe200078efcff */
[----:B------:R-:W-:Y:S05]  /*9cc0*/  WARPSYNC.ALL ;  /* 0x0000000000007948 */ /* 0x000fea0003800000 */
[----:B------:R-:W1:Y:S01]  /*9cd0*/  LDSM.16.MT88.4 R4, [R0+UR40+0x9000] ;  /* 0x009000280004783b */ /* 0x000e620008004200 */
[----:B0-----:R-:W-:-:S05]  /*9ce0*/  LOP3.LUT R3, R10, R25, RZ, 0xfc, !PT ;  /* 0x000000190a037212 */ /* 0x001fca00078efcff */
[----:B------:R-:W-:Y:S01]  /*9cf0*/  VIADD R3, R3, UR40 ;  /* 0x0000002803037c36 */ /* 0x000fe20008000000 */
[C-C-:B-1----:R-:W-:Y:S02]  /*9d00*/  PRMT R8, R4.reuse, 0x6420, R5.reuse ;  /* 0x0000642004087816 */ /* 0x142fe40000000005 */
[----:B------:R-:W-:Y:S02]  /*9d10*/  PRMT R9, R4, 0x7531, R5 ;  /* 0x0000753104097816 */ /* 0x000fe40000000005 */
[C-C-:B------:R-:W-:Y:S02]  /*9d20*/  PRMT R10, R6.reuse, 0x6420, R7.reuse ;  /* 0x00006420060a7816 */ /* 0x140fe40000000007 */
[----:B------:R-:W-:-:S05]  /*9d30*/  PRMT R11, R6, 0x7531, R7 ;  /* 0x00007531060b7816 */ /* 0x000fca0000000007 */
[----:B------:R-:W-:Y:S04]  /*9d40*/  STSM.16.M88.4 [R3+0x3000], R8 ;  /* 0x0030000803007844 */ /* 0x000fe80000000200 */
[----:B------:R-:W0:Y:S02]  /*9d50*/  LDSM.16.MT88.4 R4, [R0+UR40+0xa000] ;  /* 0x00a000280004783b */ /* 0x000e240008004200 */
[C-C-:B0-----:R-:W-:Y:S02]  /*9d60*/  PRMT R8, R4.reuse, 0x6420, R5.reuse ;  /* 0x0000642004087816 */ /* 0x141fe40000000005 */
[----:B------:R-:W-:Y:S02]  /*9d70*/  PRMT R9, R4, 0x7531, R5 ;  /* 0x0000753104097816 */ /* 0x000fe40000000005 */
[----:B------:R-:W-:-:S02]  /*9d80*/  PRMT R10, R6, 0x6420, R7 ;  /* 0x00006420060a7816 */ /* 0x000fc40000000007 */
[----:B------:R-:W-:-:S05]  /*9d90*/  PRMT R11, R6, 0x7531, R7 ;  /* 0x00007531060b7816 */ /* 0x000fca0000000007 */
[----:B------:R-:W-:Y:S04]  /*9da0*/  STSM.16.M88.4 [R3+0x4000], R8 ;  /* 0x0040000803007844 */ /* 0x000fe80000000200 */
[----:B------:R-:W0:Y:S02]  /*9db0*/  LDSM.16.MT88.4 R4, [R0+UR40+0xb000] ;  /* 0x00b000280004783b */ /* 0x000e240008004200 */
[C-C-:B0-----:R-:W-:Y:S02]  /*9dc0*/  PRMT R8, R4.reuse, 0x6420, R5.reuse ;  /* 0x0000642004087816 */ /* 0x141fe40000000005 */
[----:B------:R-:W-:Y:S02]  /*9dd0*/  PRMT R9, R4, 0x7531, R5 ;  /* 0x0000753104097816 */ /* 0x000fe40000000005 */
[----:B------:R-:W-:-:S02]  /*9de0*/  PRMT R10, R6, 0x6420, R7 ;  /* 0x00006420060a7816 */ /* 0x000fc40000000007 */
[----:B------:R-:W-:-:S05]  /*9df0*/  PRMT R11, R6, 0x7531, R7 ;  /* 0x00007531060b7816 */ /* 0x000fca0000000007 */
[----:B------:R0:W-:Y:S04]  /*9e00*/  STSM.16.M88.4 [R3+0x5000], R8 ;  /* 0x0050000803007844 */ /* 0x0001e80000000200 */
[----:B------:R-:W1:Y:S01]  /*9e10*/  LDSM.16.MT88.4 R4, [R0+UR40+0x9800] ;  /* 0x009800280004783b */ /* 0x000e620008004200 */
[----:B0-----:R-:W-:Y:S02]  /*9e20*/  IADD3 R3, R26, 0x3000, R3 ;  /* 0x000030001a037810 */ /* 0x001fe40007ffe003 */
[C-C-:B-1----:R-:W-:Y:S02]  /*9e30*/  PRMT R8, R4.reuse, 0x6420, R5.reuse ;  /* 0x0000642004087816 */ /* 0x142fe40000000005 */
[----:B------:R-:W-:Y:S02]  /*9e40*/  PRMT R9, R4, 0x7531, R5 ;  /* 0x0000753104097816 */ /* 0x000fe40000000005 */
[----:B------:R-:W-:-:S02]  /*9e50*/  PRMT R10, R6, 0x6420, R7 ;  /* 0x00006420060a7816 */ /* 0x000fc40000000007 */
[----:B------:R-:W-:-:S05]  /*9e60*/  PRMT R11, R6, 0x7531, R7 ;  /* 0x00007531060b7816 */ /* 0x000fca0000000007 */
[----:B------:R-:W-:Y:S04]  /*9e70*/  STSM.16.M88.4 [R3], R8 ;  /* 0x0000000803007844 */ /* 0x000fe80000000200 */
        /* <DEDUP_REMOVED lines=17> */
[----:B-1----:R-:W1:Y:S01]  /*9f90*/  FENCE.VIEW.ASYNC.S ;  /* 0x00000000000073c6 */ /* 0x002e620000000000 */
[----:B------:R-:W-:Y:S05]  /*9fa0*/  @!P1 BRA `(.L_x_84) ;  /* 0x0000000000049947 */ /* 0x000fea0003800000 */
[----:B------:R-:W-:Y:S01]  /*9fb0*/  BPT.TRAP 0x1 ;  /* 0x000000040000795c */ /* 0x000fe20000300000 */
.L_x_84:
[----:B0-----:R-:W0:Y:S01]  /*9fc0*/  LDC R3, c[0x0][0xc34] ;  /* 0x00030d00ff037b82 */ /* 0x001e220000000800 */
[----:B------:R-:W-:Y:S01]  /*9fd0*/  ISETP.NE.AND P0, PT, R29, RZ, PT ;  /* 0x000000ff1d00720c */ /* 0x000fe20003f05270 */
[----:B------:R-:W-:Y:S01]  /*9fe0*/  UIADD3 UR48, UR43, UR48, URZ ;  /* 0x000000302b307290 */ /* 0x000fe2000fffe03f */
[----:B------:R-:W-:Y:S01]  /*9ff0*/  VIADD R18, R18, 0x1 ;  /* 0x0000000112127836 */ /* 0x000fe20000000000 */
[----:B------:R-:W-:Y:S01]  /*a000*/  UIADD3 UR46, UR46, 0x1, URZ ;  /* 0x000000012e2e7890 */ /* 0x000fe2000fffe03f */
[----:B-1----:R-:W-:Y:S09]  /*a010*/  SYNCS.ARRIVE.TRANS64.A1T0 RZ, [R2+URZ+0x19c50], RZ ;  /* 0x019c50ff02ff79a7 */ /* 0x002ff2000810003f */
[----:B------:R-:W-:-:S05]  /*a020*/  @!P0 VIADD R0, R2, 0x19c80 ;  /* 0x00019c8002008836 */ /* 0x000fca0000000000 */
[----:B------:R-:W-:Y:S01]  /*a030*/  @!P0 PRMT R0, RZ, 0x654, R0 ;  /* 0x00000654ff008816 */ /* 0x000fe20000000000 */
[----:B------:R-:W-:Y:S01]  /*a040*/  BAR.SYNC.DEFER_BLOCKING 0x2, 0x80 ;  /* 0x0082000000007b1d */ /* 0x000fe20000010000 */
[----:B0-----:R-:W-:-:S05]  /*a050*/  ISETP.LE.AND P1, PT, R3, UR48, PT ;  /* 0x0000003003007c0c */ /* 0x001fca000bf23270 */
[----:B------:R0:W-:Y:S01]  /*a060*/  @!P0 SYNCS.ARRIVE.TRANS64.RED.A1T0 RZ, [R0+URZ], RZ ;  /* 0x000000ff00ff89a7 */ /* 0x0001e2000810043f */
[----:B------:R-:W-:-:S04]  /*a070*/  ISETP.NE.AND P0, PT, R18, 0x2, PT ;  /* 0x000000021200780c */ /* 0x000fc80003f05270 */
[----:B------:R-:W-:Y:S02]  /*a080*/  SEL R18, R18, RZ, P0 ;  /* 0x000000ff12127207 */ /* 0x000fe40000000000 */
[----:B0-----:R-:W-:-:S04]  /*a090*/  SEL R0, RZ, 0x1, P0 ;  /* 0x00000001ff007807 */ /* 0x001fc80000000000 */
[----:B------:R-:W-:Y:S01]  /*a0a0*/  LOP3.LUT R19, R19, R0, RZ, 0x3c, !PT ;  /* 0x0000000013137212 */ /* 0x000fe200078e3cff */
[----:B------:R-:W-:Y:S06]  /*a0b0*/  @!P1 BRA `(.L_x_85) ;  /* 0xffffffd000b09947 */ /* 0x000fec000383ffff */
[----:B------:R-:W-:-:S12]  /*a0c0*/  ULOP3.LUT UR46, UR46, 0x1, URZ, 0xc, !UPT ;  /* 0x000000012e2e7892 */ /* 0x000fd8000f8e0c3f */
.L_x_36:
[----:B------:R-:W0:Y:S01]  /*a0d0*/  S2R R3, SR_CgaCtaId ;  /* 0x0000000000037919 */ /* 0x000e220000008800 */
[----:B------:R-:W-:Y:S01]  /*a0e0*/  MOV R0, 0x400 ;  /* 0x0000040000007802 */ /* 0x000fe20000000f00 */
[----:B------:R-:W-:-:S03]  /*a0f0*/  IMAD.U32 R2, RZ, RZ, UR46 ;  /* 0x0000002eff027e24 */ /* 0x000fc6000f8e00ff */
[----:B0-----:R-:W-:Y:S02]  /*a100*/  LEA R7, R3, R0, 0x18 ;  /* 0x0000000003077211 */ /* 0x001fe400078ec0ff */
[----:B------:R-:W-:-:S04]  /*a110*/  SHF.L.U32 R0, R2, 0x1f, RZ ;  /* 0x0000001f02007819 */ /* 0x000fc800000006ff */
[----:B------:R-:W0:Y:S02]  /*a120*/  SYNCS.PHASECHK.TRANS64.TRYWAIT P0, [R7+URZ+0x19c20], R0 ;  /* 0x019c2000070075a7 */ /* 0x000e24000800017f */
[----:B0-----:R-:W-:Y:S05]  /*a130*/  @!P0 BRA `(.L_x_86) ;  /* 0x0000000c00188947 */ /* 0x001fea0003800000 */
.L_x_121:
[----:B------:R-:W1:Y:S02]  /*a140*/  S2R R2, SR_TID.X ;  /* 0x0000000000027919 */ /* 0x000e640000002100 */
[----:B-1----:R-:W-:-:S04]  /*a150*/  SHF.R.U32.HI R2, RZ, 0x5, R2 ;  /* 0x00000005ff027819 */ /* 0x002fc80000011602 */
[----:B------:R-:W-:-:S05]  /*a160*/  LOP3.LUT R2, R2, 0x3, RZ, 0xc0, !PT ;  /* 0x0000000302027812 */ /* 0x000fca00078ec0ff */
[----:B0-----:R-:W0:Y:S02]  /*a170*/  SHFL.IDX PT, R0, R2, RZ, 0x1f ;  /* 0x00001fff02007589 */ /* 0x001e2400000e0000 */
[----:B0-----:R-:W-:-:S13]  /*a180*/  ISETP.NE.AND P0, PT, R0, RZ, PT ;  /* 0x000000ff0000720c */ /* 0x001fda0003f05270 */
[----:B------:R-:W-:Y:S05]  /*a190*/  @P0 EXIT ;  /* 0x000000000000094d */ /* 0x000fea0003800000 */
[----:B------:R-:W-:Y:S01]  /*a1a0*/  ELECT P0, URZ, PT ;  /* 0x00000000003f782f */ /* 0x000fe20003800000 */
[----:B------:R-:W-:-:S12]  /*a1b0*/  BSSY B0, `(.L_x_87) ;  /* 0x0000027000007945 */ /* 0x000fd80003800000 */
[----:B------:R-:W-:Y:S05]  /*a1c0*/  @!P0 BRA `(.L_x_88) ;  /* 0x0000000000948947 */ /* 0x000fea0003800000 */
[----:B------:R-:W-:-:S06]  /*a1d0*/  ULOP3.LUT UR4, UR42, 0x2, URZ, 0xfc, !UPT ;  /* 0x000000022a047892 */ /* 0x000fcc000f8efc3f */
[----:B------:R-:W-:-:S05]  /*a1e0*/  IMAD.U32 R0, RZ, RZ, UR4 ;  /* 0x00000004ff007e24 */ /* 0x000fca000f8e00ff */
[----:B------:R-:W-:-:S13]  /*a1f0*/  ISETP.NE.AND P0, PT, R0, 0x3, PT ;  /* 0x000000030000780c */ /* 0x000fda0003f05270 */
[----:B------:R-:W-:Y:S05]  /*a200*/  @!P0 BRA `(.L_x_89) ;  /* 0x0000000000048947 */ /* 0x000fea0003800000 */
[----:B------:R-:W-:Y:S01]  /*a210*/  BPT.TRAP 0x1 ;  /* 0x000000040000795c */ /* 0x000fe20000300000 */
.L_x_89:
[----:B------:R-:W-:Y:S01]  /*a220*/  VIADD R3, R7, 0x19c40 ;  /* 0x00019c4007037836 */ /* 0x000fe20000000000 */
[----:B------:R-:W-:Y:S01]  /*a230*/  SHF.L.U32 R4, R19, 0x1f, RZ ;  /* 0x0000001f13047819 */ /* 0x000fe200000006ff */
[C---:B------:R-:W-:Y:S02]  /*a240*/  VIADD R0, R18.reuse, 0x1 ;  /* 0x0000000112007836 */ /* 0x040fe40000000000 */
[----:B------:R-:W-:-:S03]  /*a250*/  IMAD R5, R18, 0x8, R3 ;  /* 0x0000000812057824 */ /* 0x000fc600078e0203 */
[C---:B------:R-:W-:Y:S01]  /*a260*/  ISETP.NE.AND P2, PT, R0.reuse, 0x2, PT ;  /* 0x000000020000780c */ /* 0x040fe20003f45270 */
[----:B------:R-:W0:Y:S03]  /*a270*/  SYNCS.PHASECHK.TRANS64.TRYWAIT P1, [R5+URZ], R4 ;  /* 0x00000004050075a7 */ /* 0x000e26000802017f */
[----:B------:R-:W-:Y:S02]  /*a280*/  SEL R2, RZ, 0x1, P2 ;  /* 0x00000001ff027807 */ /* 0x000fe40001000000 */
[----:B------:R-:W-:Y:S02]  /*a290*/  SEL R6, R0, RZ, P2 ;  /* 0x000000ff00067207 */ /* 0x000fe40001000000 */
[----:B------:R-:W-:-:S03]  /*a2a0*/  LOP3.LUT R0, R19, R2, RZ, 0x3c, !PT ;  /* 0x0000000213007212 */ /* 0x000fc600078e3cff */
[----:B------:R-:W-:Y:S01]  /*a2b0*/  IMAD R3, R6, 0x8, R3 ;  /* 0x0000000806037824 */ /* 0x000fe200078e0203 */
[----:B------:R-:W-:Y:S01]  /*a2c0*/  SHF.L.U32 R0, R0, 0x1f, RZ ;  /* 0x0000001f00007819 */ /* 0x000fe200000006ff */
[----:B0-----:R-:W-:Y:S06]  /*a2d0*/  @!P1 BRA `(.L_x_90) ;  /* 0x0000000800c49947 */ /* 0x001fec0003800000 */
.L_x_122:
[----:B------:R-:W1:Y:S02]  /*a2e0*/  SYNCS.PHASECHK.TRANS64.TRYWAIT P1, [R3+URZ], R0 ;  /* 0x00000000030075a7 */ /* 0x000e64000802017f */
[----:B-1----:R-:W-:Y:S05]  /*a2f0*/  @!P1 BRA `(.L_x_91) ;  /* 0x0000000800d09947 */ /* 0x002fea0003800000 */
.L_x_123:
[----:B------:R-:W-:Y:S05]  /*a300*/  @!P0 BRA `(.L_x_92) ;  /* 0x0000000000048947 */ /* 0x000fea0003800000 */
[----:B------:R-:W-:Y:S01]  /*a310*/  BPT.TRAP 0x1 ;  /* 0x000000040000795c */ /* 0x000fe20000300000 */
.L_x_92:
[----:B-1----:R-:W-:-:S04]  /*a320*/  IMAD R3, R18, 0x8, R7 ;  /* 0x0000000812037824 */ /* 0x002fc800078e0207 */
[----:B------:R-:W1:Y:S02]  /*a330*/  SYNCS.PHASECHK.TRANS64.TRYWAIT P1, [R3+URZ+0x19c60], R4 ;  /* 0x019c6004030075a7 */ /* 0x000e64000802017f */
[----:B-1----:R-:W-:Y:S05]  /*a340*/  @!P1 BRA `(.L_x_93) ;  /* 0x0000000800d09947 */ /* 0x002fea0003800000 */
.L_x_124:
[----:B------:R-:W-:Y:S05]  /*a350*/  @!P0 BRA `(.L_x_94) ;  /* 0x0000000000048947 */ /* 0x000fea0003800000 */
[----:B------:R-:W-:Y:S01]  /*a360*/  BPT.TRAP 0x1 ;  /* 0x000000040000795c */ /* 0x000fe20000300000 */
.L_x_94:
[----:B0-----:R-:W-:-:S04]  /*a370*/  IMAD R5, R6, 0x8, R7 ;  /* 0x0000000806057824 */ /* 0x001fc800078e0207 */
[----:B------:R-:W0:Y:S02]  /*a380*/  SYNCS.PHASECHK.TRANS64.TRYWAIT P1, [R5+URZ+0x19c60], R0 ;  /* 0x019c6000050075a7 */ /* 0x000e24000802017f */
[----:B0-----:R-:W-:Y:S05]  /*a390*/  @!P1 BRA `(.L_x_95) ;  /* 0x0000000800d09947 */ /* 0x001fea0003800000 */
.L_x_125:
[----:B------:R-:W-:Y:S05]  /*a3a0*/  @!P0 BRA `(.L_x_96) ;  /* 0x0000000000048947 */ /* 0x000fea0003800000 */
[----:B------:R-:W-:Y:S01]  /*a3b0*/  BPT.TRAP 0x1 ;  /* 0x000000040000795c */ /* 0x000fe20000300000 */
.L_x_96:
[----:B------:R-:W2:Y:S02]  /*a3c0*/  SYNCS.PHASECHK.TRANS64.TRYWAIT P0, [R3+URZ+0x19c80], R4 ;  /* 0x019c8004030075a7 */ /* 0x000ea4000800017f */
[----:B--2---:R-:W-:Y:S05]  /*a3d0*/  @!P0 BRA `(.L_x_97) ;  /* 0x0000000800d48947 */ /* 0x004fea0003800000 */
.L_x_98:
[----:B---3--:R3:W4:Y:S02]  /*a3e0*/  SYNCS.PHASECHK.TRANS64.TRYWAIT P0, [R5+URZ+0x19c80], R0 ;  /* 0x019c8000050075a7 */ /* 0x008724000800017f */
[----:B----4-:R-:W-:Y:S05]  /*a3f0*/  @!P0 NANOSLEEP.SYNCS 0x989680 ;  /* 0x009896800000895d */ /* 0x010fea0003900000 */
[----:B------:R-:W4:Y:S02]  /*a400*/  @!P0 SYNCS.PHASECHK.TRANS64 P0, [R5+URZ+0x19c80], R0 ;  /* 0x019c8000050085a7 */ /* 0x000f24000800007f */
[----:B----4-:R-:W-:Y:S05]  /*a410*/  @!P0 BRA `(.L_x_98) ;  /* 0xfffffffc00f08947 */ /* 0x010fea000383ffff */
.L_x_88:
[----:B------:R-:W-:Y:S05]  /*a420*/  BSYNC B0 ;  /* 0x0000000000007941 */ /* 0x000fea0003800000 */
.L_x_87:
[----:B------:R-:W-:Y:S05]  /*a430*/  EXIT ;  /* 0x000000000000794d */ /* 0x000fea0003800000 */
.L_x_10:
[----:B0-----:R-:W-:-:S04]  /*a440*/  IMAD.U32 R3, RZ, RZ, UR43 ;  /* 0x0000002bff037e24 */ /* 0x001fc8000f8e00ff */
[----:B------:R0:W1:Y:S03]  /*a450*/  SYNCS.PHASECHK.TRANS64.TRYWAIT P1, [R3+URZ+0x19c00], R0 ;  /* 0x019c0000030075a7 */ /* 0x000066000802017f */
[----:B-1----:R-:W-:Y:S05]  /*a460*/  @!P1 NANOSLEEP.SYNCS 0x989680 ;  /* 0x009896800000995d */ /* 0x002fea0003900000 */
[----:B------:R-:W1:Y:S02]  /*a470*/  @!P1 SYNCS.PHASECHK.TRANS64 P1, [R3+URZ+0x19c00], R0 ;  /* 0x019c0000030095a7 */ /* 0x000e64000802007f */
[----:B-1----:R-:W-:Y:S05]  /*a480*/  @!P1 BRA `(.L_x_10) ;  /* 0xfffffffc00ec9947 */ /* 0x002fea000383ffff */
[----:B------:R-:W-:Y:S05]  /*a490*/  BRA `(.L_x_99) ;  /* 0xffffff6c00f87947 */ /* 0x000fea000383ffff */
.L_x_14:
[----:B-1----:R1:W2:Y:S02]  /*a4a0*/  SYNCS.PHASECHK.TRANS64.TRYWAIT P1, [R3+URZ+0x19c30], R0 ;  /* 0x019c3000030075a7 */ /* 0x0022a4000802017f */
[----:B--2---:R-:W-:Y:S05]  /*a4b0*/  @!P1 NANOSLEEP.SYNCS 0x989680 ;  /* 0x009896800000995d */ /* 0x004fea0003900000 */
[----:B------:R-:W2:Y:S02]  /*a4c0*/  @!P1 SYNCS.PHASECHK.TRANS64 P1, [R3+URZ+0x19c30], R0 ;  /* 0x019c3000030095a7 */ /* 0x000ea4000802007f */
[----:B--2---:R-:W-:Y:S05]  /*a4d0*/  @!P1 BRA `(.L_x_14) ;  /* 0xfffffffc00f09947 */ /* 0x004fea000383ffff */
[----:B------:R-:W-:Y:S05]  /*a4e0*/  BRA `(.L_x_13) ;  /* 0xffffff7000287947 */ /* 0x000fea000383ffff */
.L_x_19:
[----:B-1----:R-:W-:-:S04]  /*a4f0*/  IMAD.U32 R5, RZ, RZ, UR19 ;  /* 0x00000013ff057e24 */ /* 0x002fc8000f8e00ff */
[----:B------:R1:W2:Y:S03]  /*a500*/  SYNCS.PHASECHK.TRANS64.TRYWAIT P1, [R5+URZ+0x19c30], R0 ;  /* 0x019c3000050075a7 */ /* 0x0002a6000802017f */
[----:B--2---:R-:W-:Y:S05]  /*a510*/  @!P1 NANOSLEEP.SYNCS 0x989680 ;  /* 0x009896800000995d */ /* 0x004fea0003900000 */
[----:B------:R-:W2:Y:S02]  /*a520*/  @!P1 SYNCS.PHASECHK.TRANS64 P1, [R5+URZ+0x19c30], R0 ;  /* 0x019c3000050095a7 */ /* 0x000ea4000802007f */
[----:B--2---:R-:W-:Y:S05]  /*a530*/  @!P1 BRA `(.L_x_19) ;  /* 0xfffffffc00ec9947 */ /* 0x004fea000383ffff */
[----:B------:R-:W-:Y:S05]  /*a540*/  BRA `(.L_x_18) ;  /* 0xffffff9000707947 */ /* 0x000fea000383ffff */
.L_x_23:
[----:B-1----:R-:W-:-:S04]  /*a550*/  IMAD.U32 R5, RZ, RZ, UR11 ;  /* 0x0000000bff057e24 */ /* 0x002fc8000f8e00ff */
[----:B------:R1:W2:Y:S03]  /*a560*/  SYNCS.PHASECHK.TRANS64.TRYWAIT P1, [R5+URZ+0x19c50], R0 ;  /* 0x019c5000050075a7 */ /* 0x0002a6000802017f */
[----:B--2---:R-:W-:Y:S05]  /*a570*/  @!P1 NANOSLEEP.SYNCS 0x989680 ;  /* 0x009896800000995d */ /* 0x004fea0003900000 */
[----:B------:R-:W2:Y:S02]  /*a580*/  @!P1 SYNCS.PHASECHK.TRANS64 P1, [R5+URZ+0x19c50], R0 ;  /* 0x019c5000050095a7 */ /* 0x000ea4000802007f */
[----:B--2---:R-:W-:Y:S05]  /*a590*/  @!P1 BRA `(.L_x_23) ;  /* 0xfffffffc00ec9947 */ /* 0x004fea000383ffff */
[----:B------:R-:W-:Y:S05]  /*a5a0*/  BRA `(.L_x_22) ;  /* 0xffffff9000c07947 */ /* 0x000fea000383ffff */
.L_x_29:
[----:B-1----:R-:W-:-:S04]  /*a5b0*/  IMAD.U32 R7, RZ, RZ, UR4 ;  /* 0x00000004ff077e24 */ /* 0x002fc8000f8e00ff */
[----:B------:R1:W2:Y:S03]  /*a5c0*/  SYNCS.PHASECHK.TRANS64.TRYWAIT P1, [R7+URZ+0x19c50], R6 ;  /* 0x019c5006070075a7 */ /* 0x0002a6000802017f */
[----:B--2---:R-:W-:Y:S05]  /*a5d0*/  @!P1 NANOSLEEP.SYNCS 0x989680 ;  /* 0x009896800000995d */ /* 0x004fea0003900000 */
[----:B------:R-:W2:Y:S02]  /*a5e0*/  @!P1 SYNCS.PHASECHK.TRANS64 P1, [R7+URZ+0x19c50], R6 ;  /* 0x019c5006070095a7 */ /* 0x000ea4000802007f */
[----:B--2---:R-:W-:Y:S05]  /*a5f0*/  @!P1 BRA `(.L_x_29) ;  /* 0xfffffffc00ec9947 */ /* 0x004fea000383ffff */
[----:B------:R-:W-:Y:S05]  /*a600*/  BRA `(.L_x_28) ;  /* 0xffffffac00107947 */ /* 0x000fea000383ffff */
.L_x_41:
[----:B------:R-:W-:Y:S02]  /*a610*/  IMAD.MOV.U32 R13, RZ, RZ, R17 ;  /* 0x000000ffff0d7224 */ /* 0x000fe400078e0011 */
[----:B------:R-:W-:Y:S02]  /*a620*/  IMAD.MOV.U32 R12, RZ, RZ, RZ ;  /* 0x000000ffff0c7224 */ /* 0x000fe400078e00ff */
[----:B------:R-:W-:Y:S02]  /*a630*/  IMAD.MOV.U32 R11, RZ, RZ, 0x1f ;  /* 0x0000001fff0b7424 */ /* 0x000fe400078e00ff */
[----:B------:R-:W-:-:S07]  /*a640*/  IMAD.MOV.U32 R15, RZ, RZ, -0x1 ;  /* 0xffffffffff0f7424 */ /* 0x000fce00078e00ff */
[----:B------:R-:W-:Y:S05]  /*a650*/  WARPSYNC.COLLECTIVE R15, `(.L_x_100) ;  /* 0x000000000f087348 */ /* 0x000fea0003c00000 */
[----:B------:R0:W1:Y:S02]  /*a660*/  SHFL.IDX P6, R14, R13, R12, R11 ;  /* 0x0000000c0d0e7389 */ /* 0x00006400000c000b */
[----:B01----:R-:W-:Y:S01]  /*a670*/  ENDCOLLECTIVE ;  /* 0x000000000000791b */ /* 0x003fe20003800000 */
.L_x_100:
[----:B------:R-:W-:Y:S05]  /*a680*/  BRA `(.L_x_101) ;  /* 0xffffffd400347947 */ /* 0x000fea000383ffff */
.L_x_43:
[----:B------:R-:W-:Y:S01]  /*a690*/  BSSY B0, `(.L_x_102) ;  /* 0x0000006000007945 */ /* 0x000fe20003800000 */
[----:B------:R-:W-:-:S07]  /*a6a0*/  IMAD.MOV.U32 R15, RZ, RZ, -0x1 ;  /* 0xffffffffff0f7424 */ /* 0x000fce00078e00ff */
[----:B0-----:R-:W-:Y:S05]  /*a6b0*/  WARPSYNC.COLLECTIVE R15, `(.L_x_103) ;  /* 0x000000000f0c7348 */ /* 0x001fea0003c00000 */
[----:B------:R-:W-:Y:S02]  /*a6c0*/  ELECT P6, UR62, PT ;  /* 0x00000000003e782f */ /* 0x000fe400038c0000 */
[----:B------:R-:W-:Y:S01]  /*a6d0*/  MOV R14, UR62 ;  /* 0x0000003e000e7c02 */ /* 0x000fe20008000f00 */
[----:B0-----:R-:W-:Y:S10]  /*a6e0*/  ENDCOLLECTIVE ;  /* 0x000000000000791b */ /* 0x001ff40003800000 */
.L_x_103:
[----:B------:R-:W-:Y:S05]  /*a6f0*/  BSYNC B0 ;  /* 0x0000000000007941 */ /* 0x000fea0003800000 */
.L_x_102:
[----:B------:R-:W-:Y:S05]  /*a700*/  BRA `(.L_x_104) ;  /* 0xffffffd4003c7947 */ /* 0x000fea000383ffff */
.L_x_45:
[----:B-1----:R1:W2:Y:S02]  /*a710*/  SYNCS.PHASECHK.TRANS64.TRYWAIT P0, [R5+URZ+0x19c80], R2 ;  /* 0x019c8002050075a7 */ /* 0x0022a4000800017f */
[----:B--2---:R-:W-:Y:S05]  /*a720*/  @!P0 NANOSLEEP.SYNCS 0x989680 ;  /* 0x009896800000895d */ /* 0x004fea0003900000 */
[----:B------:R-:W2:Y:S02]  /*a730*/  @!P0 SYNCS.PHASECHK.TRANS64 P0, [R5+URZ+0x19c80], R2 ;  /* 0x019c8002050085a7 */ /* 0x000ea4000800007f */
[----:B--2---:R-:W-:Y:S05]  /*a740*/  @!P0 BRA `(.L_x_45) ;  /* 0xfffffffc00f08947 */ /* 0x004fea000383ffff */
[----:B------:R-:W-:Y:S05]  /*a750*/  BRA `(.L_x_105) ;  /* 0xffffffd400907947 */ /* 0x000fea000383ffff */
.L_x_47:
[----:B--2---:R2:W3:Y:S02]  /*a760*/  SYNCS.PHASECHK.TRANS64.TRYWAIT P0, [R5+URZ+0x19c40], R2 ;  /* 0x019c4002050075a7 */ /* 0x0044e4000800017f */
[----:B---3--:R-:W-:Y:S05]  /*a770*/  @!P0 NANOSLEEP.SYNCS 0x989680 ;  /* 0x009896800000895d */ /* 0x008fea0003900000 */
[----:B------:R-:W3:Y:S02]  /*a780*/  @!P0 SYNCS.PHASECHK.TRANS64 P0, [R5+URZ+0x19c40], R2 ;  /* 0x019c4002050085a7 */ /* 0x000ee4000800007f */
[----:B---3--:R-:W-:Y:S05]  /*a790*/  @!P0 BRA `(.L_x_47) ;  /* 0xfffffffc00f08947 */ /* 0x008fea000383ffff */
[----:B------:R-:W-:Y:S05]  /*a7a0*/  BRA `(.L_x_106) ;  /* 0xffffffd800187947 */ /* 0x000fea000383ffff */
.L_x_50:
[----:B------:R-:W-:Y:S02]  /*a7b0*/  IMAD.MOV.U32 R13, RZ, RZ, R5 ;  /* 0x000000ffff0d7224 */ /* 0x000fe400078e0005 */
[----:B------:R-:W-:Y:S02]  /*a7c0*/  IMAD.MOV.U32 R12, RZ, RZ, RZ ;  /* 0x000000ffff0c7224 */ /* 0x000fe400078e00ff */
[----:B------:R-:W-:Y:S02]  /*a7d0*/  IMAD.MOV.U32 R11, RZ, RZ, 0x1e1f ;  /* 0x00001e1fff0b7424 */ /* 0x000fe400078e00ff */
[----:B------:R-:W-:Y:S02]  /*a7e0*/  IMAD.MOV.U32 R15, RZ, RZ, -0x1 ;  /* 0xffffffffff0f7424 */ /* 0x000fe400078e00ff */
[----:B------:R-:W-:-:S07]  /*a7f0*/  IMAD R0, R0, 0xc0, R10 ;  /* 0x000000c000007824 */ /* 0x000fce00078e020a */
[----:B------:R-:W-:Y:S05]  /*a800*/  WARPSYNC.COLLECTIVE R15, `(.L_x_107) ;  /* 0x000000000f087348 */ /* 0x000fea0003c00000 */
[----:B------:R0:W1:Y:S02]  /*a810*/  SHFL.IDX P6, R14, R13, R12, R11 ;  /* 0x0000000c0d0e7389 */ /* 0x00006400000c000b */
[----:B01----:R-:W-:Y:S01]  /*a820*/  ENDCOLLECTIVE ;  /* 0x000000000000791b */ /* 0x003fe20003800000 */
.L_x_107:
[----:B------:R-:W-:Y:S02]  /*a830*/  IMAD.MOV.U32 R13, RZ, RZ, R4 ;  /* 0x000000ffff0d7224 */ /* 0x000fe400078e0004 */
[----:B------:R-:W-:-:S07]  /*a840*/  IMAD.MOV.U32 R2, RZ, RZ, R14 ;  /* 0x000000ffff027224 */ /* 0x000fce00078e000e */
[----:B------:R-:W-:Y:S05]  /*a850*/  WARPSYNC.COLLECTIVE R15, `(.L_x_108) ;  /* 0x000000000f087348 */ /* 0x000fea0003c00000 */
[----:B------:R0:W1:Y:S02]  /*a860*/  SHFL.IDX P6, R14, R13, R12, R11 ;  /* 0x0000000c0d0e7389 */ /* 0x00006400000c000b */
[----:B01----:R-:W-:Y:S01]  /*a870*/  ENDCOLLECTIVE ;  /* 0x000000000000791b */ /* 0x003fe20003800000 */
.L_x_108:
[----:B------:R-:W-:Y:S02]  /*a880*/  ULDC UR4, c[0x0][0x288] ;  /* 0x0000a20000047ab9 */ /* 0x000fe40000000800 */
[----:B------:R-:W-:-:S05]  /*a890*/  IMAD R8, R8, UR4, RZ ;  /* 0x0000000408087c24 */ /* 0x000fca000f8e02ff */
[----:B------:R-:W-:Y:S01]  /*a8a0*/  ISETP.GE.AND P3, PT, R0, R8, PT ;  /* 0x000000080000720c */ /* 0x000fe20003f66270 */
[----:B------:R-:W-:Y:S02]  /*a8b0*/  IMAD.MOV.U32 R13, RZ, RZ, R5 ;  /* 0x000000ffff0d7224 */ /* 0x000fe400078e0005 */
[----:B------:R-:W-:-:S10]  /*a8c0*/  IMAD.MOV.U32 R12, RZ, RZ, 0x1 ;  /* 0x00000001ff0c7424 */ /* 0x000fd400078e00ff */
[----:B------:R-:W-:-:S05]  /*a8d0*/  @!P3 IADD3 R14, P4, R17, R14, RZ ;  /* 0x0000000e110eb210 */ /* 0x000fca0007f9e0ff */
[----:B------:R-:W-:Y:S02]  /*a8e0*/  @!P3 IMAD.X R3, RZ, RZ, R2, P4 ;  /* 0x000000ffff03b224 */ /* 0x000fe400020e0602 */
[----:B------:R-:W-:-:S07]  /*a8f0*/  @!P3 IMAD.MOV.U32 R2, RZ, RZ, R14 ;  /* 0x000000ffff02b224 */ /* 0x000fce00078e000e */
[----:B------:R-:W-:Y:S05]  /*a900*/  WARPSYNC.COLLECTIVE R15, `(.L_x_109) ;  /* 0x000000000f087348 */ /* 0x000fea0003c00000 */
[----:B------:R0:W1:Y:S02]  /*a910*/  SHFL.IDX P6, R14, R13, R12, R11 ;  /* 0x0000000c0d0e7389 */ /* 0x00006400000c000b */
[----:B01----:R-:W-:Y:S01]  /*a920*/  ENDCOLLECTIVE ;  /* 0x000000000000791b */ /* 0x003fe20003800000 */
.L_x_109:
[----:B------:R-:W-:Y:S01]  /*a930*/  @!PT LDS RZ, [RZ] ;  /* 0x00000000fffff984 */ /* 0x000fe20000000800 */
[----:B------:R-:W-:Y:S01]  /*a940*/  @!PT LDS RZ, [RZ] ;  /* 0x00000000fffff984 */ /* 0x000fe20000000800 */
[----:B------:R-:W-:Y:S01]  /*a950*/  @!PT LDS RZ, [RZ] ;  /* 0x00000000fffff984 */ /* 0x000fe20000000800 */
[----:B------:R0:W-:Y:S04]  /*a960*/  @!P3 LDGSTS.E.BYPASS.LTC128B.128 [R28+0xf000], desc[UR52][R2.64], !P0 ;  /* 0x0f000000021cbfae */ /* 0x0001e8000c101d74 */
[----:B------:R0:W-:Y:S04]  /*a970*/  @!P3 LDGSTS.E.BYPASS.LTC128B.128 [R28+0x10800], desc[UR52][R2.64+0x20], !P1 ;  /* 0x10800020021cbfae */ /* 0x0001e8000c901d74 */
[----:B------:R0:W-:Y:S01]  /*a980*/  @!P3 LDGSTS.E.BYPASS.LTC128B.128 [R28+0x12000], desc[UR52][R2.64+0x40], !P2 ;  /* 0x12000040021cbfae */ /* 0x0001e2000d101d74 */
[----:B------:R-:W-:Y:S02]  /*a990*/  IMAD.MOV.U32 R13, RZ, RZ, R4 ;  /* 0x000000ffff0d7224 */ /* 0x000fe400078e0004 */
[----:B------:R-:W-:-:S07]  /*a9a0*/  IMAD.MOV.U32 R5, RZ, RZ, R14 ;  /* 0x000000ffff057224 */ /* 0x000fce00078e000e */
[----:B0-----:R-:W-:Y:S05]  /*a9b0*/  WARPSYNC.COLLECTIVE R15, `(.L_x_110) ;  /* 0x000000000f087348 */ /* 0x001fea0003c00000 */
[----:B------:R1:W2:Y:S02]  /*a9c0*/  SHFL.IDX P6, R14, R13, R12, R11 ;  /* 0x0000000c0d0e7389 */ /* 0x0002a400000c000b */
[----:B012---:R-:W-:Y:S01]  /*a9d0*/  ENDCOLLECTIVE ;  /* 0x000000000000791b */ /* 0x007fe20003800000 */
.L_x_110:
[----:B------:R-:W-:-:S05]  /*a9e0*/  VIADD R3, R0, 0x40 ;  /* 0x0000004000037836 */ /* 0x000fca0000000000 */
[----:B------:R-:W-:Y:S01]  /*a9f0*/  ISETP.GE.AND P4, PT, R3, R8, PT ;  /* 0x000000080300720c */ /* 0x000fe20003f86270 */
[----:B------:R-:W-:Y:S02]  /*aa00*/  IMAD.MOV.U32 R13, RZ, RZ, R7 ;  /* 0x000000ffff0d7224 */ /* 0x000fe400078e0007 */
[----:B------:R-:W-:Y:S02]  /*aa10*/  IMAD.MOV.U32 R12, RZ, RZ, RZ ;  /* 0x000000ffff0c7224 */ /* 0x000fe400078e00ff */
[----:B------:R-:W-:-:S08]  /*aa20*/  IMAD.MOV.U32 R9, RZ, RZ, R14 ;  /* 0x000000ffff097224 */ /* 0x000fd000078e000e */
[----:B------:R-:W-:Y:S05]  /*aa30*/  WARPSYNC.COLLECTIVE R15, `(.L_x_111) ;  /* 0x000000000f087348 */ /* 0x000fea0003c00000 */
[----:B------:R0:W1:Y:S02]  /*aa40*/  SHFL.IDX P6, R14, R13, R12, R11 ;  /* 0x0000000c0d0e7389 */ /* 0x00006400000c000b */
[----:B01----:R-:W-:Y:S01]  /*aa50*/  ENDCOLLECTIVE ;  /* 0x000000000000791b */ /* 0x003fe20003800000 */
.L_x_111:
[----:B------:R-:W-:-:S05]  /*aa60*/  @!P4 IADD3 R9, P3, R17, R9, RZ ;  /* 0x000000091109c210 */ /* 0x000fca0007f7e0ff */
[----:B------:R-:W-:Y:S02]  /*aa70*/  @!P4 IMAD.X R4, RZ, RZ, R5, P3 ;  /* 0x000000ffff04c224 */ /* 0x000fe400018e0605 */
[----:B------:R-:W-:Y:S02]  /*aa80*/  @!P4 IMAD.MOV.U32 R2, RZ, RZ, R9 ;  /* 0x000000ffff02c224 */ /* 0x000fe400078e0009 */
[----:B------:R-:W-:Y:S02]  /*aa90*/  @!P4 IMAD.MOV.U32 R3, RZ, RZ, R4 ;  /* 0x000000ffff03c224 */ /* 0x000fe400078e0004 */
[----:B------:R-:W-:-:S03]  /*aaa0*/  IMAD.MOV.U32 R13, RZ, RZ, R6 ;  /* 0x000000ffff0d7224 */ /* 0x000fc600078e0006 */
[----:B------:R-:W-:Y:S01]  /*aab0*/  @!PT LDS RZ, [RZ] ;  /* 0x00000000fffff984 */ /* 0x000fe20000000800 */
[----:B------:R-:W-:Y:S01]  /*aac0*/  @!PT LDS RZ, [RZ] ;  /* 0x00000000fffff984 */ /* 0x000fe20000000800 */
[----:B------:R-:W-:Y:S01]  /*aad0*/  @!PT LDS RZ, [RZ] ;  /* 0x00000000fffff984 */ /* 0x000fe20000000800 */
[----:B------:R0:W-:Y:S04]  /*aae0*/  @!P4 LDGSTS.E.BYPASS.LTC128B.128 [R28+0xf800], desc[UR52][R2.64], !P0 ;  /* 0x0f800000021ccfae */ /* 0x0001e8000c101d74 */
[----:B------:R0:W-:Y:S01]  /*aaf0*/  @!P4 LDGSTS.E.BYPASS.LTC128B.128 [R28+0x11000], desc[UR52][R2.64+0x20], !P1 ;  /* 0x11000020021ccfae */ /* 0x0001e2000c901d74 */
[----:B------:R-:W-:-:S03]  /*ab00*/  IMAD.MOV.U32 R7, RZ, RZ, R14 ;  /* 0x000000ffff077224 */ /* 0x000fc600078e000e */
[----:B------:R0:W-:Y:S04]  /*ab10*/  @!P4 LDGSTS.E.BYPASS.LTC128B.128 [R28+0x12800], desc[UR52][R2.64+0x40], !P2 ;  /* 0x12800040021ccfae */ /* 0x0001e8000d101d74 */
[----:B0-----:R-:W-:Y:S05]  /*ab20*/  WARPSYNC.COLLECTIVE R15, `(.L_x_112) ;  /* 0x000000000f087348 */ /* 0x001fea0003c00000 */
[----:B------:R1:W2:Y:S02]  /*ab30*/  SHFL.IDX P6, R14, R13, R12, R11 ;  /* 0x0000000c0d0e7389 */ /* 0x0002a400000c000b */
[----:B012---:R-:W-:Y:S01]  /*ab40*/  ENDCOLLECTIVE ;  /* 0x000000000000791b */ /* 0x007fe20003800000 */
.L_x_112:
[----:B------:R-:W-:Y:S05]  /*ab50*/  BRA `(.L_x_113) ;  /* 0xffffffdc00bc7947 */ /* 0x000fea000383ffff */
.L_x_53:
[----:B0-----:R-:W-:-:S04]  /*ab60*/  IMAD.U32 R3, RZ, RZ, UR40 ;  /* 0x00000028ff037e24 */ /* 0x001fc8000f8e00ff */
[----:B------:R0:W1:Y:S03]  /*ab70*/  SYNCS.PHASECHK.TRANS64.TRYWAIT P0, [R3+URZ+0x19c20], R0 ;  /* 0x019c2000030075a7 */ /* 0x000066000800017f */
[----:B-1----:R-:W-:Y:S05]  /*ab80*/  @!P0 NANOSLEEP.SYNCS 0x989680 ;  /* 0x009896800000895d */ /* 0x002fea0003900000 */
[----:B------:R-:W1:Y:S02]  /*ab90*/  @!P0 SYNCS.PHASECHK.TRANS64 P0, [R3+URZ+0x19c20], R0 ;  /* 0x019c2000030085a7 */ /* 0x000e64000800007f */
[----:B-1----:R-:W-:Y:S05]  /*aba0*/  @!P0 BRA `(.L_x_53) ;  /* 0xfffffffc00ec8947 */ /* 0x002fea000383ffff */
[----:B------:R-:W-:Y:S05]  /*abb0*/  BRA `(.L_x_114) ;  /* 0xffffffe000007947 */ /* 0x000fea000383ffff */
.L_x_59:
[----:B-1----:R1:W2:Y:S02]  /*abc0*/  SYNCS.PHASECHK.TRANS64.TRYWAIT P0, [R6+URZ+0x19c80], R2 ;  /* 0x019c8002060075a7 */ /* 0x0022a4000800017f */
[----:B--2---:R-:W-:Y:S05]  /*abd0*/  @!P0 NANOSLEEP.SYNCS 0x989680 ;  /* 0x009896800000895d */ /* 0x004fea0003900000 */
[----:B------:R-:W2:Y:S02]  /*abe0*/  @!P0 SYNCS.PHASECHK.TRANS64 P0, [R6+URZ+0x19c80], R2 ;  /* 0x019c8002060085a7 */ /* 0x000ea4000800007f */
[----:B--2---:R-:W-:Y:S05]  /*abf0*/  @!P0 BRA `(.L_x_59) ;  /* 0xfffffffc00f08947 */ /* 0x004fea000383ffff */
[----:B------:R-:W-:Y:S05]  /*ac00*/  BRA `(.L_x_115) ;  /* 0xffffffe000987947 */ /* 0x000fea000383ffff */
.L_x_66:
[----:B--2---:R2:W3:Y:S02]  /*ac10*/  SYNCS.PHASECHK.TRANS64.TRYWAIT P0, [R6+URZ+0x19c40], R2 ;  /* 0x019c4002060075a7 */ /* 0x0044e4000800017f */
[----:B---3--:R-:W-:Y:S05]  /*ac20*/  @!P0 NANOSLEEP.SYNCS 0x989680 ;  /* 0x009896800000895d */ /* 0x008fea0003900000 */
[----:B------:R-:W3:Y:S02]  /*ac30*/  @!P0 SYNCS.PHASECHK.TRANS64 P0, [R6+URZ+0x19c40], R2 ;  /* 0x019c4002060085a7 */ /* 0x000ee4000800007f */
[----:B---3--:R-:W-:Y:S05]  /*ac40*/  @!P0 BRA `(.L_x_66) ;  /* 0xfffffffc00f08947 */ /* 0x008fea000383ffff */
[----:B------:R-:W-:Y:S05]  /*ac50*/  BRA `(.L_x_116) ;  /* 0xffffffe400947947 */ /* 0x000fea000383ffff */
.L_x_74:
[----:B-1----:R1:W2:Y:S02]  /*ac60*/  SYNCS.PHASECHK.TRANS64.TRYWAIT P0, [R3+URZ+0x19c70], R2 ;  /* 0x019c7002030075a7 */ /* 0x0022a4000800017f */
[----:B--2---:R-:W-:Y:S05]  /*ac70*/  @!P0 NANOSLEEP.SYNCS 0x989680 ;  /* 0x009896800000895d */ /* 0x004fea0003900000 */
[----:B------:R-:W2:Y:S02]  /*ac80*/  @!P0 SYNCS.PHASECHK.TRANS64 P0, [R3+URZ+0x19c70], R2 ;  /* 0x019c7002030085a7 */ /* 0x000ea4000800007f */
[----:B--2---:R-:W-:Y:S05]  /*ac90*/  @!P0 BRA `(.L_x_74) ;  /* 0xfffffffc00f08947 */ /* 0x004fea000383ffff */
[----:B------:R-:W-:Y:S05]  /*aca0*/  BRA `(.L_x_117) ;  /* 0xffffffe800a87947 */ /* 0x000fea000383ffff */
.L_x_76:
[----:B-1----:R1:W2:Y:S02]  /*acb0*/  SYNCS.PHASECHK.TRANS64.TRYWAIT P0, [R3+URZ+0x19c60], R2 ;  /* 0x019c6002030075a7 */ /* 0x0022a4000800017f */
[----:B--2---:R-:W-:Y:S05]  /*acc0*/  @!P0 NANOSLEEP.SYNCS 0x989680 ;  /* 0x009896800000895d */ /* 0x004fea0003900000 */
[----:B------:R-:W2:Y:S02]  /*acd0*/  @!P0 SYNCS.PHASECHK.TRANS64 P0, [R3+URZ+0x19c60], R2 ;  /* 0x019c6002030085a7 */ /* 0x000ea4000800007f */
[----:B--2---:R-:W-:Y:S05]  /*ace0*/  @!P0 BRA `(.L_x_76) ;  /* 0xfffffffc00f08947 */ /* 0x004fea000383ffff */
[----:B------:R-:W-:Y:S05]  /*acf0*/  BRA `(.L_x_118) ;  /* 0xffffffe800b07947 */ /* 0x000fea000383ffff */
.L_x_81:
[----:B0-----:R0:W2:Y:S02]  /*ad00*/  SYNCS.PHASECHK.TRANS64.TRYWAIT P0, [R2+URZ+0x19c70], R3 ;  /* 0x019c7003020075a7 */ /* 0x0010a4000800017f */
[----:B--2---:R-:W-:Y:S05]  /*ad10*/  @!P0 NANOSLEEP.SYNCS 0x989680 ;  /* 0x009896800000895d */ /* 0x004fea0003900000 */
[----:B------:R-:W2:Y:S02]  /*ad20*/  @!P0 SYNCS.PHASECHK.TRANS64 P0, [R2+URZ+0x19c70], R3 ;  /* 0x019c7003020085a7 */ /* 0x000ea4000800007f */
[----:B--2---:R-:W-:Y:S05]  /*ad30*/  @!P0 BRA `(.L_x_81) ;  /* 0xfffffffc00f08947 */ /* 0x004fea000383ffff */
[----:B------:R-:W-:Y:S05]  /*ad40*/  BRA `(.L_x_119) ;  /* 0xffffffec00bc7947 */ /* 0x000fea000383ffff */
.L_x_83:
[----:B0-----:R0:W1:Y:S02]  /*ad50*/  SYNCS.PHASECHK.TRANS64.TRYWAIT P0, [R2+URZ+0x19c60], R3 ;  /* 0x019c6003020075a7 */ /* 0x001064000800017f */
[----:B-1----:R-:W-:Y:S05]  /*ad60*/  @!P0 NANOSLEEP.SYNCS 0x989680 ;  /* 0x009896800000895d */ /* 0x002fea0003900000 */
[----:B------:R-:W1:Y:S02]  /*ad70*/  @!P0 SYNCS.PHASECHK.TRANS64 P0, [R2+URZ+0x19c60], R3 ;  /* 0x019c6003020085a7 */ /* 0x000e64000800007f */
[----:B-1----:R-:W-:Y:S05]  /*ad80*/  @!P0 BRA `(.L_x_83) ;  /* 0xfffffffc00f08947 */ /* 0x002fea000383ffff */
[----:B------:R-:W-:Y:S05]  /*ad90*/  BRA `(.L_x_120) ;  /* 0xffffffec00c47947 */ /* 0x000fea000383ffff */
.L_x_86:
[----:B0-----:R0:W1:Y:S02]  /*ada0*/  SYNCS.PHASECHK.TRANS64.TRYWAIT P0, [R7+URZ+0x19c20], R0 ;  /* 0x019c2000070075a7 */ /* 0x001064000800017f */
[----:B-1----:R-:W-:Y:S05]  /*adb0*/  @!P0 NANOSLEEP.SYNCS 0x989680 ;  /* 0x009896800000895d */ /* 0x002fea0003900000 */
[----:B------:R-:W1:Y:S02]  /*adc0*/  @!P0 SYNCS.PHASECHK.TRANS64 P0, [R7+URZ+0x19c20], R0 ;  /* 0x019c2000070085a7 */ /* 0x000e64000800007f */
[----:B-1----:R-:W-:Y:S05]  /*add0*/  @!P0 BRA `(.L_x_86) ;  /* 0xfffffffc00f08947 */ /* 0x002fea000383ffff */
[----:B------:R-:W-:Y:S05]  /*ade0*/  BRA `(.L_x_121) ;  /* 0xfffffff000d47947 */ /* 0x000fea000383ffff */
.L_x_90:
[----:B0-----:R0:W1:Y:S02]  /*adf0*/  SYNCS.PHASECHK.TRANS64.TRYWAIT P1, [R5+URZ], R4 ;  /* 0x00000004050075a7 */ /* 0x001064000802017f */
[----:B-1----:R-:W-:Y:S05]  /*ae00*/  @!P1 NANOSLEEP.SYNCS 0x989680 ;  /* 0x009896800000995d */ /* 0x002fea0003900000 */
[----:B------:R-:W1:Y:S02]  /*ae10*/  @!P1 SYNCS.PHASECHK.TRANS64 P1, [R5+URZ], R4 ;  /* 0x00000004050095a7 */ /* 0x000e64000802007f */
[----:B-1----:R-:W-:Y:S05]  /*ae20*/  @!P1 BRA `(.L_x_90) ;  /* 0xfffffffc00f09947 */ /* 0x002fea000383ffff */
[----:B------:R-:W-:Y:S05]  /*ae30*/  BRA `(.L_x_122) ;  /* 0xfffffff400287947 */ /* 0x000fea000383ffff */
.L_x_91:
[----:B-1----:R1:W2:Y:S02]  /*ae40*/  SYNCS.PHASECHK.TRANS64.TRYWAIT P1, [R3+URZ], R0 ;  /* 0x00000000030075a7 */ /* 0x0022a4000802017f */
[----:B--2---:R-:W-:Y:S05]  /*ae50*/  @!P1 NANOSLEEP.SYNCS 0x989680 ;  /* 0x009896800000995d */ /* 0x004fea0003900000 */
[----:B------:R-:W2:Y:S02]  /*ae60*/  @!P1 SYNCS.PHASECHK.TRANS64 P1, [R3+URZ], R0 ;  /* 0x00000000030095a7 */ /* 0x000ea4000802007f */
[----:B--2---:R-:W-:Y:S05]  /*ae70*/  @!P1 BRA `(.L_x_91) ;  /* 0xfffffffc00f09947 */ /* 0x004fea000383ffff */
[----:B------:R-:W-:Y:S05]  /*ae80*/  BRA `(.L_x_123) ;  /* 0xfffffff4001c7947 */ /* 0x000fea000383ffff */
.L_x_93:
[----:B-1----:R1:W2:Y:S02]  /*ae90*/  SYNCS.PHASECHK.TRANS64.TRYWAIT P1, [R3+URZ+0x19c60], R4 ;  /* 0x019c6004030075a7 */ /* 0x0022a4000802017f */
[----:B--2---:R-:W-:Y:S05]  /*aea0*/  @!P1 NANOSLEEP.SYNCS 0x989680 ;  /* 0x009896800000995d */ /* 0x004fea0003900000 */
[----:B------:R-:W2:Y:S02]  /*aeb0*/  @!P1 SYNCS.PHASECHK.TRANS64 P1, [R3+URZ+0x19c60], R4 ;  /* 0x019c6004030095a7 */ /* 0x000ea4000802007f */
[----:B--2---:R-:W-:Y:S05]  /*aec0*/  @!P1 BRA `(.L_x_93) ;  /* 0xfffffffc00f09947 */ /* 0x004fea000383ffff */
[----:B------:R-:W-:Y:S05]  /*aed0*/  BRA `(.L_x_124) ;  /* 0xfffffff4001c7947 */ /* 0x000fea000383ffff */
.L_x_95:
[----:B0-----:R0:W2:Y:S02]  /*aee0*/  SYNCS.PHASECHK.TRANS64.TRYWAIT P1, [R5+URZ+0x19c60], R0 ;  /* 0x019c6000050075a7 */ /* 0x0010a4000802017f */
[----:B--2---:R-:W-:Y:S05]  /*aef0*/  @!P1 NANOSLEEP.SYNCS 0x989680 ;  /* 0x009896800000995d */ /* 0x004fea0003900000 */
[----:B------:R-:W2:Y:S02]  /*af00*/  @!P1 SYNCS.PHASECHK.TRANS64 P1, [R5+URZ+0x19c60], R0 ;  /* 0x019c6000050095a7 */ /* 0x000ea4000802007f */
[----:B--2---:R-:W-:Y:S05]  /*af10*/  @!P1 BRA `(.L_x_95) ;  /* 0xfffffffc00f09947 */ /* 0x004fea000383ffff */
[----:B------:R-:W-:Y:S05]  /*af20*/  BRA `(.L_x_125) ;  /* 0xfffffff4001c7947 */ /* 0x000fea000383ffff */
.L_x_97:
[----:B--2---:R2:W3:Y:S02]  /*af30*/  SYNCS.PHASECHK.TRANS64.TRYWAIT P0, [R3+URZ+0x19c80], R4 ;  /* 0x019c8004030075a7 */ /* 0x0044e4000800017f */
[----:B---3--:R-:W-:Y:S05]  /*af40*/  @!P0 NANOSLEEP.SYNCS 0x989680 ;  /* 0x009896800000895d */ /* 0x008fea0003900000 */
[----:B------:R-:W3:Y:S02]  /*af50*/  @!P0 SYNCS.PHASECHK.TRANS64 P0, [R3+URZ+0x19c80], R4 ;  /* 0x019c8004030085a7 */ /* 0x000ee4000800007f */
[----:B---3--:R-:W-:Y:S05]  /*af60*/  @!P0 BRA `(.L_x_97) ;  /* 0xfffffffc00f08947 */ /* 0x008fea000383ffff */
[----:B------:R-:W-:Y:S05]  /*af70*/  BRA `(.L_x_98) ;  /* 0xfffffff400187947 */ /* 0x000fea000383ffff */
.L_x_126:
[----:B------:R-:W-:-:S00]  /*af80*/  BRA `(.L_x_126) ;  /* 0xfffffffc00fc7947 */ /* 0x000fc0000383ffff */
[----:B------:R-:W-:-:S00]  /*af90*/  NOP ;  /* 0x0000000000007918 */ /* 0x000fc00000000000 */
        /* <DEDUP_REMOVED lines=14> */
.L_x_2298:


//--------------------- .text._ZN7cutlass13device_kernelIN5flash11enable_sm90INS1_16FlashAttnFwdSm90INS1_25CollectiveMainloopFwdSm90ILi2EN4cute5tupleIJNS5_1CILi1EEES8_S8_EEENS6_IJNS7_ILi192EEENS7_ILi128EEENS7_ILi96EEEEEELi96ENS_12float_e4m3_tEfNS_4arch4Sm90ELb0ELb0ELb0ELb1ELb0ELb0ELb0ELb1ELb1ELb1ELb0ELb0EEENS1_21CollectiveEpilogueFwdINS6_IJSA_SC_SB_EEES9_NS_10bfloat16_tESG_Li384ELb1ELb1ELb0ELb1EEENS1_36VarlenDynamicPersistentTileSchedulerILi192ELi128ELi384ELi128ELb0ELb1ELb1ELb0ELb1ELb1EEEEEEEEEvNT_6ParamsE --------------------------
	.section	.text._ZN7cutlass13device_kernelIN5flash11enable_sm90INS1_16FlashAttnFwdSm90INS1_25CollectiveMainloopFwdSm90ILi2EN4cute5tupleIJNS5_1CILi1EEES8_S8_EEENS6_IJNS7_ILi192EEENS7_ILi128EEENS7_ILi96EEEEEELi96ENS_12float_e4m3_tEfNS_4arch4Sm90ELb0ELb0ELb0ELb1ELb0ELb0ELb0ELb1ELb1ELb1ELb0ELb0EEENS1_21CollectiveEpilogueFwdINS6_IJSA_SC_SB_EEES9_NS_10bfloat16_tESG_Li384ELb1ELb1ELb0ELb1EEENS1_36VarlenDynamicPersistentTileSchedulerILi192ELi128ELi384ELi128ELb0ELb1ELb1ELb0ELb1ELb1EEEEEEEEEvNT_6ParamsE,"ax",@progbits
	.align	128
.text._ZN7cutlass13device_kernelIN5flash11enable_sm90INS1_16FlashAttnFwdSm90INS1_25CollectiveMainloopFwdSm90ILi2EN4cute5tupleIJNS5_1CILi1EEES8_S8_EEENS6_IJNS7_ILi192EEENS7_ILi128EEENS7_ILi96EEEEEELi96ENS_12float_e4m3_tEfNS_4arch4Sm90ELb0ELb0ELb0ELb1ELb0ELb0ELb0ELb1ELb1ELb1ELb0ELb0EEENS1_21CollectiveEpilogueFwdINS6_IJSA_SC_SB_EEES9_NS_10bfloat16_tESG_Li384ELb1ELb1ELb0ELb1EEENS1_36VarlenDynamicPersistentTileSchedulerILi192ELi128ELi384ELi128ELb0ELb1ELb1ELb0ELb1ELb1EEEEEEEEEvNT_6ParamsE:
        .type           _ZN7cutlass13device_kernelIN5flash11enable_sm90INS1_16FlashAttnFwdSm90INS1_25CollectiveMainloopFwdSm90ILi2EN4cute5tupleIJNS5_1CILi1EEES8_S8_EEENS6_IJNS7_ILi192EEENS7_ILi128EEENS7_ILi96EEEEEELi96ENS_12float_e4m3_tEfNS_4arch4Sm90ELb0ELb0ELb0ELb1ELb0ELb0ELb0ELb1ELb1ELb1ELb0ELb0EEENS1_21CollectiveEpilogueFwdINS6_IJSA_SC_SB_EEES9_NS_10bfloat16_tESG_Li384ELb1ELb1ELb0ELb1EEENS1_36VarlenDynamicPersistentTileSchedulerILi192ELi128ELi384ELi128ELb0ELb1ELb1ELb0ELb1ELb1EEEEEEEEEvNT_6ParamsE,@function
        .size           _ZN7cutlass13device_kernelIN5flash11enable_sm90INS1_16FlashAttnFwdSm90INS1_25CollectiveMainloopFwdSm90ILi2EN4cute5tupleIJNS5_1CILi1EEES8_S8_EEENS6_IJNS7_ILi192EEENS7_ILi128EEENS7_ILi96EEEEEELi96ENS_12float_e4m3_tEfNS_4arch4Sm90ELb0ELb0ELb0ELb1ELb0ELb0ELb0ELb1ELb1ELb1ELb0ELb0EEENS1_21CollectiveEpilogueFwdINS6_IJSA_SC_SB_EEES9_NS_10bfloat16_tESG_Li384ELb1ELb1ELb0ELb1EEENS1_36VarlenDynamicPersistentTileSchedulerILi192ELi128ELi384ELi128ELb0ELb1ELb1ELb0ELb1ELb1EEEEEEEEEvNT_6ParamsE,(.L_x_2299 - _ZN7cutlass13device_kernelIN5flash11enable_sm90INS1_16FlashAttnFwdSm90INS1_25CollectiveMainloopFwdSm90ILi2EN4cute5tupleIJNS5_1CILi1EEES8_S8_EEENS6_IJNS7_ILi192EEENS7_ILi128EEENS7_ILi96EEEEEELi96ENS_12float_e4m3_tEfNS_4arch4Sm90ELb0ELb0ELb0ELb1ELb0ELb0ELb0ELb1ELb1ELb1ELb0ELb0EEENS1_21CollectiveEpilogueFwdINS6_IJSA_SC_SB_EEES9_NS_10bfloat16_tESG_Li384ELb1ELb1ELb0ELb1EEENS1_36VarlenDynamicPersistentTileSchedulerILi192ELi128ELi384ELi128ELb0ELb1ELb1ELb0ELb1ELb1EEEEEEEEEvNT_6ParamsE)
        .other          _ZN7cutlass13device_kernelIN5flash11enable_sm90INS1_16FlashAttnFwdSm90INS1_25CollectiveMainloopFwdSm90ILi2EN4cute5tupleIJNS5_1CILi1EEES8_S8_EEENS6_IJNS7_ILi192EEENS7_ILi128EEENS7_ILi96EEEEEELi96ENS_12float_e4m3_tEfNS_4arch4Sm90ELb0ELb0ELb0ELb1ELb0ELb0ELb0ELb1ELb1ELb1ELb0ELb0EEENS1_21CollectiveEpilogueFwdINS6_IJSA_SC_SB_EEES9_NS_10bfloat16_tESG_Li384ELb1ELb1ELb0ELb1EEENS1_36VarlenDynamicPersistentTileSchedulerILi192ELi128ELi384ELi128ELb0ELb1ELb1ELb0ELb1ELb1EEEEEEEEEvNT_6ParamsE,@"STO_CUDA_ENTRY STV_DEFAULT"
_ZN7cutlass13device_kernelIN5flash11enable_sm90INS1_16FlashAttnFwdSm90INS1_25CollectiveMainloopFwdSm90ILi2EN4cute5tupleIJNS5_1CILi1EEES8_S8_EEENS6_IJNS7_ILi192EEENS7_ILi128EEENS7_ILi96EEEEEELi96ENS_12float_e4m3_tEfNS_4arch4Sm90ELb0ELb0ELb0ELb1ELb0ELb0ELb0ELb1ELb1ELb1ELb0ELb0EEENS1_21CollectiveEpilogueFwdINS6_IJSA_SC_SB_EEES9_NS_10bfloat16_tESG_Li384ELb1ELb1ELb0ELb1EEENS1_36VarlenDynamicPersistentTileSchedulerILi192ELi128ELi384ELi128ELb0ELb1ELb1ELb0ELb1ELb1EEEEEEEEEvNT_6ParamsE:
[----:B------:R-:W0:Y:S02]  /*0000*/  LDC R1, c[0x0][0x28] ;  /* 0x00000a00ff017b82 */ /* 0x000e240000000800 */
[----:B0-----:R-:W-:Y:S01]  /*0010*/  VIADD R1, R1, 0xfffffff0 ;  /* 0xfffffff001017836 */ /* 0x001fe20000000000 */
[----:B------:R-:W0:Y:S01]  /*0020*/  S2R R3, SR_TID.X ;  /* 0x0000000000037919 */ /* 0x000e220000002100 */
[----:B------:R-:W-:Y:S01]  /*0030*/  ELECT P0, URZ, PT ;  /* 0x00000000003f782f */ /* 0x000fe20003800000 */
[----:B------:R-:W-:Y:S01]  /*0040*/  BSSY B0, `(.L_x_127) ;  /* 0x000000e000007945 */ /* 0x000fe20003800000 */
[----:B0-----:R-:W-:-:S05]  /*0050*/  SHF.R.U32.HI R0, RZ, 0x5, R3 ;  /* 0x00000005ff007819 */ /* 0x001fca0000011603 */
[----:B------:R-:W0:Y:S02]  /*0060*/  SHFL.IDX PT, R2, R0, RZ, 0x1f ;  /* 0x00001fff00027589 */ /* 0x000e2400000e0000 */
[----:B0-----:R-:W-:Y:S02]  /*0070*/  ISETP.EQ.AND P0, PT, R2, RZ, P0 ;  /* 0x000000ff0200720c */ /* 0x001fe40000702270 */
[----:B------:R-:W-:-:S11]  /*0080*/  SHF.R.U32.HI R2, RZ, 0x7, R3 ;  /* 0x00000007ff027819 */ /* 0x000fd60000011603 */
[----:B------:R-:W-:Y:S05]  /*0090*/  @!P0 BRA `(.L_x_128) ;  /* 0x0000000000208947 */ /* 0x000fea0003800000 */
        /* <DEDUP_REMOVED lines=8> */
.L_x_128:
[----:B------:R-:W-:Y:S05]  /*0120*/  BSYNC B0 ;  /* 0x0000000000007941 */ /* 0x000fea0003800000 */
.L_x_127:
        /* <DEDUP_REMOVED lines=41> */
.L_x_129:
        /* <DEDUP_REMOVED lines=22> */
.L_x_130:
        /* <DEDUP_REMOVED lines=18> */
.L_x_131:
        /* <DEDUP_REMOVED lines=22> */
.L_x_132:
        /* <DEDUP_REMOVED lines=22> */
.L_x_133:
[----:B------:R-:W-:Y:S01]  /*0900*/  PLOP3.LUT P0, PT, PT, PT, UP0, 0x80, 0x0 ;  /* 0x000000000000781c */ /* 0x000fe20003f0f008 */
[----:B------:R-:W-:Y:S01]  /*0910*/  UMOV UR42, 0x1 ;  /* 0x00000001002a7882 */ /* 0x000fe20000000000 */
[----:B------:R-:W-:Y:S01]  /*0920*/  NOP ;  /* 0x0000000000007918 */ /* 0x000fe20000000000 */
[----:B------:R-:W-:Y:S01]  /*0930*/  USEL UR42, UR42, 0x2, !UP0 ;  /* 0x000000022a2a7887 */ /* 0x000fe2000c000000 */
[----:B------:R-:W-:Y:S01]  /*0940*/  ULDC.64 UR52, c[0x0][0x208] ;  /* 0x0000820000347ab9 */ /* 0x000fe20000000a00 */
[----:B012-4-:R-:W-:Y:S08]  /*0950*/  BAR.SYNC.DEFER_BLOCKING 0x0 ;  /* 0x0000000000007b1d */ /* 0x017ff00000010000 */
[----:B------:R-:W-:Y:S05]  /*0960*/  @!P0 BRA `(.L_x_134) ;  /* 0x0000007800348947 */ /* 0x000fea0003800000 */
.L_x_135:
[----:B------:R-:W-:-:S08]  /*0970*/  NOP ;  /* 0x0000000000007918 */ /* 0x000fd00000000000 */
[----:B------:R-:W0:Y:S02]  /*0980*/  USETMAXREG.TRY_ALLOC.CTAPOOL UP0, 0xa0 ;  /* 0x000000a0000079c8 */ /* 0x000e240008000600 */
[----:B0-----:R-:W-:-:S13]  /*0990*/  PLOP3.LUT P0, PT, PT, PT, UP0, 0x80, 0x0 ;  /* 0x000000000000781c */ /* 0x001fda0003f0f008 */
[----:B------:R-:W-:Y:S05]  /*09a0*/  @!P0 BRA `(.L_x_135) ;  /* 0xfffffffc00f08947 */ /* 0x000fea000383ffff */
[----:B------:R-:W0:Y:S08]  /*09b0*/  S2UR UR5, SR_CgaCtaId ;  /* 0x00000000000579c3 */ /* 0x000e300000008800 */
[----:B------:R-:W-:Y:S06]  /*09c0*/  BAR.ARV 0x8, 0x200 ;  /* 0x0208000000007b1d */ /* 0x000fec0000002000 */
[----:B------:R-:W-:-:S02]  /*09d0*/  UMOV UR4, 0x400 ;  /* 0x0000040000047882 */ /* 0x000fc40000000000 */
[----:B------:R-:W-:Y:S01]  /*09e0*/  BAR.SYNC.DEFER_BLOCKING 0x5, 0x200 ;  /* 0x0148000000007b1d */ /* 0x000fe20000010000 */
[----:B0-----:R-:W-:-:S09]  /*09f0*/  ULEA UR4, UR5, UR4, 0x18 ;  /* 0x0000000405047291 */ /* 0x001fd2000f8ec03f */
[----:B------:R-:W0:Y:S01]  /*0a00*/  LDS.128 R44, [UR4+0x19cd0] ;  /* 0x019cd004ff2c7984 */ /* 0x000e220008000c00 */
[----:B------:R-:W-:Y:S01]  /*0a10*/  ULDC UR4, c[0x0][0xc3c] ;  /* 0x00030f0000047ab9 */ /* 0x000fe20000000800 */
[----:B------:R-:W-:Y:S06]  /*0a20*/  BAR.ARV 0x4, 0x200 ;  /* 0x0108000000007b1d */ /* 0x000fec0000002000 */
[----:B0-----:R-:W-:-:S13]  /*0a30*/  ISETP.GE.AND P0, PT, R47, UR4, PT ;  /* 0x000000042f007c0c */ /* 0x001fda000bf06270 */
[----:B------:R-:W-:Y:S05]  /*0a40*/  @P0 EXIT ;  /* 0x000000000000094d */ /* 0x000fea0003800000 */
[----:B------:R-:W0:Y:S01]  /*0a50*/  S2R R0, SR_TID.X ;  /* 0x0000000000007919 */ /* 0x000e220000002100 */
[----:B------:R-:W-:Y:S01]  /*0a60*/  R2UR UR5, R45 ;  /* 0x000000002d0572ca */ /* 0x000fe200000e0000 */
[----:B------:R-:W-:Y:S01]  /*0a70*/  ULOP3.LUT UR39, UR42, 0x1, URZ, 0xfc, !UPT ;  /* 0x000000012a277892 */ /* 0x000fe2000f8efc3f */
[----:B------:R-:W-:Y:S01]  /*0a80*/  R2UR UR46, R46 ;  /* 0x000000002e2e72ca */ /* 0x000fe200000e0000 */
[----:B------:R-:W-:Y:S01]  /*0a90*/  UMOV UR36, URZ ;  /* 0x0000003f00247c82 */ /* 0x000fe20008000000 */
[----:B------:R-:W-:Y:S01]  /*0aa0*/  UMOV UR37, URZ ;  /* 0x0000003f00257c82 */ /* 0x000fe20008000000 */
[----:B------:R-:W-:Y:S01]  /*0ab0*/  UMOV UR38, URZ ;  /* 0x0000003f00267c82 */ /* 0x000fe20008000000 */
[----:B0-----:R-:W-:-:S05]  /*0ac0*/  VIADD R10, R0, 0xffffff80 ;  /* 0xffffff80000a7836 */ /* 0x001fca0000000000 */
[----:B------:R-:W-:-:S04]  /*0ad0*/  SHF.R.S32.HI R0, RZ, 0x1f, R10 ;  /* 0x0000001fff007819 */ /* 0x000fc8000001140a */
[CC--:B------:R-:W-:Y:S02]  /*0ae0*/  LEA.HI R152, R0.reuse, R10.reuse, RZ, 0x7 ;  /* 0x0000000a00987211 */ /* 0x0c0fe400078f38ff */
[-C--:B------:R-:W-:Y:S02]  /*0af0*/  LEA.HI R2, R0, R10.reuse, RZ, 0x4 ;  /* 0x0000000a00027211 */ /* 0x080fe400078f20ff */
[----:B------:R-:W-:Y:S02]  /*0b00*/  LOP3.LUT R23, R152, 0xffffff80, RZ, 0xc0, !PT ;  /* 0xffffff8098177812 */ /* 0x000fe400078ec0ff */
[-C--:B------:R-:W-:Y:S02]  /*0b10*/  LEA.HI R3, R0, R10.reuse, RZ, 0x5 ;  /* 0x0000000a00037211 */ /* 0x080fe400078f28ff */
[----:B------:R-:W-:Y:S01]  /*0b20*/  SHF.R.S32.HI R5, RZ, 0x4, R2 ;  /* 0x00000004ff057819 */ /* 0x000fe20000011402 */
[----:B------:R-:W-:Y:S01]  /*0b30*/  IMAD.IADD R23, R10, 0x1, -R23 ;  /* 0x000000010a177824 */ /* 0x000fe200078e0a17 */
[----:B------:R-:W-:Y:S01]  /*0b40*/  LEA.HI R0, R0, R10, RZ, 0x2 ;  /* 0x0000000a00007211 */ /* 0x000fe200078f10ff */
[----:B------:R-:W-:Y:S01]  /*0b50*/  IMAD.SHL.U32 R4, R3, 0x10, RZ ;  /* 0x0000001003047824 */ /* 0x000fe200078e00ff */
[----:B------:R-:W-:-:S02]  /*0b60*/  LOP3.LUT R3, R2, 0x7fffff0, RZ, 0xc0, !PT ;  /* 0x07fffff002037812 */ /* 0x000fc400078ec0ff */
[----:B------:R-:W-:Y:S02]  /*0b70*/  SHF.R.S32.HI R6, RZ, 0x1f, R23 ;  /* 0x0000001fff067819 */ /* 0x000fe40000011417 */
[----:B------:R-:W-:Y:S01]  /*0b80*/  LEA.HI R2, R2, R5, RZ, 0x1 ;  /* 0x0000000502027211 */ /* 0x000fe200078f08ff */
[----:B------:R-:W-:Y:S01]  /*0b90*/  IMAD.IADD R3, R10, 0x1, -R3 ;  /* 0x000000010a037824 */ /* 0x000fe200078e0a03 */
[----:B------:R-:W-:Y:S02]  /*0ba0*/  LEA.HI R7, R6, R23, RZ, 0x2 ;  /* 0x0000001706077211 */ /* 0x000fe400078f10ff */
[----:B------:R-:W-:Y:S02]  /*0bb0*/  LOP3.LUT R4, R4, 0xfffffe00, RZ, 0xc0, !PT ;  /* 0xfffffe0004047812 */ /* 0x000fe400078ec0ff */
[--C-:B------:R-:W-:Y:S02]  /*0bc0*/  SHF.R.S32.HI R8, RZ, 0x2, R7.reuse ;  /* 0x00000002ff087819 */ /* 0x100fe40000011407 */
[----:B------:R-:W-:Y:S01]  /*0bd0*/  SHF.R.S32.HI R9, RZ, 0x1f, R7 ;  /* 0x0000001fff097819 */ /* 0x000fe20000011407 */
[----:B------:R-:W-:Y:S01]  /*0be0*/  IMAD R3, R3, 0x20, R4 ;  /* 0x0000002003037824 */ /* 0x000fe200078e0204 */
[----:B------:R-:W-:-:S02]  /*0bf0*/  SHF.R.S32.HI R152, RZ, 0x7, R152 ;  /* 0x00000007ff987819 */ /* 0x000fc40000011498 */
[----:B------:R-:W-:Y:S02]  /*0c00*/  LOP3.LUT R2, R2, 0x1ffffffe, RZ, 0xc0, !PT ;  /* 0x1ffffffe02027812 */ /* 0x000fe400078ec0ff */
[----:B------:R-:W-:Y:S01]  /*0c10*/  LOP3.LUT R19, R0, 0xfffffffc, RZ, 0xc0, !PT ;  /* 0xfffffffc00137812 */ /* 0x000fe200078ec0ff */
[----:B------:R-:W-:Y:S01]  /*0c20*/  IMAD.HI R4, R152, 0x55555556, RZ ;  /* 0x5555555698047827 */ /* 0x000fe200078e02ff */
[----:B------:R-:W-:Y:S02]  /*0c30*/  LEA.HI R9, R9, R8, RZ, 0x3 ;  /* 0x0000000809097211 */ /* 0x000fe400078f18ff */
[----:B------:R-:W-:Y:S01]  /*0c40*/  LEA.HI R6, R6, R23, RZ, 0x5 ;  /* 0x0000001706067211 */ /* 0x000fe200078f28ff */
[----:B------:R-:W-:Y:S01]  /*0c50*/  IMAD.IADD R2, R5, 0x1, -R2 ;  /* 0x0000000105027824 */ /* 0x000fe200078e0a02 */
[----:B------:R-:W-:Y:S01]  /*0c60*/  LOP3.LUT R9, R9, 0xfffffff8, RZ, 0xc0, !PT ;  /* 0xfffffff809097812 */ /* 0x000fe200078ec0ff */
[----:B------:R-:W-:Y:S01]  /*0c70*/  IMAD.IADD R19, R10, 0x1, -R19 ;  /* 0x000000010a137824 */ /* 0x000fe200078e0a13 */
[----:B------:R-:W-:Y:S01]  /*0c80*/  LEA.HI R5, R4, R4, RZ, 0x1 ;  /* 0x0000000404057211 */ /* 0x000fe200078f08ff */
[----:B------:R-:W-:Y:S01]  /*0c90*/  IMAD R156, R2, 0x8, R3 ;  /* 0x00000008029c7824 */ /* 0x000fe200078e0203 */
[----:B------:R-:W-:Y:S01]  /*0ca0*/  SHF.R.S32.HI R6, RZ, 0x5, R6 ;  /* 0x00000005ff067819 */ /* 0x000fe20000011406 */
[----:B------:R-:W-:Y:S01]  /*0cb0*/  IMAD.IADD R9, R8, 0x1, -R9 ;  /* 0x0000000108097824 */ /* 0x000fe200078e0a09 */
[C---:B------:R-:W-:Y:S01]  /*0cc0*/  LEA.HI R2, R19.reuse, R19, RZ, 0x1 ;  /* 0x0000001313027211 */ /* 0x040fe200078f08ff */
[----:B------:R-:W-:Y:S01]  /*0cd0*/  IMAD.SHL.U32 R16, R19, 0x8, RZ ;  /* 0x0000000813107824 */ /* 0x000fe200078e00ff */
[----:B------:R-:W-:Y:S01]  /*0ce0*/  LOP3.LUT R4, R7, 0x7ffffffc, RZ, 0xc0, !PT ;  /* 0x7ffffffc07047812 */ /* 0x000fe200078ec0ff */
[----:B------:R-:W-:Y:S01]  /*0cf0*/  IMAD R5, R5, -0x3, R152 ;  /* 0xfffffffd05057824 */ /* 0x000fe200078e0298 */
[----:B------:R-:W-:Y:S01]  /*0d00*/  LOP3.LUT R2, R2, 0x1ffffffe, RZ, 0xc0, !PT ;  /* 0x1ffffffe02027812 */ /* 0x000fe200078ec0ff */
[----:B------:R-:W-:Y:S01]  /*0d10*/  IMAD R6, R6, 0x10, R9 ;  /* 0x0000001006067824 */ /* 0x000fe200078e0209 */
[----:B------:R-:W-:Y:S01]  /*0d20*/  SHF.R.S32.HI R22, RZ, 0x2, R0 ;  /* 0x00000002ff167819 */ /* 0x000fe20000011400 */
[----:B------:R-:W-:-:S02]  /*0d30*/  VIADD R17, R16, 0x20 ;  /* 0x0000002010117836 */ /* 0x000fc40000000000 */
[----:B------:R-:W-:Y:S02]  /*0d40*/  VIADD R18, R16, 0x40 ;  /* 0x0000004010127836 */ /* 0x000fe40000000000 */
[----:B------:R-:W-:Y:S01]  /*0d50*/  IMAD.MOV.U32 R7, RZ, RZ, -0x2 ;  /* 0xfffffffeff077424 */ /* 0x000fe200078e00ff */
[----:B------:R-:W-:Y:S01]  /*0d60*/  SHF.R.S32.HI R0, RZ, 0x1f, R17 ;  /* 0x0000001fff007819 */ /* 0x000fe20000011411 */
[----:B------:R-:W-:Y:S01]  /*0d70*/  IMAD.IADD R4, R23, 0x1, -R4 ;  /* 0x0000000117047824 */ /* 0x000fe200078e0a04 */
[----:B------:R-:W-:Y:S01]  /*0d80*/  SHF.R.S32.HI R157, RZ, 0x1f, R18 ;  /* 0x0000001fff9d7819 */ /* 0x000fe20000011412 */
[----:B------:R-:W-:Y:S02]  /*0d90*/  IMAD R153, R5, 0x40, R6 ;  /* 0x0000004005997824 */ /* 0x000fe400078e0206 */
[----:B------:R-:W-:Y:S02]  /*0da0*/  IMAD.IADD R2, R19, 0x1, -R2 ;  /* 0x0000000113027824 */ /* 0x000fe400078e0a02 */
[----:B------:R-:W-:-:S02]  /*0db0*/  IMAD R154, R4, R7, 0x80 ;  /* 0x00000080049a7424 */ /* 0x000fc400078e0207 */
[----:B------:R-:W-:-:S07]  /*0dc0*/  IMAD R155, R2, 0x8, R153 ;  /* 0x00000008029b7824 */ /* 0x000fce00078e0299 */
.L_x_171:
[----:B01234-:R-:W0:Y:S01]  /*0dd0*/  LDC.64 R2, c[0x0][0xc88] ;  /* 0x00032200ff027b82 */ /* 0x01fe220000000a00 */
[----:B------:R-:W-:Y:S01]  /*0de0*/  ULDC.64 UR6, c[0x0][0x990] ;  /* 0x0002640000067ab9 */ /* 0x000fe20000000a00 */
[----:B------:R-:W-:Y:S01]  /*0df0*/  ULDC.64 UR8, c[0x0][0x998] ;  /* 0x0002660000087ab9 */ /* 0x000fe20000000a00 */
[----:B0-----:R-:W-:-:S06]  /*0e00*/  IMAD.WIDE R2, R47, 0x4, R2 ;  /* 0x000000042f027825 */ /* 0x001fcc00078e0202 */
[----:B------:R-:W2:Y:S01]  /*0e10*/  LDG.E R2, desc[UR52][R2.64] ;  /* 0x0000003402027981 */ /* 0x000ea2000c1e1900 */
[----:B------:R-:W-:Y:S01]  /*0e20*/  UISETP.NE.U32.AND UP0, UPT, UR6, URZ, UPT ;  /* 0x0000003f0600728c */ /* 0x000fe2000bf05070 */
[----:B------:R-:W-:Y:S01]  /*0e30*/  IMAD.MOV.U32 R11, RZ, RZ, 0x3f800000 ;  /* 0x3f800000ff0b7424 */ /* 0x000fe200078e00ff */
[----:B------:R-:W-:Y:S01]  /*0e40*/  UISETP.NE.U32.AND UP3, UPT, UR8, URZ, UPT ;  /* 0x0000003f0800728c */ /* 0x000fe2000bf65070 */
[----:B------:R-:W-:Y:S01]  /*0e50*/  IMAD.MOV.U32 R0, RZ, RZ, 0x3f800000 ;  /* 0x3f800000ff007424 */ /* 0x000fe200078e00ff */
[----:B------:R-:W-:Y:S02]  /*0e60*/  UISETP.NE.AND.EX UP0, UPT, UR7, URZ, UPT, UP0 ;  /* 0x0000003f0700728c */ /* 0x000fe4000bf05300 */
[----:B------:R-:W-:-:S04]  /*0e70*/  UISETP.NE.AND.EX UP3, UPT, UR9, URZ, UPT, UP3 ;  /* 0x0000003f0900728c */ /* 0x000fc8000bf65330 */
[----:B------:R-:W-:Y:S02]  /*0e80*/  PLOP3.LUT P2, PT, PT, PT, UP0, 0x80, 0x0 ;  /* 0x000000000000781c */ /* 0x000fe40003f4f008 */
[----:B------:R-:W-:-:S03]  /*0e90*/  PLOP3.LUT P3, PT, PT, PT, UP3, 0x80, 0x0 ;  /* 0x000000000000781c */ /* 0x000fc60003f6f038 */
[----:B------:R-:W-:Y:S01]  /*0ea0*/  @UP0 ULDC.64 UR12, c[0x0][0x9a8] ;  /* 0x00026a00000c0ab9 */ /* 0x000fe20000000a00 */
[----:B------:R-:W-:Y:S01]  /*0eb0*/  @UP0 ULDC.64 UR14, c[0x0][0x9b0] ;  /* 0x00026c00000e0ab9 */ /* 0x000fe20000000a00 */
[----:B------:R-:W-:Y:S01]  /*0ec0*/  @UP3 ULDC.64 UR18, c[0x0][0x9b8] ;  /* 0x00026e0000123ab9 */ /* 0x000fe20000000a00 */
[----:B------:R-:W-:Y:S01]  /*0ed0*/  @UP3 ULDC.64 UR20, c[0x0][0x9c0] ;  /* 0x0002700000143ab9 */ /* 0x000fe20000000a00 */
[----:B--2---:R-:W-:-:S13]  /*0ee0*/  R2UR UR40, R2 ;  /* 0x00000000022872ca */ /* 0x004fda00000e0000 */
[----:B------:R-:W-:Y:S02]  /*0ef0*/  USHF.R.S32.HI UR41, URZ, 0x1f, UR40 ;  /* 0x0000001f3f297899 */ /* 0x000fe40008011428 */
[----:B------:R-:W-:Y:S02]  /*0f00*/  @UP0 UIMAD.WIDE.U32 UR10, UR40, UR12, URZ ;  /* 0x0000000c280a02a5 */ /* 0x000fe4000f8e003f */
[----:B------:R-:W-:Y:S02]  /*0f10*/  @UP0 UIMAD UR4, UR41, UR12, URZ ;  /* 0x0000000c290402a4 */ /* 0x000fe4000f8e023f */
[----:B------:R-:W-:Y:S02]  /*0f20*/  @UP3 UIMAD.WIDE.U32 UR16, UR40, UR18, URZ ;  /* 0x00000012281032a5 */ /* 0x000fe4000f8e003f */
[----:B------:R-:W-:Y:S02]  /*0f30*/  @UP0 UIMAD UR12, UR40, UR13, UR4 ;  /* 0x0000000d280c02a4 */ /* 0x000fe4000f8e0204 */
[----:B------:R-:W-:-:S02]  /*0f40*/  @UP0 USHF.R.S32.HI UR4, URZ, 0x1f, UR46 ;  /* 0x0000001f3f040899 */ /* 0x000fc4000801142e */
[----:B------:R-:W-:Y:S02]  /*0f50*/  @UP3 UIMAD UR13, UR41, UR18, URZ ;  /* 0x00000012290d32a4 */ /* 0x000fe4000f8e023f */
[----:B------:R-:W-:Y:S02]  /*0f60*/  @UP0 UIADD3 UR11, UR11, UR12, URZ ;  /* 0x0000000c0b0b0290 */ /* 0x000fe4000fffe03f */
[----:B------:R-:W-:Y:S02]  /*0f70*/  @UP0 UIMAD UR4, UR4, UR14, URZ ;  /* 0x0000000e040402a4 */ /* 0x000fe4000f8e023f */
[----:B------:R-:W-:Y:S02]  /*0f80*/  @UP3 UIMAD UR18, UR40, UR19, UR13 ;  /* 0x00000013281232a4 */ /* 0x000fe4000f8e020d */
[----:B------:R-:W-:Y:S02]  /*0f90*/  @UP3 USHF.R.S32.HI UR19, URZ, 0x1f, UR46 ;  /* 0x0000001f3f133899 */ /* 0x000fe4000801142e */
[----:B------:R-:W-:-:S02]  /*0fa0*/  @UP0 UIMAD UR4, UR46, UR15, UR4 ;  /* 0x0000000f2e0402a4 */ /* 0x000fc4000f8e0204 */
[----:B------:R-:W-:Y:S02]  /*0fb0*/  @UP0 UIMAD.WIDE.U32 UR14, UR46, UR14, UR10 ;  /* 0x0000000e2e0e02a5 */ /* 0x000fe4000f8e000a */
[----:B------:R-:W-:Y:S01]  /*0fc0*/  @UP3 UIADD3 UR17, UR17, UR18, URZ ;  /* 0x0000001211113290 */ /* 0x000fe2000fffe03f */
[----:B------:R-:W-:Y:S01]  /*0fd0*/  ULDC.64 UR10, c[0x0][0xa28] ;  /* 0x00028a00000a7ab9 */ /* 0x000fe20000000a00 */
[----:B------:R-:W-:Y:S01]  /*0fe0*/  ULDC.64 UR12, c[0x0][0xa20] ;  /* 0x00028800000c7ab9 */ /* 0x000fe20000000a00 */
[----:B------:R-:W-:Y:S02]  /*0ff0*/  @UP3 UIMAD UR18, UR19, UR20, URZ ;  /* 0x00000014131232a4 */ /* 0x000fe4000f8e023f */
[----:B------:R-:W-:Y:S02]  /*1000*/  UISETP.NE.U32.AND UP1, UPT, UR10, URZ, UPT ;  /* 0x0000003f0a00728c */ /* 0x000fe4000bf25070 */
[----:B------:R-:W-:Y:S02]  /*1010*/  UISETP.NE.U32.AND UP2, UPT, UR12, URZ, UPT ;  /* 0x0000003f0c00728c */ /* 0x000fe4000bf45070 */
[----:B------:R-:W-:-:S02]  /*1020*/  @UP3 UIMAD UR18, UR46, UR21, UR18 ;  /* 0x000000152e1232a4 */ /* 0x000fc4000f8e0212 */
[----:B------:R-:W-:Y:S02]  /*1030*/  @UP3 UIMAD.WIDE.U32 UR16, UR46, UR20, UR16 ;  /* 0x000000142e1032a5 */ /* 0x000fe4000f8e0010 */
[----:B------:R-:W-:Y:S02]  /*1040*/  UISETP.NE.AND.EX UP1, UPT, UR11, URZ, UPT, UP1 ;  /* 0x0000003f0b00728c */ /* 0x000fe4000bf25310 */
[----:B------:R-:W-:Y:S02]  /*1050*/  UISETP.NE.AND.EX UP2, UPT, UR13, URZ, UPT, UP2 ;  /* 0x0000003f0d00728c */ /* 0x000fe4000bf45320 */
[----:B------:R-:W-:Y:S02]  /*1060*/  @UP0 UIADD3 UR15, UR15, UR4, URZ ;  /* 0x000000040f0f0290 */ /* 0x000fe4000fffe03f */
[----:B------:R-:W-:Y:S01]  /*1070*/  @UP0 ULEA UR6, UP4, UR14, UR6, 0x2 ;  /* 0x000000060e060291 */ /* 0x000fe2000f88103f */
[----:B------:R-:W-:Y:S01]  /*1080*/  PLOP3.LUT P0, PT, PT, PT, UP1, 0x80, 0x0 ;  /* 0x000000000000781c */ /* 0x000fe20003f0f018 */
[----:B------:R-:W-:Y:S01]  /*1090*/  @UP3 UIADD3 UR4, UR17, UR18, URZ ;  /* 0x0000001211043290 */ /* 0x000fe2000fffe03f */
[----:B------:R-:W-:Y:S01]  /*10a0*/  PLOP3.LUT P1, PT, PT, PT, UP2, 0x80, 0x0 ;  /* 0x000000000000781c */ /* 0x000fe20003f2f028 */
[----:B------:R-:W-:-:S02]  /*10b0*/  @UP3 ULEA UR8, UP5, UR16, UR8, 0x2 ;  /* 0x0000000810083291 */ /* 0x000fc4000f8a103f */
[----:B------:R-:W-:Y:S01]  /*10c0*/  @UP0 ULEA.HI.X UR7, UR14, UR7, UR15, 0x2, UP4 ;  /* 0x000000070e070291 */ /* 0x000fe2000a0f140f */
[----:B-----5:R-:W-:Y:S01]  /*10d0*/  IMAD.U32 R6, RZ, RZ, UR6 ;  /* 0x00000006ff067e24 */ /* 0x020fe2000f8e00ff */
[----:B------:R-:W-:Y:S02]  /*10e0*/  @UP3 ULEA.HI.X UR9, UR16, UR9, UR4, 0x2, UP5 ;  /* 0x0000000910093291 */ /* 0x000fe4000a8f1404 */
[----:B------:R-:W-:Y:S01]  /*10f0*/  @UP1 ULEA UR10, UP0, UR40, UR10, 0x2 ;  /* 0x0000000a280a1291 */ /* 0x000fe2000f80103f */
[----:B------:R-:W-:Y:S01]  /*1100*/  IMAD.U32 R8, RZ, RZ, UR8 ;  /* 0x00000008ff087e24 */ /* 0x000fe2000f8e00ff */
[----:B------:R-:W-:Y:S01]  /*1110*/  @UP2 ULEA UR12, UP3, UR40, UR12, 0x2 ;  /* 0x0000000c280c2291 */ /* 0x000fe2000f86103f */
[----:B------:R-:W-:Y:S01]  /*1120*/  IMAD.U32 R7, RZ, RZ, UR7 ;  /* 0x00000007ff077e24 */ /* 0x000fe2000f8e00ff */
[----:B------:R-:W-:Y:S01]  /*1130*/  @UP1 ULEA.HI.X UR11, UR40, UR11, UR41, 0x2, UP0 ;  /* 0x0000000b280b1291 */ /* 0x000fe200080f1429 */
[----:B------:R-:W-:Y:S01]  /*1140*/  IMAD.U32 R9, RZ, RZ, UR9 ;  /* 0x00000009ff097e24 */ /* 0x000fe2000f8e00ff */
[----:B------:R-:W-:-:S02]  /*1150*/  @UP2 ULEA.HI.X UR13, UR40, UR13, UR41, 0x2, UP3 ;  /* 0x0000000d280d2291 */ /* 0x000fc400098f1429 */
[----:B------:R-:W2:Y:S01]  /*1160*/  @P2 LDG.E R11, desc[UR52][R6.64] ;  /* 0x00000034060b2981 */ /* 0x000ea2000c1e1900 */
[----:B------:R-:W-:Y:S01]  /*1170*/  IMAD.U32 R2, RZ, RZ, UR10 ;  /* 0x0000000aff027e24 */ /* 0x000fe2000f8e00ff */
[----:B------:R-:W-:Y:S01]  /*1180*/  ULDC.64 UR6, c[0x0][0x418] ;  /* 0x0001060000067ab9 */ /* 0x000fe20000000a00 */
[----:B------:R-:W-:Y:S01]  /*1190*/  ULDC UR4, c[0x0][0x424] ;  /* 0x0001090000047ab9 */ /* 0x000fe20000000800 */
[----:B------:R0:W2:Y:S01]  /*11a0*/  @P3 LDG.E R0, desc[UR52][R8.64] ;  /* 0x0000003408003981 */ /* 0x0000a2000c1e1900 */
[----:B------:R-:W-:Y:S02]  /*11b0*/  IMAD.U32 R4, RZ, RZ, UR12 ;  /* 0x0000000cff047e24 */ /* 0x000fe4000f8e00ff */
[----:B------:R-:W-:Y:S02]  /*11c0*/  IMAD.U32 R3, RZ, RZ, UR11 ;  /* 0x0000000bff037e24 */ /* 0x000fe4000f8e00ff */
[----:B------:R-:W-:-:S03]  /*11d0*/  IMAD.U32 R5, RZ, RZ, UR13 ;  /* 0x0000000dff057e24 */ /* 0x000fc6000f8e00ff */
[----:B------:R-:W3:Y:S04]  /*11e0*/  @P0 LDG.E R2, desc[UR52][R2.64] ;  /* 0x0000003402020981 */ /* 0x000ee8000c1e1900 */
[----:B------:R-:W4:Y:S01]  /*11f0*/  @P1 LDG.E R4, desc[UR52][R4.64] ;  /* 0x0000003404041981 */ /* 0x000f22000c1e1900 */
[----:B------:R-:W-:Y:S01]  /*1200*/  UISETP.NE.U32.AND UP0, UPT, UR6, URZ, UPT ;  /* 0x0000003f0600728c */ /* 0x000fe2000bf05070 */
[----:B0-----:R-:W-:Y:S01]  /*1210*/  CS2R R8, SRZ ;  /* 0x0000000000087805 */ /* 0x001fe2000001ff00 */
[----:B------:R-:W-:Y:S01]  /*1220*/  UMOV UR48, URZ ;  /* 0x0000003f00307c82 */ /* 0x000fe20008000000 */
[----:B------:R-:W-:Y:S01]  /*1230*/  ULDC UR6, c[0x0][0x2f0] ;  /* 0x0000bc0000067ab9 */ /* 0x000fe20000000800 */
[----:B------:R-:W-:Y:S01]  /*1240*/  UISETP.NE.AND.EX UP0, UPT, UR7, URZ, UPT, UP0 ;  /* 0x0000003f0700728c */ /* 0x000fe2000bf05300 */
[----:B------:R-:W-:Y:S01]  /*1250*/  IMAD.MOV.U32 R135, RZ, RZ, RZ ;  /* 0x000000ffff877224 */ /* 0x000fe200078e00ff */
[----:B------:R-:W-:Y:S01]  /*1260*/  UMOV UR44, UR5 ;  /* 0x00000005002c7c82 */ /* 0x000fe20008000000 */
[----:B------:R-:W-:Y:S01]  /*1270*/  ULDC UR7, c[0x0][0x988] ;  /* 0x0002620000077ab9 */ /* 0x000fe20000000800 */
[----:B------:R-:W-:Y:S01]  /*1280*/  USEL UR4, UR4, 0x1, UP0 ;  /* 0x0000000104047887 */ /* 0x000fe20008000000 */
[----:B------:R-:W-:-:S02]  /*1290*/  CS2R R6, SRZ ;  /* 0x0000000000067805 */ /* 0x000fc4000001ff00 */
[----:B------:R-:W-:Y:S02]  /*12a0*/  CS2R R12, SRZ ;  /* 0x00000000000c7805 */ /* 0x000fe4000001ff00 */
[----:B------:R-:W-:Y:S01]  /*12b0*/  CS2R R14, SRZ ;  /* 0x00000000000e7805 */ /* 0x000fe2000001ff00 */
[----:B------:R-:W-:Y:S01]  /*12c0*/  UIMAD UR4, UR4, UR6, URZ ;  /* 0x00000006040472a4 */ /* 0x000fe2000f8e023f */
        /* <DEDUP_REMOVED lines=11> */
[----:B------:R-:W-:Y:S01]  /*1380*/  CS2R R48, SRZ ;  /* 0x0000000000307805 */ /* 0x000fe2000001ff00 */
[----:B------:R-:W-:Y:S02]  /*1390*/  IMAD.MOV.U32 R50, RZ, RZ, RZ ;  /* 0x000000ffff327224 */ /* 0x000fe400078e00ff */
[----:B--2---:R-:W-:Y:S01]  /*13a0*/  FMUL.FTZ R0, R11, R0 ;  /* 0x000000000b007220 */ /* 0x004fe20000410000 */
[----:B------:R-:W-:-:S03]  /*13b0*/  CS2R R10, SRZ ;  /* 0x00000000000a7805 */ /* 0x000fc6000001ff00 */
[----:B------:R-:W-:Y:S01]  /*13c0*/  FMUL.FTZ R0, R0, UR7 ;  /* 0x0000000700007c20 */ /* 0x000fe20008410000 */
[----:B---3--:R-:W-:-:S04]  /*13d0*/  @P0 R2UR UR48, R2 ;  /* 0x00000000023002ca */ /* 0x008fc800000e0000 */
[----:B------:R-:W-:Y:S01]  /*13e0*/  R2UR UR43, R0 ;  /* 0x00000000002b72ca */ /* 0x000fe200000e0000 */
[----:B------:R-:W-:Y:S01]  /*13f0*/  IMAD.MOV.U32 R0, RZ, RZ, RZ ;  /* 0x000000ffff007224 */ /* 0x000fe200078e00ff */
[----:B----4-:R-:W-:Y:S02]  /*1400*/  @P1 R2UR UR4, R4 ;  /* 0x00000000040412ca */ /* 0x010fe400000e0000 */
[----:B------:R-:W-:Y:S01]  /*1410*/  PLOP3.LUT P0, PT, PT, PT, PT, 0x80, 0x0 ;  /* 0x000000000000781c */ /* 0x000fe20003f0f070 */
[----:B------:R-:W-:-:S12]  /*1420*/  @P1 BRA `(.L_x_136) ;  /* 0x0000000000341947 */ /* 0x000fd80003800000 */
[----:B------:R-:W-:Y:S02]  /*1430*/  ULDC.64 UR6, c[0x0][0xa08] ;  /* 0x0002820000067ab9 */ /* 0x000fe40000000a00 */
[----:B------:R-:W-:-:S04]  /*1440*/  ISETP.NE.U32.AND P1, PT, RZ, UR6, PT ;  /* 0x00000006ff007c0c */ /* 0x000fc8000bf25070 */
[----:B------:R-:W-:-:S13]  /*1450*/  ISETP.NE.AND.EX P1, PT, RZ, UR7, PT, P1 ;  /* 0x00000007ff007c0c */ /* 0x000fda000bf25310 */
[----:B------:R-:W-:Y:S05]  /*1460*/  @!P1 BRA `(.L_x_136) ;  /* 0x0000000000249947 */ /* 0x000fea0003800000 */
[----:B------:R-:W-:Y:S02]  /*1470*/  ULDC.64 UR4, c[0x0][0xa08] ;  /* 0x0002820000047ab9 */ /* 0x000fe40000000a00 */
[----:B------:R-:W-:-:S06]  /*1480*/  UIMAD.WIDE UR4, UR40, 0x4, UR4 ;  /* 0x00000004280478a5 */ /* 0x000fcc000f8e0204 */
[----:B------:R-:W-:Y:S02]  /*1490*/  IMAD.U32 R2, RZ, RZ, UR4 ;  /* 0x00000004ff027e24 */ /* 0x000fe4000f8e00ff */
[----:B------:R-:W-:-:S05]  /*14a0*/  IMAD.U32 R3, RZ, RZ, UR5 ;  /* 0x00000005ff037e24 */ /* 0x000fca000f8e00ff */
[----:B------:R-:W2:Y:S04]  /*14b0*/  LDG.E R5, desc[UR52][R2.64] ;  /* 0x0000003402057981 */ /* 0x000ea8000c1e1900 */
[----:B------:R-:W3:Y:S01]  /*14c0*/  LDG.E R4, desc[UR52][R2.64+0x4] ;  /* 0x0000043402047981 */ /* 0x000ee2000c1e1900 */
[----:B--2---:R-:W-:Y:S02]  /*14d0*/  R2UR UR4, R5 ;  /* 0x00000000050472ca */ /* 0x004fe400000e0000 */
[----:B---3--:R-:W-:-:S13]  /*14e0*/  R2UR UR5, R4 ;  /* 0x00000000040572ca */ /* 0x008fda00000e0000 */
[----:B------:R-:W-:-:S12]  /*14f0*/  UIADD3 UR4, -UR4, UR5, URZ ;  /* 0x0000000504047290 */ /* 0x000fd8000fffe13f */
.L_x_136:
[----:B------:R-:W-:Y:S01]  /*1500*/  UIADD3 UR48, -UR48, UR4, URZ ;  /* 0x0000000430307290 */ /* 0x000fe2000fffe13f */
[----:B------:R-:W-:Y:S01]  /*1510*/  CS2R R52, SRZ ;  /* 0x0000000000347805 */ /* 0x000fe2000001ff00 */
[----:B------:R-:W-:Y:S01]  /*1520*/  UMOV UR45, UR46 ;  /* 0x0000002e002d7c82 */ /* 0x000fe20008000000 */
[----:B------:R-:W-:Y:S01]  /*1530*/  IMAD.MOV.U32 R51, RZ, RZ, RZ ;  /* 0x000000ffff337224 */ /* 0x000fe200078e00ff */
[----:B------:R-:W-:Y:S01]  /*1540*/  UISETP.GE.AND UP0, UPT, UR48, 0x1, UPT ;  /* 0x000000013000788c */ /* 0x000fe2000bf06270 */
[----:B------:R-:W-:Y:S01]  /*1550*/  CS2R R54, SRZ ;  /* 0x0000000000367805 */ /* 0x000fe2000001ff00 */
[----:B------:R-:W-:Y:S01]  /*1560*/  UIADD3 UR4, UR48, 0x7f, URZ ;  /* 0x0000007f30047890 */ /* 0x000fe2000fffe03f */
[----:B------:R-:W-:Y:S02]  /*1570*/  CS2R R56, SRZ ;  /* 0x0000000000387805 */ /* 0x000fe4000001ff00 */
[----:B------:R-:W-:Y:S02]  /*1580*/  CS2R R58, SRZ ;  /* 0x00000000003a7805 */ /* 0x000fe4000001ff00 */
[----:B------:R-:W-:-:S02]  /*1590*/  CS2R R60, SRZ ;  /* 0x00000000003c7805 */ /* 0x000fc4000001ff00 */
[----:B------:R-:W-:Y:S01]  /*15a0*/  PLOP3.LUT P1, PT, PT, PT, UP0, 0x80, 0x0 ;  /* 0x000000000000781c */ /* 0x000fe20003f2f008 */
[----:B------:R-:W-:Y:S01]  /*15b0*/  USHF.R.S32.HI UR5, URZ, 0x1f, UR4 ;  /* 0x0000001f3f057899 */ /* 0x000fe20008011404 */
[----:B------:R-:W-:Y:S02]  /*15c0*/  IMAD.MOV.U32 R62, RZ, RZ, RZ ;  /* 0x000000ffff3e7224 */ /* 0x000fe400078e00ff */
[----:B------:R-:W-:Y:S01]  /*15d0*/  IMAD.MOV.U32 R64, RZ, RZ, RZ ;  /* 0x000000ffff407224 */ /* 0x000fe200078e00ff */
[----:B------:R-:W-:-:S08]  /*15e0*/  ULEA.HI UR47, UR5, UR4, URZ, 0x7 ;  /* 0x00000004052f7291 */ /* 0x000fd0000f8f383f */
[----:B------:R-:W-:Y:S05]  /*15f0*/  @!P1 BRA `(.L_x_137) ;  /* 0x0000004800a49947 */ /* 0x000fea0003800000 */
[----:B------:R-:W0:Y:S01]  /*1600*/  SHFL.IDX PT, R0, R152, RZ, 0x1f ;  /* 0x00001fff98007589 */ /* 0x000e2200000e0000 */
[----:B------:R-:W1:Y:S01]  /*1610*/  S2UR UR8, SR_CgaCtaId ;  /* 0x00000000000879c3 */ /* 0x000e620000008800 */
[----:B------:R-:W-:Y:S01]  /*1620*/  UMOV UR7, 0x400 ;  /* 0x0000040000077882 */ /* 0x000fe20000000000 */
[----:B------:R-:W-:Y:S01]  /*1630*/  USHF.R.S32.HI UR47, URZ, 0x7, UR47 ;  /* 0x000000073f2f7899 */ /* 0x000fe2000801142f */
[----:B0-----:R-:W-:Y:S01]  /*1640*/  R2UR UR6, R0 ;  /* 0x00000000000672ca */ /* 0x001fe200000e0000 */
[----:B-1----:R-:W-:-:S12]  /*1650*/  ULEA UR7, UR8, UR7, 0x18 ;  /* 0x0000000708077291 */ /* 0x002fd8000f8ec03f */
[----:B------:R-:W-:Y:S02]  /*1660*/  UIMAD.WIDE UR4, UR6, 0x55555556, URZ ;  /* 0x55555556060478a5 */ /* 0x000fe4000f8e023f */
[----:B------:R-:W-:Y:S02]  /*1670*/  UIADD3 UR4, UR7, 0xf000, URZ ;  /* 0x0000f00007047890 */ /* 0x000fe4000fffe03f */
[----:B------:R-:W-:Y:S02]  /*1680*/  ULEA.HI UR5, UR5, UR5, URZ, 0x1 ;  /* 0x0000000505057291 */ /* 0x000fe4000f8f083f */
[----:B------:R-:W-:Y:S02]  /*1690*/  ULOP3.LUT UP0, URZ, UR4, 0x3ff, URZ, 0xc0, !UPT ;  /* 0x000003ff043f7892 */ /* 0x000fe4000f80c03f */
[----:B------:R-:W-:-:S04]  /*16a0*/  UIMAD UR5, UR5, -0x3, UR6 ;  /* 0xfffffffd050578a4 */ /* 0x000fc8000f8e0206 */
[----:B------:R-:W-:Y:S01]  /*16b0*/  PLOP3.LUT P0, PT, PT, PT, UP0, 0x80, 0x0 ;  /* 0x000000000000781c */ /* 0x000fe20003f0f008 */
[----:B------:R-:W-:-:S04]  /*16c0*/  ULEA UR5, UR5, UR4, 0xb ;  /* 0x0000000405057291 */ /* 0x000fc8000f8e583f */
[----:B------:R-:W-:-:S04]  /*16d0*/  USHF.R.U32.HI UR5, URZ, 0x4, UR5 ;  /* 0x000000043f057899 */ /* 0x000fc80008011605 */
[----:B------:R-:W-:-:S04]  /*16e0*/  ULOP3.LUT UR49, UR5, 0x3fff, URZ, 0xc0, !UPT ;  /* 0x00003fff05317892 */ /* 0x000fc8000f8ec03f */
[----:B------:R-:W-:Y:S08]  /*16f0*/  @!P0 BRA `(.L_x_138) ;  /* 0x0000000000408947 */ /* 0x000ff00003800000 */
        /* <DEDUP_REMOVED lines=16> */
.L_x_138:
[----:B------:R-:W0:Y:S01]  /*1800*/  S2UR UR5, SR_CgaCtaId ;  /* 0x00000000000579c3 */ /* 0x000e220000008800 */
[----:B------:R-:W-:Y:S01]  /*1810*/  ULEA.HI UR4, UR36, UR36, URZ, 0x1 ;  /* 0x0000002424047291 */ /* 0x000fe2000f8f083f */
[----:B------:R-:W-:-:S03]  /*1820*/  MOV R3, 0x400 ;  /* 0x0000040000037802 */ /* 0x000fc60000000f00 */
[----:B------:R-:W-:-:S04]  /*1830*/  ULOP3.LUT UR4, UR4, 0xfffffffe, URZ, 0xc0, !UPT ;  /* 0xfffffffe04047892 */ /* 0x000fc8000f8ec03f */
[----:B------:R-:W-:-:S06]  /*1840*/  UIADD3 UR4, UR36, -UR4, URZ ;  /* 0x8000000424047290 */ /* 0x000fcc000fffe03f */
[----:B------:R-:W-:Y:S02]  /*1850*/  IMAD.U32 R4, RZ, RZ, UR4 ;  /* 0x00000004ff047e24 */ /* 0x000fe4000f8e00ff */
[----:B0-----:R-:W-:-:S05]  /*1860*/  IMAD.U32 R2, RZ, RZ, UR5 ;  /* 0x00000005ff027e24 */ /* 0x001fca000f8e00ff */
[----:B------:R-:W-:Y:S02]  /*1870*/  LEA R0, R2, R3, 0x18 ;  /* 0x0000000302007211 */ /* 0x000fe400078ec0ff */
[----:B------:R-:W-:Y:S01]  /*1880*/  SHF.L.U32 R3, R4, 0x1f, RZ ;  /* 0x0000001f04037819 */ /* 0x000fe200000006ff */
[----:B------:R-:W-:-:S03]  /*1890*/  IMAD.U32 R4, RZ, RZ, UR39 ;  /* 0x00000027ff047e24 */ /* 0x000fc6000f8e00ff */
[----:B------:R-:W0:Y:S02]  /*18a0*/  SYNCS.PHASECHK.TRANS64.TRYWAIT P1, [R0+URZ+0x19c00], R3 ;  /* 0x019c0003000075a7 */ /* 0x000e24000802017f */
[----:B------:R-:W-:Y:S01]  /*18b0*/  ISETP.NE.AND P0, PT, R4, 0x3, PT ;  /* 0x000000030400780c */ /* 0x000fe20003f05270 */
[----:B0-----:R-:W-:-:S12]  /*18c0*/  @!P1 BRA `(.L_x_139) ;  /* 0x000000b8008c9947 */ /* 0x001fd80003800000 */
.L_x_271:
[----:B------:R-:W-:Y:S05]  /*18d0*/  @!P0 BRA `(.L_x_140) ;  /* 0x0000000000048947 */ /* 0x000fea0003800000 */
[----:B------:R-:W-:Y:S01]  /*18e0*/  BPT.TRAP 0x1 ;  /* 0x000000040000795c */ /* 0x000fe20000300000 */
.L_x_140:
[----:B0-----:R-:W-:Y:S02]  /*18f0*/  IMAD.U32 R3, RZ, RZ, UR38 ;  /* 0x00000026ff037e24 */ /* 0x001fe4000f8e00ff */
[----:B------:R-:W-:Y:S02]  /*1900*/  IMAD.U32 R5, RZ, RZ, UR37 ;  /* 0x00000025ff057e24 */ /* 0x000fe4000f8e00ff */
[----:B------:R-:W-:-:S03]  /*1910*/  IMAD R4, R3, 0x8, R0 ;  /* 0x0000000803047824 */ /* 0x000fc600078e0200 */
[----:B------:R-:W-:-:S04]  /*1920*/  SHF.L.U32 R3, R5, 0x1f, RZ ;  /* 0x0000001f05037819 */ /* 0x000fc800000006ff */
[----:B------:R0:W1:Y:S01]  /*1930*/  SYNCS.PHASECHK.TRANS64.TRYWAIT P1, [R4+URZ+0x19c30], R3 ;  /* 0x019c3003040075a7 */ /* 0x000062000802017f */
[----:B------:R-:W-:Y:S05]  /*1940*/  @!P0 BRA `(.L_x_141) ;  /* 0x0000000000048947 */ /* 0x000fea0003800000 */
[----:B------:R-:W-:Y:S01]  /*1950*/  BPT.TRAP 0x1 ;  /* 0x000000040000795c */ /* 0x000fe20000300000 */
.L_x_141:
[----:B------:R-:W2:Y:S01]  /*1960*/  LDL.LU R5, [R1] ;  /* 0x0000000001057983 */ /* 0x000ea20000300800 */
[----:B------:R-:W3:Y:S02]  /*1970*/  S2R R6, SR_TID.X ;  /* 0x0000000000067919 */ /* 0x000ee40000002100 */
[----:B---3--:R-:W-:Y:S01]  /*1980*/  LOP3.LUT P2, RZ, R6, 0x7f, RZ, 0xc0, !PT ;  /* 0x0000007f06ff7812 */ /* 0x008fe2000784c0ff */
[----:B------:R-:W-:Y:S01]  /*1990*/  IMAD.MOV.U32 R135, RZ, RZ, RZ ;  /* 0x000000ffff877224 */ /* 0x000fe200078e00ff */
[----:B--2---:R-:W-:-:S11]  /*19a0*/  LOP3.LUT R5, R5, 0xffffffef, RZ, 0xc0, !PT ;  /* 0xffffffef05057812 */ /* 0x004fd600078ec0ff */
[----:B------:R-:W-:-:S05]  /*19b0*/  @P2 LOP3.LUT R5, R5, 0x10, RZ, 0xfc, !PT ;  /* 0x0000001005052812 */ /* 0x000fca00078efcff */
[----:B------:R2:W-:Y:S01]  /*19c0*/  STL [R1], R5 ;  /* 0x0000000501007387 */ /* 0x0005e20000100800 */
[----:B-1----:R-:W-:Y:S05]  /*19d0*/  @P1 BRA `(.L_x_142) ;  /* 0x0000000000081947 */ /* 0x002fea0003800000 */
[----:B------:R-:W1:Y:S02]  /*19e0*/  SYNCS.PHASECHK.TRANS64.TRYWAIT P1, [R4+URZ+0x19c30], R3 ;  /* 0x019c3003040075a7 */ /* 0x000e64000802017f */
[----:B-1----:R-:W-:Y:S05]  /*19f0*/  @!P1 BRA `(.L_x_143) ;  /* 0x000000b800549947 */ /* 0x002fea0003800000 */
.L_x_142:
[----:B------:R-:W-:Y:S05]  /*1a00*/  WARPSYNC.ALL ;  /* 0x0000000000007948 */ /* 0x000fea0003800000 */
[----:B------:R-:W-:Y:S01]  /*1a10*/  R2UR UR4, R0 ;  /* 0x00000000000472ca */ /* 0x000fe200000e0000 */
[----:B------:R-:W-:Y:S01]  /*1a20*/  ULOP3.LUT UR12, UR49, 0x10000, URZ, 0xfc, !UPT ;  /* 0x00010000310c7892 */ /* 0x000fe2000f8efc3f */
[----:B------:R-:W-:Y:S01]  /*1a30*/  WARPGROUP.ARRIVE ;  /* 0x00000000000079c5 */ /* 0x000fe20000000000 */
[----:B------:R-:W-:Y:S01]  /*1a40*/  UMOV UR13, 0xc0000010 ;  /* 0xc0000010000d7882 */ /* 0x000fe20000000000 */
[----:B------:R-:W-:Y:S01]  /*1a50*/  UMOV UR15, 0xc0000010 ;  /* 0xc0000010000f7882 */ /* 0x000fe20000000000 */
[----:B------:R-:W-:Y:S01]  /*1a60*/  UMOV UR5, 0xc0000010 ;  /* 0xc000001000057882 */ /* 0x000fe20000000000 */
[----:B------:R-:W-:Y:S01]  /*1a70*/  UMOV UR7, 0xc0000010 ;  /* 0xc000001000077882 */ /* 0x000fe20000000000 */
[----:B------:R-:W-:Y:S01]  /*1a80*/  UIADD3 UR8, UR12, 0x300, URZ ;  /* 0x000003000c087890 */ /* 0x000fe2000fffe03f */
[----:B--2---:R-:W-:Y:S01]  /*1a90*/  VIADD R5, R154, UR48 ;  /* 0x000000309a057c36 */ /* 0x004fe20008000000 */
[----:B------:R-:W-:Y:S01]  /*1aa0*/  UMOV UR9, 0xc0000010 ;  /* 0xc000001000097882 */ /* 0x000fe20000000000 */
[----:B------:R-:W-:Y:S01]  /*1ab0*/  UMOV UR11, 0xc0000010 ;  /* 0xc0000010000b7882 */ /* 0x000fe20000000000 */
[----:B------:R-:W-:Y:S01]  /*1ac0*/  IMAD.U32 R6, RZ, RZ, UR47 ;  /* 0x0000002fff067e24 */ /* 0x000fe2000f8e00ff */
[----:B------:R-:W-:Y:S01]  /*1ad0*/  P2R R7, PR, RZ, 0x1 ;  /* 0x00000001ff077803 */ /* 0x000fe20000000000 */
[----:B------:R-:W-:Y:S01]  /*1ae0*/  UIADD3 UR4, UR4, 0x13800, URZ ;  /* 0x0001380004047890 */ /* 0x000fe2000fffe03f */
[----:B------:R-:W-:Y:S01]  /*1af0*/  IMAD.U32 R10, RZ, RZ, UR43 ;  /* 0x0000002bff0a7e24 */ /* 0x000fe2000f8e00ff */
[----:B------:R-:W2:Y:S01]  /*1b00*/  S2R R88, SR_TID.X ;  /* 0x0000000000587919 */ /* 0x000ea20000002100 */
[----:B------:R-:W-:Y:S01]  /*1b10*/  IMAD R5, R6, -0x80, R5 ;  /* 0xffffff8006057824 */ /* 0x000fe200078e0205 */
[----:B------:R-:W-:Y:S01]  /*1b20*/  USHF.R.U32.HI UR4, URZ, 0x4, UR4 ;  /* 0x000000043f047899 */ /* 0x000fe20008011604 */
[--C-:B------:R-:W-:Y:S01]  /*1b30*/  IMAD.MOV.U32 R134, RZ, RZ, R135.reuse ;  /* 0x000000ffff867224 */ /* 0x100fe200078e0087 */
[----:B------:R-:W-:Y:S01]  /*1b40*/  UISETP.GE.AND UP0, UPT, UR48, 0x81, UPT ;  /* 0x000000813000788c */ /* 0x000fe2000bf06270 */
[--C-:B------:R-:W-:Y:S01]  /*1b50*/  IMAD.MOV.U32 R133, RZ, RZ, R135.reuse ;  /* 0x000000ffff857224 */ /* 0x100fe200078e0087 */
[----:B------:R-:W-:Y:S01]  /*1b60*/  ULOP3.LUT UR4, UR4, 0x3fff, URZ, 0xc0, !UPT ;  /* 0x00003fff04047892 */ /* 0x000fe2000f8ec03f */
[C---:B------:R-:W-:Y:S01]  /*1b70*/  ISETP.GT.AND P3, PT, R5.reuse, RZ, PT ;  /* 0x000000ff0500720c */ /* 0x040fe20003f64270 */
[--C-:B------:R-:W-:Y:S01]  /*1b80*/  IMAD.MOV.U32 R132, RZ, RZ, R135.reuse ;  /* 0x000000ffff847224 */ /* 0x100fe200078e0087 */
[C---:B------:R-:W-:Y:S01]  /*1b90*/  ISETP.GT.AND P1, PT, R5.reuse, 0x1, PT ;  /* 0x000000010500780c */ /* 0x040fe20003f24270 */
[----:B------:R-:W-:Y:S01]  /*1ba0*/  ULOP3.LUT UR16, UR4, 0x10000, URZ, 0xfc, !UPT ;  /* 0x0001000004107892 */ /* 0x000fe2000f8efc3f */
[C---:B------:R-:W-:Y:S01]  /*1bb0*/  ISETP.GT.AND P2, PT, R5.reuse, 0x8, PT ;  /* 0x000000080500780c */ /* 0x040fe20003f44270 */
[----:B------:R-:W-:Y:S01]  /*1bc0*/  UIADD3 UR4, UR12, 0x180, URZ ;  /* 0x000001800c047890 */ /* 0x000fe2000fffe03f */
[C---:B------:R-:W-:Y:S01]  /*1bd0*/  ISETP.GT.AND P5, PT, R5.reuse, 0x9, PT ;  /* 0x000000090500780c */ /* 0x040fe20003fa4270 */
[----:B------:R-:W-:Y:S01]  /*1be0*/  UIMAD UR14, UR38, 0x300, UR16 ;  /* 0x00000300260e78a4 */ /* 0x000fe2000f8e0210 */
[C---:B------:R-:W-:Y:S01]  /*1bf0*/  ISETP.GT.AND P4, PT, R5.reuse, 0x10, PT ;  /* 0x000000100500780c */ /* 0x040fe20003f84270 */
[--C-:B------:R-:W-:Y:S01]  /*1c00*/  IMAD.MOV.U32 R131, RZ, RZ, R135.reuse ;  /* 0x000000ffff837224 */ /* 0x100fe200078e0087 */
[C---:B------:R-:W-:Y:S01]  /*1c10*/  ISETP.GT.AND P0, PT, R5.reuse, 0x59, PT ;  /* 0x000000590500780c */ /* 0x040fe20003f04270 */
[----:B------:R-:W-:Y:S01]  /*1c20*/  UIADD3 UR6, UR14, 0x100, URZ ;  /* 0x000001000e067890 */ /* 0x000fe2000fffe03f */
[----:B------:R-:W-:Y:S01]  /*1c30*/  ISETP.GT.AND P6, PT, R5, 0x60, PT ;  /* 0x000000600500780c */ /* 0x000fe20003fc4270 */
[----:B------:R-:W-:Y:S01]  /*1c40*/  UIADD3 UR10, UR14, 0x200, URZ ;  /* 0x000002000e0a7890 */ /* 0x000fe2000fffe03f */
[----:B------:R-:W-:-:S02]  /*1c50*/  IMAD.MOV.U32 R130, RZ, RZ, R135 ;  /* 0x000000ffff827224 */ /* 0x000fc400078e0087 */
[----:B------:R-:W-:Y:S01]  /*1c60*/  QGMMA.64x128x32.F32.E4M3.E4M3 R24, gdesc[UR12], RZ, !UPT, gsb0 ;  /* 0x01e000000c1879f3 */ /* 0x000fe2000c0008ff */
        /* <DEDUP_REMOVED lines=51> */
[----:B01----:R-:W-:-:S02]  /*1fa0*/  FMNMX.FTZ R3, R26, R27, !PT ;  /* 0x0000001b1a037209 */ /* 0x003fc40007810000 */
        /* <DEDUP_REMOVED lines=108> */
[----:B------:R-:W-:Y:S02]  /*2670*/  ISETP.GT.AND P0, PT, R5, 0x60, PT ;  /* 0x000000600500780c */ /* 0x000fe40003f04270 */
[----:B------:R-:W-:Y:S01]  /*2680*/  P2R R9, PR, RZ, 0x4 ;  /* 0x00000004ff097803 */ /* 0x000fe20000000000 */
[----:B------:R-:W0:Y:S01]  /*2690*/  SHFL.BFLY PT, R3, R6, 0x2, 0x1f ;  /* 0x0c401f0006037f89 */ /* 0x000e2200000e0000 */
[----:B------:R-:W-:Y:S02]  /*26a0*/  FSEL R72, R72, -INF , P0 ;  /* 0xff80000048487808 */ /* 0x000fe40000000000 */
[----:B------:R-:W-:Y:S02]  /*26b0*/  ISETP.NE.AND P0, PT, R12, RZ, PT ;  /* 0x000000ff0c00720c */ /* 0x000fe40003f05270 */
[----:B------:R-:W-:Y:S02]  /*26c0*/  P2R R11, PR, RZ, 0x2 ;  /* 0x00000002ff0b7803 */ /* 0x000fe40000000000 */
[----:B------:R-:W-:-:S02]  /*26d0*/  FSEL R73, R73, -INF , P0 ;  /* 0xff80000049497808 */ /* 0x000fc40000000000 */
[----:B------:R-:W-:Y:S02]  /*26e0*/  ISETP.NE.AND P0, PT, R7, RZ, PT ;  /* 0x000000ff0700720c */ /* 0x000fe40003f05270 */
[----:B------:R-:W-:Y:S02]  /*26f0*/  FMNMX.FTZ R7, R24, R25, !PT ;  /* 0x0000001918077209 */ /* 0x000fe40007810000 */
[----:B------:R-:W-:Y:S02]  /*2700*/  ISETP.GT.AND P1, PT, R5, 0x59, PT ;  /* 0x000000590500780c */ /* 0x000fe40003f24270 */
[----:B------:R-:W-:Y:S02]  /*2710*/  FSEL R80, R80, -INF , P3 ;  /* 0xff80000050507808 */ /* 0x000fe40001800000 */
[----:B------:R-:W-:Y:S02]  /*2720*/  FSEL R69, R69, -INF , P1 ;  /* 0xff80000045457808 */ /* 0x000fe40000800000 */
[----:B------:R-:W-:-:S02]  /*2730*/  ISETP.NE.AND P1, PT, R11, RZ, PT ;  /* 0x000000ff0b00720c */ /* 0x000fc40003f25270 */
[----:B------:R-:W-:Y:S02]  /*2740*/  FSEL R81, R81, -INF , P4 ;  /* 0xff80000051517808 */ /* 0x000fe40002000000 */
[----:B------:R-:W-:Y:S02]  /*2750*/  FSEL R76, R76, -INF , P1 ;  /* 0xff8000004c4c7808 */ /* 0x000fe40000800000 */
[----:B0-----:R-:W-:Y:S02]  /*2760*/  FMNMX.FTZ R8, R6, R3, !PT ;  /* 0x0000000306087209 */ /* 0x001fe40007810000 */
[----:B------:R-:W-:Y:S02]  /*2770*/  FSEL R84, R84, -INF , P5 ;  /* 0xff80000054547808 */ /* 0x000fe40002800000 */
[----:B------:R-:W-:Y:S01]  /*2780*/  FSEL R85, R85, -INF , P6 ;  /* 0xff80000055557808 */ /* 0x000fe20003000000 */
[----:B------:R-:W0:Y:S02]  /*2790*/  SHFL.BFLY PT, R3, R8, 0x1, 0x1f ;  /* 0x0c201f0008037f89 */ /* 0x000e2400000e0000 */
[----:B0-----:R-:W-:-:S04]  /*27a0*/  FMNMX.FTZ R3, R8, R3, !PT ;  /* 0x0000000308037209 */ /* 0x001fc80007810000 */
[C---:B------:R-:W-:Y:S01]  /*27b0*/  FSETP.NEU.FTZ.AND P2, PT, R3.reuse, -INF , PT ;  /* 0xff8000000300780b */ /* 0x040fe20003f5d000 */
[----:B------:R-:W-:-:S01]  /*27c0*/  FFMA.FTZ R15, R3, R10, -8 ;  /* 0xc1000000030f7423 */ /* 0x000fc2000001000a */
[----:B------:R-:W-:-:S04]  /*27d0*/  FMNMX.FTZ R10, R28, R7, !PT ;  /* 0x000000071c0a7209 */ /* 0x000fc80007810000 */
[----:B------:R-:W-:Y:S02]  /*27e0*/  FMNMX.FTZ R7, R29, R10, !PT ;  /* 0x0000000a1d077209 */ /* 0x000fe40007810000 */
[----:B------:R-:W-:Y:S02]  /*27f0*/  FSEL R15, R15, RZ, P2 ;  /* 0x000000ff0f0f7208 */ /* 0x000fe40001000000 */
[----:B------:R-:W-:Y:S02]  /*2800*/  FMNMX.FTZ R12, R32, R7, !PT ;  /* 0x00000007200c7209 */ /* 0x000fe40007810000 */
[----:B------:R-:W-:Y:S01]  /*2810*/  ISETP.NE.AND P2, PT, R9, RZ, PT ;  /* 0x000000ff0900720c */ /* 0x000fe20003f45270 */
[--C-:B------:R-:W-:Y:S01]  /*2820*/  FFMA.FTZ R5, R26, UR43, -R15.reuse ;  /* 0x0000002b1a057c23 */ /* 0x100fe2000801080f */
[----:B------:R-:W-:Y:S01]  /*2830*/  FMNMX.FTZ R7, R33, R12, !PT ;  /* 0x0000000c21077209 */ /* 0x000fe20007810000 */
[--C-:B------:R-:W-:Y:S01]  /*2840*/  FFMA.FTZ R8, R30, UR43, -R15.reuse ;  /* 0x0000002b1e087c23 */ /* 0x100fe2000801080f */
[----:B------:R-:W-:-:S01]  /*2850*/  FFMA.FTZ R10, R34, UR43, -R15 ;  /* 0x0000002b220a7c23 */ /* 0x000fc2000801080f */
[----:B------:R-:W-:Y:S01]  /*2860*/  FSEL R77, R77, -INF , P2 ;  /* 0xff8000004d4d7808 */ /* 0x000fe20001000000 */
[----:B------:R-:W-:-:S01]  /*2870*/  FFMA.FTZ R6, R27, UR43, -R15 ;  /* 0x0000002b1b067c23 */ /* 0x000fc2000801080f */
[----:B------:R-:W-:Y:S01]  /*2880*/  FMNMX.FTZ R12, R36, R7, !PT ;  /* 0x00000007240c7209 */ /* 0x000fe20007810000 */
[----:B------:R-:W-:-:S01]  /*2890*/  FFMA.FTZ R21, R43, UR43, -R15 ;  /* 0x0000002b2b157c23 */ /* 0x000fc2000801080f */
[--C-:B------:R-:W-:Y:S01]  /*28a0*/  FFMA.FTZ R43, R67, UR43, -R15.reuse ;  /* 0x0000002b432b7c23 */ /* 0x100fe2000801080f */
[----:B------:R-:W-:Y:S01]  /*28b0*/  MUFU.EX2 R5, R5 ;  /* 0x0000000500057308 */ /* 0x000fe20000000800 */
        /* <DEDUP_REMOVED lines=8> */
[----:B------:R-:W-:Y:S01]  /*2940*/  FMNMX.FTZ R7, R41, R14, !PT ;  /* 0x0000000e29077209 */ /* 0x000fe20007810000 */
[--C-:B------:R-:W-:Y:S01]  /*2950*/  FFMA.FTZ R13, R39, UR43, -R15.reuse ;  /* 0x0000002b270d7c23 */ /* 0x100fe2000801080f */
[----:B--2---:R-:W-:Y:S01]  /*2960*/  LOP3.LUT P2, RZ, R88, 0x7f, RZ, 0xc0, !PT ;  /* 0x0000007f58ff7812 */ /* 0x004fe2000784c0ff */
[--C-:B------:R-:W-:Y:S01]  /*2970*/  FFMA.FTZ R39, R59, UR43, -R15.reuse ;  /* 0x0000002b3b277c23 */ /* 0x100fe2000801080f */
[----:B------:R-:W-:Y:S01]  /*2980*/  FMNMX.FTZ R14, R44, R7, !PT ;  /* 0x000000072c0e7209 */ /* 0x000fe20007810000 */
[--C-:B------:R-:W-:Y:S01]  /*2990*/  FFMA.FTZ R59, R79, UR43, -R15.reuse ;  /* 0x0000002b4f3b7c23 */ /* 0x100fe2000801080f */
[----:B------:R-:W-:-:S01]  /*29a0*/  FFMA.FTZ R35, R55, UR43, -R15 ;  /* 0x0000002b37237c23 */ /* 0x000fc2000801080f */
        /* <DEDUP_REMOVED lines=8> */
[----:B------:R-:W0:Y:S01]  /*2a30*/  MUFU.EX2 R9, R9 ;  /* 0x0000000900097308 */ /* 0x000e220000000800 */
[----:B------:R-:W-:Y:S01]  /*2a40*/  FMNMX.FTZ R7, R49, R20, !PT ;  /* 0x0000001431077209 */ /* 0x000fe20007810000 */
[----:B------:R-:W-:Y:S01]  /*2a50*/  FFMA.FTZ R63, R83, UR43, -R15 ;  /* 0x0000002b533f7c23 */ /* 0x000fe2000801080f */
[----:B------:R-:W-:-:S02]  /*2a60*/  IMAD.MOV.U32 R88, RZ, RZ, R135 ;  /* 0x000000ffff587224 */ /* 0x000fc400078e0087 */
[----:B------:R-:W-:-:S03]  /*2a70*/  FMNMX.FTZ R20, R52, R7, !PT ;  /* 0x0000000734147209 */ /* 0x000fc60007810000 */
[----:B------:R-:W-:Y:S01]  /*2a80*/  MUFU.EX2 R10, R10 ;  /* 0x0000000a000a7308 */ /* 0x000fe20000000800 */
[----:B------:R-:W-:Y:S01]  /*2a90*/  FMNMX.FTZ R7, R53, R20, !PT ;  /* 0x0000001435077209 */ /* 0x000fe20007810000 */
[--C-:B------:R-:W-:Y:S01]  /*2aa0*/  FFMA.FTZ R20, R46, UR43, -R15.reuse ;  /* 0x0000002b2e147c23 */ /* 0x100fe2000801080f */
[----:B------:R-:W-:-:S02]  /*2ab0*/  FFMA.FTZ R46, R70, UR43, -R15 ;  /* 0x0000002b462e7c23 */ /* 0x000fc4000801080f */
[----:B------:R-:W-:-:S03]  /*2ac0*/  FMNMX.FTZ R26, R56, R7, !PT ;  /* 0x00000007381a7209 */ /* 0x000fc60007810000 */
[----:B------:R-:W-:Y:S01]  /*2ad0*/  MUFU.EX2 R11, R11 ;  /* 0x0000000b000b7308 */ /* 0x000fe20000000800 */
[----:B------:R-:W-:Y:S02]  /*2ae0*/  FMNMX.FTZ R7, R57, R26, !PT ;  /* 0x0000001a39077209 */ /* 0x000fe40007810000 */
[----:B0-----:R-:W-:Y:S02]  /*2af0*/  F2FP.SATFINITE.E4M3.F32.PACK_AB_MERGE_C R137, R9, R8, RZ ;  /* 0x000000080989723e */ /* 0x001fe400048070ff */
[----:B------:R-:W-:Y:S02]  /*2b00*/  FMNMX.FTZ R26, R60, R7, !PT ;  /* 0x000000073c1a7209 */ /* 0x000fe40007810000 */
[----:B------:R-:W-:Y:S01]  /*2b10*/  F2FP.SATFINITE.E4M3.F32.PACK_AB_MERGE_C R137, R6, R5, R137 ;  /* 0x000000050689723e */ /* 0x000fe20004807089 */
[----:B------:R-:W-:Y:S01]  /*2b20*/  MUFU.EX2 R12, R12 ;  /* 0x0000000c000c7308 */ /* 0x000fe20000000800 */
[----:B------:R-:W-:Y:S01]  /*2b30*/  FMNMX.FTZ R7, R61, R26, !PT ;  /* 0x0000001a3d077209 */ /* 0x000fe20007810000 */
[----:B------:R-:W-:-:S03]  /*2b40*/  FFMA.FTZ R26, R50, UR43, -R15 ;  /* 0x0000002b321a7c23 */ /* 0x000fc6000801080f */
[----:B------:R-:W-:-:S03]  /*2b50*/  FMNMX.FTZ R30, R64, R7, !PT ;  /* 0x00000007401e7209 */ /* 0x000fc60007810000 */
[----:B------:R-:W0:Y:S01]  /*2b60*/  MUFU.EX2 R13, R13 ;  /* 0x0000000d000d7308 */ /* 0x000e220000000800 */
[----:B------:R-:W-:-:S04]  /*2b70*/  FMNMX.FTZ R7, R65, R30, !PT ;  /* 0x0000001e41077209 */ /* 0x000fc80007810000 */
        /* <DEDUP_REMOVED lines=13> */
[--C-:B------:R-:W-:Y:S01]  /*2c50*/  FFMA.FTZ R34, R58, UR43, -R15.reuse ;  /* 0x0000002b3a227c23 */ /* 0x100fe2000801080f */
[----:B------:R-:W-:-:S02]  /*2c60*/  FFMA.FTZ R58, R82, UR43, -R15 ;  /* 0x0000002b523a7c23 */ /* 0x000fc4000801080f */
[----:B------:R-:W-:-:S03]  /*2c70*/  FMNMX.FTZ R38, R80, R7, !PT ;  /* 0x0000000750267209 */ /* 0x000fc60007810000 */
[----:B------:R-:W0:Y:S01]  /*2c80*/  MUFU.EX2 R27, R27 ;  /* 0x0000001b001b7308 */ /* 0x000e220000000800 */
[----:B------:R-:W-:-:S04]  /*2c90*/  FMNMX.FTZ R7, R81, R38, !PT ;  /* 0x0000002651077209 */ /* 0x000fc80007810000 */
[----:B------:R-:W-:-:S03]  /*2ca0*/  FMNMX.FTZ R38, R84, R7, !PT ;  /* 0x0000000754267209 */ /* 0x000fc60007810000 */
[----:B------:R-:W-:Y:S01]  /*2cb0*/  MUFU.EX2 R26, R26 ;  /* 0x0000001a001a7308 */ /* 0x000fe20000000800 */
[----:B------:R-:W-:Y:S01]  /*2cc0*/  FMNMX.FTZ R7, R85, R38, !PT ;  /* 0x0000002655077209 */ /* 0x000fe20007810000 */
[----:B------:R-:W-:Y:S01]  /*2cd0*/  FFMA.FTZ R38, R66, UR43, -R15 ;  /* 0x0000002b42267c23 */ /* 0x000fe2000801080f */
[----:B------:R-:W-:-:S03]  /*2ce0*/  IMAD.U32 R66, RZ, RZ, UR43 ;  /* 0x0000002bff427e24 */ /* 0x000fc6000f8e00ff */
[----:B------:R-:W1:Y:S02]  /*2cf0*/  SHFL.BFLY PT, R50, R7, 0x2, 0x1f ;  /* 0x0c401f0007327f89 */ /* 0x000e6400000e0000 */
[----:B------:R-:W-:Y:S01]  /*2d00*/  MUFU.EX2 R31, R31 ;  /* 0x0000001f001f7308 */ /* 0x000fe20000000800 */
[----:B0-----:R-:W-:-:S04]  /*2d10*/  F2FP.SATFINITE.E4M3.F32.PACK_AB_MERGE_C R141, R27, R20, RZ ;  /* 0x000000141b8d723e */ /* 0x001fc800048070ff */
[----:B------:R-:W-:-:S03]  /*2d20*/  F2FP.SATFINITE.E4M3.F32.PACK_AB_MERGE_C R141, R21, R14, R141 ;  /* 0x0000000e158d723e */ /* 0x000fc6000480708d */
[----:B------:R-:W-:Y:S08]  /*2d30*/  MUFU.EX2 R30, R30 ;  /* 0x0000001e001e7308 */ /* 0x000ff00000000800 */
[----:B------:R-:W0:Y:S01]  /*2d40*/  MUFU.EX2 R35, R35 ;  /* 0x0000002300237308 */ /* 0x000e220000000800 */
[----:B-1----:R-:W-:Y:S01]  /*2d50*/  FMNMX.FTZ R62, R7, R50, !PT ;  /* 0x00000032073e7209 */ /* 0x002fe20007810000 */
[----:B------:R-:W-:-:S06]  /*2d60*/  FFMA.FTZ R50, R74, UR43, -R15 ;  /* 0x0000002b4a327c23 */ /* 0x000fcc000801080f */
[----:B------:R-:W-:Y:S01]  /*2d70*/  MUFU.EX2 R34, R34 ;  /* 0x0000002200227308 */ /* 0x000fe20000000800 */
[----:B------:R-:W1:Y:S07]  /*2d80*/  SHFL.BFLY PT, R7, R62, 0x1, 0x1f ;  /* 0x0c201f003e077f89 */ /* 0x000e6e00000e0000 */
[----:B------:R-:W-:Y:S01]  /*2d90*/  MUFU.EX2 R39, R39 ;  /* 0x0000002700277308 */ /* 0x000fe20000000800 */
[----:B0-----:R-:W-:-:S04]  /*2da0*/  F2FP.SATFINITE.E4M3.F32.PACK_AB_MERGE_C R143, R35, R30, RZ ;  /* 0x0000001e238f723e */ /* 0x001fc800048070ff */
[----:B------:R-:W-:-:S03]  /*2db0*/  F2FP.SATFINITE.E4M3.F32.PACK_AB_MERGE_C R143, R31, R26, R143 ;  /* 0x0000001a1f8f723e */ /* 0x000fc6000480708f */
[----:B------:R-:W-:Y:S08]  /*2dc0*/  MUFU.EX2 R42, R42 ;  /* 0x0000002a002a7308 */ /* 0x000ff00000000800 */
[----:B------:R-:W-:Y:S01]  /*2dd0*/  MUFU.EX2 R47, R47 ;  /* 0x0000002f002f7308 */ /* 0x000fe20000000800 */
[----:B-1----:R-:W-:Y:S01]  /*2de0*/  FMNMX.FTZ R7, R62, R7, !PT ;  /* 0x000000073e077209 */ /* 0x002fe20007810000 */
[--C-:B------:R-:W-:Y:S01]  /*2df0*/  FFMA.FTZ R62, R86, UR43, -R15.reuse ;  /* 0x0000002b563e7c23 */ /* 0x100fe2000801080f */
[----:B------:R-:W-:-:S02]  /*2e00*/  FFMA.FTZ R15, R87, UR43, -R15 ;  /* 0x0000002b570f7c23 */ /* 0x000fc4000801080f */
[C---:B------:R-:W-:Y:S01]  /*2e10*/  FSETP.NEU.FTZ.AND P1, PT, R7.reuse, -INF , PT ;  /* 0xff8000000700780b */ /* 0x040fe20003f3d000 */
[----:B------:R-:W-:-:S02]  /*2e20*/  FFMA.FTZ R66, R7, R66, -8 ;  /* 0xc100000007427423 */ /* 0x000fc40000010042 */
[----:B------:R-:W-:Y:S03]  /*2e30*/  MUFU.EX2 R38, R38 ;  /* 0x0000002600267308 */ /* 0x000fe60000000800 */
[----:B------:R-:W-:Y:S02]  /*2e40*/  FSEL R66, R66, RZ, P1 ;  /* 0x000000ff42427208 */ /* 0x000fe40000800000 */
        /* <DEDUP_REMOVED lines=13> */
[--C-:B------:R-:W-:Y:S01]  /*2f20*/  FFMA.FTZ R48, R57, UR43, -R66.reuse ;  /* 0x0000002b39307c23 */ /* 0x100fe20008010842 */
[----:B------:R-:W-:-:S01]  /*2f30*/  FFMA.FTZ R45, R56, UR43, -R66 ;  /* 0x0000002b382d7c23 */ /* 0x000fc20008010842 */
[----:B------:R-:W-:Y:S01]  /*2f40*/  FADD.FTZ R57, R5, R6 ;  /* 0x0000000605397221 */ /* 0x000fe20000010000 */
[----:B------:R-:W-:-:S01]  /*2f50*/  FFMA.FTZ R37, R37, UR43, -R66 ;  /* 0x0000002b25257c23 */ /* 0x000fc20008010842 */
[----:B------:R-:W0:Y:S01]  /*2f60*/  MUFU.EX2 R25, R25 ;  /* 0x0000001900197308 */ /* 0x000e220000000800 */
[----:B------:R-:W-:-:S01]  /*2f70*/  FFMA.FTZ R33, R41, UR43, -R66 ;  /* 0x0000002b29217c23 */ /* 0x000fc20008010842 */
[----:B------:R-:W-:Y:S01]  /*2f80*/  FADD.FTZ R74, R8, R57 ;  /* 0x00000039084a7221 */ /* 0x000fe20000010000 */
[----:B------:R-:W-:-:S01]  /*2f90*/  FFMA.FTZ R61, R61, UR43, -R66 ;  /* 0x0000002b3d3d7c23 */ /* 0x000fc20008010842 */
[--C-:B------:R-:W-:Y:S01]  /*2fa0*/  FFMA.FTZ R41, R49, UR43, -R66.reuse ;  /* 0x0000002b31297c23 */ /* 0x100fe20008010842 */
[----:B------:R-:W-:-:S01]  /*2fb0*/  FFMA.FTZ R44, R44, UR43, -R66 ;  /* 0x0000002b2c2c7c23 */ /* 0x000fc20008010842 */
[----:B------:R-:W-:Y:S01]  /*2fc0*/  FADD.FTZ R79, R9, R74 ;  /* 0x0000004a094f7221 */ /* 0x000fe20000010000 */
[----:B------:R-:W-:-:S01]  /*2fd0*/  FFMA.FTZ R49, R53, UR43, -R66 ;  /* 0x0000002b35317c23 */ /* 0x000fc20008010842 */
[----:B------:R-:W1:Y:S01]  /*2fe0*/  MUFU.EX2 R67, R67 ;  /* 0x0000004300437308 */ /* 0x000e620000000800 */
[----:B------:R-:W-:-:S01]  /*2ff0*/  FFMA.FTZ R53, R60, UR43, -R66 ;  /* 0x0000002b3c357c23 */ /* 0x000fc20008010842 */
[----:B------:R-:W-:Y:S01]  /*3000*/  FADD.FTZ R74, R10, R79 ;  /* 0x0000004f0a4a7221 */ /* 0x000fe20000010000 */
[----:B------:R-:W-:-:S01]  /*3010*/  FFMA.FTZ R64, R64, UR43, -R66 ;  /* 0x0000002b40407c23 */ /* 0x000fc20008010842 */
[--C-:B------:R-:W-:Y:S01]  /*3020*/  FFMA.FTZ R52, R52, UR43, -R66.reuse ;  /* 0x0000002b34347c23 */ /* 0x100fe20008010842 */
[----:B------:R-:W-:-:S01]  /*3030*/  FFMA.FTZ R65, R65, UR43, -R66 ;  /* 0x0000002b41417c23 */ /* 0x000fc20008010842 */
[--C-:B------:R-:W-:Y:S01]  /*3040*/  FFMA.FTZ R68, R68, UR43, -R66.reuse ;  /* 0x0000002b44447c23 */ /* 0x100fe20008010842 */
[----:B------:R-:W-:-:S01]  /*3050*/  FFMA.FTZ R69, R69, UR43, -R66 ;  /* 0x0000002b45457c23 */ /* 0x000fc20008010842 */
[----:B------:R-:W2:Y:S01]  /*3060*/  MUFU.EX2 R70, R70 ;  /* 0x0000004600467308 */ /* 0x000ea20000000800 */
[----:B0-----:R-:W-:-:S01]  /*3070*/  FADD.FTZ R56, R24, R25 ;  /* 0x0000001918387221 */ /* 0x001fc20000010000 */
[--C-:B------:R-:W-:Y:S01]  /*3080*/  FFMA.FTZ R73, R73, UR43, -R66.reuse ;  /* 0x0000002b49497c23 */ /* 0x100fe20008010842 */
[----:B------:R-:W-:-:S01]  /*3090*/  FFMA.FTZ R76, R76, UR43, -R66 ;  /* 0x0000002b4c4c7c23 */ /* 0x000fc20008010842 */
[--C-:B------:R-:W-:Y:S01]  /*30a0*/  FFMA.FTZ R77, R77, UR43, -R66.reuse ;  /* 0x0000002b4d4d7c23 */ /* 0x100fe20008010842 */
[----:B------:R-:W-:-:S01]  /*30b0*/  FFMA.FTZ R80, R80, UR43, -R66 ;  /* 0x0000002b50507c23 */ /* 0x000fc20008010842 */
[--C-:B------:R-:W-:Y:S01]  /*30c0*/  FFMA.FTZ R81, R81, UR43, -R66.reuse ;  /* 0x0000002b51517c23 */ /* 0x100fe20008010842 */
[----:B------:R-:W-:-:S01]  /*30d0*/  FFMA.FTZ R84, R84, UR43, -R66 ;  /* 0x0000002b54547c23 */ /* 0x000fc20008010842 */
[----:B------:R-:W0:Y:S01]  /*30e0*/  MUFU.EX2 R28, R28 ;  /* 0x0000001c001c7308 */ /* 0x000e220000000800 */
[----:B-1----:R-:W-:-:S07]  /*30f0*/  FADD.FTZ R57, R67, R56 ;  /* 0x0000003843397221 */ /* 0x002fce0000010000 */
[----:B------:R-:W1:Y:S01]  /*3100*/  MUFU.EX2 R29, R29 ;  /* 0x0000001d001d7308 */ /* 0x000e620000000800 */
[----:B--2---:R-:W-:-:S01]  /*3110*/  FADD.FTZ R57, R70, R57 ;  /* 0x0000003946397221 */ /* 0x004fc20000010000 */
[----:B------:R-:W-:-:S04]  /*3120*/  F2FP.SATFINITE.E4M3.F32.PACK_AB_MERGE_C R67, R70, R67, RZ ;  /* 0x000000434643723e */ /* 0x000fc800048070ff */
[----:B------:R-:W-:Y:S02]  /*3130*/  F2FP.SATFINITE.E4M3.F32.PACK_AB_MERGE_C R136, R25, R24, R67 ;  /* 0x000000181988723e */ /* 0x000fe40004807043 */
[----:B------:R-:W2:Y:S01]  /*3140*/  MUFU.EX2 R36, R36 ;  /* 0x0000002400247308 */ /* 0x000ea20000000800 */
[----:B0-----:R-:W-:-:S07]  /*3150*/  FADD.FTZ R56, R28, R57 ;  /* 0x000000391c387221 */ /* 0x001fce0000010000 */
[----:B------:R-:W0:Y:S01]  /*3160*/  MUFU.EX2 R37, R37 ;  /* 0x0000002500257308 */ /* 0x000e220000000800 */
[----:B-1----:R-:W-:-:S07]  /*3170*/  FADD.FTZ R57, R29, R56 ;  /* 0x000000381d397221 */ /* 0x002fce0000010000 */
[----:B------:R-:W1:Y:S08]  /*3180*/  MUFU.EX2 R32, R32 ;  /* 0x0000002000207308 */ /* 0x000e700000000800 */
[----:B------:R-:W3:Y:S08]  /*3190*/  MUFU.EX2 R33, R33 ;  /* 0x0000002100217308 */ /* 0x000ef00000000800 */
[----:B------:R4:W-:Y:S08]  /*31a0*/  MUFU.EX2 R60, R61 ;  /* 0x0000003d003c7308 */ /* 0x0009f00000000800 */
[----:B------:R5:W-:Y:S01]  /*31b0*/  MUFU.EX2 R75, R49 ;  /* 0x00000031004b7308 */ /* 0x000be20000000800 */
[----:B----4-:R-:W-:-:S04]  /*31c0*/  FADD.FTZ R61, R11, R74 ;  /* 0x0000004a0b3d7221 */ /* 0x010fc80000010000 */
[----:B------:R-:W-:-:S03]  /*31d0*/  FADD.FTZ R56, R12, R61 ;  /* 0x0000003d0c387221 */ /* 0x000fc60000010000 */
[----:B------:R-:W4:Y:S01]  /*31e0*/  MUFU.EX2 R44, R44 ;  /* 0x0000002c002c7308 */ /* 0x000f220000000800 */
[----:B-----5:R-:W-:Y:S02]  /*31f0*/  @!P2 VIADD R49, R4, 0x19c40 ;  /* 0x00019c400431a836 */ /* 0x020fe40000000000 */
[----:B------:R-:W-:Y:S01]  /*3200*/  FADD.FTZ R61, R13, R56 ;  /* 0x000000380d3d7221 */ /* 0x000fe20000010000 */
[----:B------:R-:W-:-:S01]  /*3210*/  FFMA.FTZ R56, R72, UR43, -R66 ;  /* 0x0000002b48387c23 */ /* 0x000fc20008010842 */
[----:B------:R-:W-:Y:S02]  /*3220*/  FFMA.FTZ R66, R85, UR43, -R66 ;  /* 0x0000002b55427c23 */ /* 0x000fe40008010842 */
[----:B------:R-:W-:-:S01]  /*3230*/  FADD.FTZ R72, R14, R61 ;  /* 0x0000003d0e487221 */ /* 0x000fc20000010000 */
[----:B------:R-:W-:Y:S01]  /*3240*/  @!P2 PRMT R49, RZ, 0x654, R49 ;  /* 0x00000654ff31a816 */ /* 0x000fe20000000031 */
[----:B------:R2:W-:Y:S02]  /*3250*/  MUFU.EX2 R4, R64 ;  /* 0x0000004000047308 */ /* 0x0005e40000000800 */
[----:B------:R-:W-:-:S01]  /*3260*/  FADD.FTZ R61, R21, R72 ;  /* 0x00000048153d7221 */ /* 0x000fc20000010000 */
[----:B------:R5:W-:Y:S03]  /*3270*/  @!P2 SYNCS.ARRIVE.TRANS64.RED.A1T0 RZ, [R49+URZ], RZ ;  /* 0x000000ff31ffa9a7 */ /* 0x000be6000810043f */
[----:B------:R-:W-:-:S02]  /*3280*/  FADD.FTZ R72, R20, R61 ;  /* 0x0000003d14487221 */ /* 0x000fc40000010000 */
[----:B------:R-:W5:Y:S01]  /*3290*/  MUFU.EX2 R71, R71 ;  /* 0x0000004700477308 */ /* 0x000f620000000800 */
[----:B--2---:R-:W-:-:S01]  /*32a0*/  FADD.FTZ R64, R36, R57 ;  /* 0x0000003924407221 */ /* 0x004fc20000010000 */
[----:B------:R-:W-:Y:S01]  /*32b0*/  FADD.FTZ R61, R27, R72 ;  /* 0x000000481b3d7221 */ /* 0x000fe20000010000 */
[C---:B0-----:R-:W-:Y:S02]  /*32c0*/  F2FP.SATFINITE.E4M3.F32.PACK_AB_MERGE_C R36, R37.reuse, R36, RZ ;  /* 0x000000242524723e */ /* 0x041fe400048070ff */
[----:B------:R-:W-:Y:S01]  /*32d0*/  FADD.FTZ R57, R37, R64 ;  /* 0x0000004025397221 */ /* 0x000fe20000010000 */
[----:B------:R-:W-:-:S01]  /*32e0*/  FADD.FTZ R72, R26, R61 ;  /* 0x0000003d1a487221 */ /* 0x000fc20000010000 */
[----:B------:R-:W-:Y:S01]  /*32f0*/  F2FP.SATFINITE.E4M3.F32.PACK_AB_MERGE_C R138, R29, R28, R36 ;  /* 0x0000001c1d8a723e */ /* 0x000fe20004807024 */
[----:B------:R-:W0:Y:S01]  /*3300*/  MUFU.EX2 R40, R40 ;  /* 0x0000002800287308 */ /* 0x000e220000000800 */
[----:B-1----:R-:W-:-:S04]  /*3310*/  FADD.FTZ R64, R32, R57 ;  /* 0x0000003920407221 */ /* 0x002fc80000010000 */
[----:B---3--:R-:W-:-:S03]  /*3320*/  FADD.FTZ R57, R33, R64 ;  /* 0x0000004021397221 */ /* 0x008fc60000010000 */
[----:B------:R-:W1:Y:S01]  /*3330*/  MUFU.EX2 R41, R41 ;  /* 0x0000002900297308 */ /* 0x000e620000000800 */
[----:B----4-:R-:W-:-:S01]  /*3340*/  FADD.FTZ R64, R44, R57 ;  /* 0x000000392c407221 */ /* 0x010fc20000010000 */
[----:B-----5:R-:W-:-:S03]  /*3350*/  F2FP.SATFINITE.E4M3.F32.PACK_AB_MERGE_C R44, R71, R44, RZ ;  /* 0x0000002c472c723e */ /* 0x020fc600048070ff */
[----:B------:R-:W-:Y:S01]  /*3360*/  FADD.FTZ R57, R71, R64 ;  /* 0x0000004047397221 */ /* 0x000fe20000010000 */
[----:B------:R-:W-:Y:S02]  /*3370*/  F2FP.SATFINITE.E4M3.F32.PACK_AB_MERGE_C R140, R33, R32, R44 ;  /* 0x00000020218c723e */ /* 0x000fe4000480702c */
[----:B------:R-:W2:Y:S01]  /*3380*/  MUFU.EX2 R52, R52 ;  /* 0x0000003400347308 */ /* 0x000ea20000000800 */
[----:B0-----:R-:W-:-:S01]  /*3390*/  FADD.FTZ R64, R40, R57 ;  /* 0x0000003928407221 */ /* 0x001fc20000010000 */
[----:B------:R-:W-:-:S04]  /*33a0*/  FADD.FTZ R57, R31, R72 ;  /* 0x000000481f397221 */ /* 0x000fc80000010000 */
[----:B------:R-:W-:Y:S02]  /*33b0*/  FADD.FTZ R12, R30, R57 ;  /* 0x000000391e0c7221 */ /* 0x000fe40000010000 */
[----:B------:R-:W0:Y:S01]  /*33c0*/  MUFU.EX2 R45, R45 ;  /* 0x0000002d002d7308 */ /* 0x000e220000000800 */
[----:B-1----:R-:W-:-:S01]  /*33d0*/  FADD.FTZ R9, R41, R64 ;  /* 0x0000004029097221 */ /* 0x002fc20000010000 */
[----:B------:R-:W-:-:S04]  /*33e0*/  FADD.FTZ R35, R35, R12 ;  /* 0x0000000c23237221 */ /* 0x000fc80000010000 */
[----:B------:R-:W-:Y:S02]  /*33f0*/  FADD.FTZ R12, R34, R35 ;  /* 0x00000023220c7221 */ /* 0x000fe40000010000 */
[----:B------:R-:W1:Y:S01]  /*3400*/  MUFU.EX2 R48, R48 ;  /* 0x0000003000307308 */ /* 0x000e620000000800 */
[----:B--2---:R-:W-:-:S01]  /*3410*/  FADD.FTZ R8, R52, R9 ;  /* 0x0000000934087221 */ /* 0x004fc20000010000 */
[----:B------:R-:W-:Y:S01]  /*3420*/  FADD.FTZ R13, R39, R12 ;  /* 0x0000000c270d7221 */ /* 0x000fe20000010000 */
[C---:B------:R-:W-:Y:S02]  /*3430*/  F2FP.SATFINITE.E4M3.F32.PACK_AB_MERGE_C R52, R75.reuse, R52, RZ ;  /* 0x000000344b34723e */ /* 0x040fe400048070ff */
[----:B------:R-:W-:Y:S01]  /*3440*/  FADD.FTZ R8, R75, R8 ;  /* 0x000000084b087221 */ /* 0x000fe20000010000 */
[----:B------:R-:W-:-:S01]  /*3450*/  FADD.FTZ R12, R42, R13 ;  /* 0x0000000d2a0c7221 */ /* 0x000fc20000010000 */
[----:B------:R-:W-:Y:S01]  /*3460*/  F2FP.SATFINITE.E4M3.F32.PACK_AB_MERGE_C R42, R47, R42, RZ ;  /* 0x0000002a2f2a723e */ /* 0x000fe200048070ff */
[----:B------:R-:W2:Y:S01]  /*3470*/  MUFU.EX2 R53, R53 ;  /* 0x0000003500357308 */ /* 0x000ea20000000800 */
[----:B0-----:R-:W-:-:S01]  /*3480*/  FADD.FTZ R9, R45, R8 ;  /* 0x000000082d097221 */ /* 0x001fc20000010000 */
[----:B------:R-:W-:Y:S01]  /*3490*/  FADD.FTZ R47, R47, R12 ;  /* 0x0000000c2f2f7221 */ /* 0x000fe20000010000 */
[----:B------:R-:W-:-:S02]  /*34a0*/  F2FP.SATFINITE.E4M3.F32.PACK_AB_MERGE_C R145, R39, R34, R42 ;  /* 0x000000222791723e */ /* 0x000fc4000480702a */
[----:B------:R-:W-:-:S03]  /*34b0*/  F2FP.SATFINITE.E4M3.F32.PACK_AB_MERGE_C R142, R41, R40, R52 ;  /* 0x00000028298e723e */ /* 0x000fc60004807034 */
[----:B------:R-:W0:Y:S01]  /*34c0*/  MUFU.EX2 R49, R65 ;  /* 0x0000004100317308 */ /* 0x000e220000000800 */
[----:B-1----:R-:W-:-:S07]  /*34d0*/  FADD.FTZ R8, R48, R9 ;  /* 0x0000000930087221 */ /* 0x002fce0000010000 */
[----:B------:R-:W1:Y:S01]  /*34e0*/  MUFU.EX2 R46, R46 ;  /* 0x0000002e002e7308 */ /* 0x000e620000000800 */
[----:B--2---:R-:W-:-:S01]  /*34f0*/  FADD.FTZ R5, R53, R8 ;  /* 0x0000000835057221 */ /* 0x004fc20000010000 */
[----:B------:R-:W-:Y:S01]  /*3500*/  FADD.FTZ R8, R38, R47 ;  /* 0x0000002f26087221 */ /* 0x000fe20000010000 */
[C---:B------:R-:W-:Y:S02]  /*3510*/  F2FP.SATFINITE.E4M3.F32.PACK_AB_MERGE_C R53, R60.reuse, R53, RZ ;  /* 0x000000353c35723e */ /* 0x040fe400048070ff */
[----:B------:R-:W-:Y:S01]  /*3520*/  FADD.FTZ R5, R60, R5 ;  /* 0x000000053c057221 */ /* 0x000fe20000010000 */
[----:B------:R-:W-:-:S01]  /*3530*/  FADD.FTZ R9, R43, R8 ;  /* 0x000000082b097221 */ /* 0x000fc20000010000 */
[----:B------:R-:W-:Y:S01]  /*3540*/  F2FP.SATFINITE.E4M3.F32.PACK_AB_MERGE_C R144, R48, R45, R53 ;  /* 0x0000002d3090723e */ /* 0x000fe20004807035 */
[----:B------:R-:W2:Y:S01]  /*3550*/  MUFU.EX2 R68, R68 ;  /* 0x0000004400447308 */ /* 0x000ea20000000800 */
[----:B------:R-:W-:-:S04]  /*3560*/  FADD.FTZ R6, R4, R5 ;  /* 0x0000000504067221 */ /* 0x000fc80000010000 */
[----:B0-----:R-:W-:-:S03]  /*3570*/  FADD.FTZ R5, R49, R6 ;  /* 0x0000000631057221 */ /* 0x001fc60000010000 */
[----:B------:R-:W0:Y:S01]  /*3580*/  MUFU.EX2 R51, R51 ;  /* 0x0000003300337308 */ /* 0x000e220000000800 */
[----:B-1----:R-:W-:-:S07]  /*3590*/  FADD.FTZ R8, R46, R9 ;  /* 0x000000092e087221 */ /* 0x002fce0000010000 */
[----:B------:R-:W1:Y:S01]  /*35a0*/  MUFU.EX2 R69, R69 ;  /* 0x0000004500457308 */ /* 0x000e620000000800 */
[----:B--2---:R-:W-:-:S07]  /*35b0*/  FADD.FTZ R6, R68, R5 ;  /* 0x0000000544067221 */ /* 0x004fce0000010000 */
[----:B------:R-:W-:Y:S01]  /*35c0*/  MUFU.EX2 R54, R54 ;  /* 0x0000003600367308 */ /* 0x000fe20000000800 */
[C---:B0-----:R-:W-:Y:S01]  /*35d0*/  F2FP.SATFINITE.E4M3.F32.PACK_AB_MERGE_C R46, R51.reuse, R46, RZ ;  /* 0x0000002e332e723e */ /* 0x041fe200048070ff */
[----:B------:R-:W-:-:S03]  /*35e0*/  FADD.FTZ R51, R51, R8 ;  /* 0x0000000833337221 */ /* 0x000fc60000010000 */
[----:B------:R-:W-:-:S03]  /*35f0*/  F2FP.SATFINITE.E4M3.F32.PACK_AB_MERGE_C R147, R43, R38, R46 ;  /* 0x000000262b93723e */ /* 0x000fc6000480702e */
        /* <DEDUP_REMOVED lines=11> */
[----:B------:R-:W2:Y:S01]  /*36b0*/  MUFU.EX2 R76, R76 ;  /* 0x0000004c004c7308 */ /* 0x000ea20000000800 */
[C---:B0-----:R-:W-:Y:S01]  /*36c0*/  F2FP.SATFINITE.E4M3.F32.PACK_AB_MERGE_C R149, R55.reuse, R50, R5 ;  /* 0x000000323795723e */ /* 0x041fe20004807005 */
[----:B------:R-:W-:-:S04]  /*36d0*/  FADD.FTZ R55, R55, R8 ;  /* 0x0000000837377221 */ /* 0x000fc80000010000 */
[----:B------:R-:W-:Y:S02]  /*36e0*/  FADD.FTZ R54, R54, R55 ;  /* 0x0000003736367221 */ /* 0x000fe40000010000 */
[----:B------:R-:W0:Y:S01]  /*36f0*/  MUFU.EX2 R77, R77 ;  /* 0x0000004d004d7308 */ /* 0x000e220000000800 */
[----:B-1----:R-:W-:-:S01]  /*3700*/  FADD.FTZ R9, R73, R6 ;  /* 0x0000000649097221 */ /* 0x002fc20000010000 */
[----:B------:R-:W-:-:S06]  /*3710*/  FADD.FTZ R59, R59, R54 ;  /* 0x000000363b3b7221 */ /* 0x000fcc0000010000 */
[----:B------:R-:W-:Y:S01]  /*3720*/  MUFU.EX2 R62, R62 ;  /* 0x0000003e003e7308 */ /* 0x000fe20000000800 */
[----:B--2---:R-:W-:-:S07]  /*3730*/  FADD.FTZ R6, R76, R9 ;  /* 0x000000094c067221 */ /* 0x004fce0000010000 */
[----:B------:R-:W1:Y:S01]  /*3740*/  MUFU.EX2 R15, R15 ;  /* 0x0000000f000f7308 */ /* 0x000e620000000800 */
[C---:B0-----:R-:W-:Y:S01]  /*3750*/  F2FP.SATFINITE.E4M3.F32.PACK_AB_MERGE_C R76, R77.reuse, R76, RZ ;  /* 0x0000004c4d4c723e */ /* 0x041fe200048070ff */
[----:B------:R-:W-:-:S03]  /*3760*/  FADD.FTZ R77, R77, R6 ;  /* 0x000000064d4d7221 */ /* 0x000fc60000010000 */
[----:B------:R-:W-:-:S03]  /*3770*/  F2FP.SATFINITE.E4M3.F32.PACK_AB_MERGE_C R148, R73, R56, R76 ;  /* 0x000000384994723e */ /* 0x000fc6000480704c */
[----:B------:R-:W0:Y:S08]  /*3780*/  MUFU.EX2 R58, R58 ;  /* 0x0000003a003a7308 */ /* 0x000e300000000800 */
[----:B------:R-:W2:Y:S01]  /*3790*/  MUFU.EX2 R80, R80 ;  /* 0x0000005000507308 */ /* 0x000ea20000000800 */
[----:B-1----:R-:W-:-:S07]  /*37a0*/  F2FP.SATFINITE.E4M3.F32.PACK_AB_MERGE_C R9, R15, R62, RZ ;  /* 0x0000003e0f09723e */ /* 0x002fce00048070ff */
[----:B------:R-:W1:Y:S01]  /*37b0*/  MUFU.EX2 R63, R63 ;  /* 0x0000003f003f7308 */ /* 0x000e620000000800 */
[----:B0-----:R-:W-:-:S07]  /*37c0*/  FADD.FTZ R8, R58, R59 ;  /* 0x0000003b3a087221 */ /* 0x001fce0000010000 */
[----:B------:R-:W0:Y:S01]  /*37d0*/  MUFU.EX2 R81, R81 ;  /* 0x0000005100517308 */ /* 0x000e220000000800 */
[----:B--2---:R-:W-:-:S07]  /*37e0*/  FADD.FTZ R6, R80, R77 ;  /* 0x0000004d50067221 */ /* 0x004fce0000010000 */
[----:B------:R-:W-:Y:S01]  /*37f0*/  MUFU.EX2 R84, R84 ;  /* 0x0000005400547308 */ /* 0x000fe20000000800 */
[C---:B-1----:R-:W-:Y:S01]  /*3800*/  F2FP.SATFINITE.E4M3.F32.PACK_AB_MERGE_C R151, R63.reuse, R58, R9 ;  /* 0x0000003a3f97723e */ /* 0x042fe20004807009 */
[----:B------:R-:W-:-:S06]  /*3810*/  FADD.FTZ R63, R63, R8 ;  /* 0x000000083f3f7221 */ /* 0x000fcc0000010000 */
[----:B------:R-:W1:Y:S01]  /*3820*/  MUFU.EX2 R5, R66 ;  /* 0x0000004200057308 */ /* 0x000e620000000800 */
[----:B0-----:R-:W-:-:S01]  /*3830*/  FADD.FTZ R9, R81, R6 ;  /* 0x0000000651097221 */ /* 0x001fc20000010000 */
[----:B------:R-:W-:-:S04]  /*3840*/  FADD.FTZ R6, R62, R63 ;  /* 0x0000003f3e067221 */ /* 0x000fc80000010000 */
[----:B------:R-:W-:Y:S01]  /*3850*/  FADD.FTZ R6, R15, R6 ;  /* 0x000000060f067221 */ /* 0x000fe20000010000 */
[----:B-1----:R-:W-:Y:S01]  /*3860*/  F2FP.SATFINITE.E4M3.F32.PACK_AB_MERGE_C R4, R5, R84, RZ ;  /* 0x000000540504723e */ /* 0x002fe200048070ff */
        /* <DEDUP_REMOVED lines=33> */
.L_x_154:
[----:B------:R-:W-:-:S04]  /*3a80*/  UISETP.NE.AND UP0, UPT, UR18, 0x1, UPT ;  /* 0x000000011200788c */ /* 0x000fc8000bf05270 */
[----:B------:R-:W-:-:S04]  /*3a90*/  USEL UR37, URZ, 0x1, UP0 ;  /* 0x000000013f257887 */ /* 0x000fc80008000000 */
[----:B------:R-:W-:Y:S01]  /*3aa0*/  ULOP3.LUT UR37, UR17, UR37, URZ, 0x3c, !UPT ;  /* 0x0000002511257292 */ /* 0x000fe2000f8e3c3f */
[----:B------:R-:W-:Y:S11]  /*3ab0*/  @!P0 BRA `(.L_x_145) ;  /* 0x0000000000048947 */ /* 0x000ff60003800000 */
[----:B------:R-:W-:Y:S01]  /*3ac0*/  BPT.TRAP 0x1 ;  /* 0x000000040000795c */ /* 0x000fe20000300000 */
.L_x_145:
[----:B------:R-:W0:Y:S01]  /*3ad0*/  S2UR UR6, SR_CgaCtaId ;  /* 0x00000000000679c3 */ /* 0x000e220000008800 */
[----:B------:R-:W-:Y:S01]  /*3ae0*/  UIADD3 UR38, UR18, 0x1, URZ ;  /* 0x0000000112267890 */ /* 0x000fe2000fffe03f */
[----:B------:R-:W-:Y:S01]  /*3af0*/  MOV R3, 0x400 ;  /* 0x0000040000037802 */ /* 0x000fe20000000f00 */
[----:B------:R-:W-:Y:S02]  /*3b00*/  IMAD.U32 R4, RZ, RZ, UR37 ;  /* 0x00000025ff047e24 */ /* 0x000fe4000f8e00ff */
[----:B------:R-:W-:-:S04]  /*3b10*/  UISETP.NE.AND UP0, UPT, UR38, 0x2, UPT ;  /* 0x000000022600788c */ /* 0x000fc8000bf05270 */
[----:B------:R-:W-:-:S06]  /*3b20*/  USEL UR38, UR38, URZ, UP0 ;  /* 0x0000003f26267287 */ /* 0x000fcc0008000000 */
[----:B------:R-:W-:Y:S02]  /*3b30*/  IMAD.U32 R7, RZ, RZ, UR38 ;  /* 0x00000026ff077e24 */ /* 0x000fe4000f8e00ff */
[----:B0-----:R-:W-:-:S05]  /*3b40*/  IMAD.U32 R2, RZ, RZ, UR6 ;  /* 0x00000006ff027e24 */ /* 0x001fca000f8e00ff */
[----:B------:R-:W-:Y:S02]  /*3b50*/  LEA R0, R2, R3, 0x18 ;  /* 0x0000000302007211 */ /* 0x000fe400078ec0ff */
[----:B------:R-:W-:-:S03]  /*3b60*/  SHF.L.U32 R3, R4, 0x1f, RZ ;  /* 0x0000001f04037819 */ /* 0x000fc600000006ff */
[----:B------:R-:W-:-:S04]  /*3b70*/  IMAD R4, R7, 0x8, R0 ;  /* 0x0000000807047824 */ /* 0x000fc800078e0200 */
[----:B------:R0:W1:Y:S01]  /*3b80*/  SYNCS.PHASECHK.TRANS64.TRYWAIT P1, [R4+URZ+0x19c30], R3 ;  /* 0x019c3003040075a7 */ /* 0x000062000802017f */
[----:B------:R-:W-:Y:S05]  /*3b90*/  @!P0 BRA `(.L_x_146) ;  /* 0x0000000000048947 */ /* 0x000fea0003800000 */
[----:B------:R-:W-:Y:S01]  /*3ba0*/  BPT.TRAP 0x1 ;  /* 0x000000040000795c */ /* 0x000fe20000300000 */
.L_x_146:
[----:B-1----:R-:W-:Y:S05]  /*3bb0*/  @P1 BRA `(.L_x_147) ;  /* 0x0000000000081947 */ /* 0x002fea0003800000 */
[----:B------:R-:W1:Y:S02]  /*3bc0*/  SYNCS.PHASECHK.TRANS64.TRYWAIT P1, [R4+URZ+0x19c30], R3 ;  /* 0x019c3003040075a7 */ /* 0x000e64000802017f */
[----:B-1----:R-:W-:Y:S05]  /*3bd0*/  @!P1 BRA `(.L_x_148) ;  /* 0x0000009400f09947 */ /* 0x002fea0003800000 */
.L_x_147:
        /* <DEDUP_REMOVED lines=17> */
.L_x_149:
[----:B------:R-:W-:Y:S01]  /*3cf0*/  R2UR UR11, R0 ;  /* 0x00000000000b72ca */ /* 0x000fe200000e0000 */
[----:B01----:R-:W-:-:S05]  /*3d00*/  IMAD.U32 R3, RZ, RZ, UR17 ;  /* 0x00000011ff037e24 */ /* 0x003fca000f8e00ff */
[----:B------:R-:W-:-:S07]  /*3d10*/  SHF.L.U32 R3, R3, 0x1f, RZ ;  /* 0x0000001f03037819 */ /* 0x000fce00000006ff */
[----:B------:R-:W-:-:S09]  /*3d20*/  ULEA UR11, UR18, UR11, 0x3 ;  /* 0x0000000b120b7291 */ /* 0x000fd2000f8e183f */
[----:B------:R0:W1:Y:S01]  /*3d30*/  SYNCS.PHASECHK.TRANS64.TRYWAIT P1, [UR11+0x19c50], R3 ;  /* 0x019c5003ff0075a7 */ /* 0x000062000802014b */
[----:B------:R-:W-:Y:S05]  /*3d40*/  @!P0 BRA `(.L_x_150) ;  /* 0x0000000000048947 */ /* 0x000fea0003800000 */
[----:B------:R-:W-:Y:S01]  /*3d50*/  BPT.TRAP 0x1 ;  /* 0x000000040000795c */ /* 0x000fe20000300000 */
.L_x_150:
[----:B-1----:R-:W-:Y:S05]  /*3d60*/  @P1 BRA `(.L_x_151) ;  /* 0x0000000000081947 */ /* 0x002fea0003800000 */
[----:B------:R-:W1:Y:S02]  /*3d70*/  SYNCS.PHASECHK.TRANS64.TRYWAIT P1, [UR11+0x19c50], R3 ;  /* 0x019c5003ff0075a7 */ /* 0x000e64000802014b */
[----:B-1----:R-:W-:Y:S05]  /*3d80*/  @!P1 BRA `(.L_x_152) ;  /* 0x0000009400989947 */ /* 0x002fea0003800000 */
.L_x_151:
[----:B------:R-:W-:Y:S01]  /*3d90*/  R2UR UR6, R0 ;  /* 0x00000000000672ca */ /* 0x000fe200000e0000 */
[----:B------:R-:W-:Y:S01]  /*3da0*/  WARPGROUP.ARRIVE ;  /* 0x00000000000079c5 */ /* 0x000fe20000000000 */
[----:B------:R-:W-:Y:S01]  /*3db0*/  UMOV UR7, 0x40000040 ;  /* 0x4000004000077882 */ /* 0x000fe20000000000 */
[----:B-1----:R-:W-:-:S04]  /*3dc0*/  FMNMX.FTZ R10, R24, R8, !PT ;  /* 0x00000008180a7209 */ /* 0x002fc80007810000 */
[----:B0-----:R-:W-:Y:S02]  /*3dd0*/  FMNMX.FTZ R3, R25, R10, !PT ;  /* 0x0000000a19037209 */ /* 0x001fe40007810000 */
[----:B------:R-:W-:-:S04]  /*3de0*/  FMNMX.FTZ R10, R26, R9, !PT ;  /* 0x000000091a0a7209 */ /* 0x000fc80007810000 */
[----:B------:R-:W-:Y:S01]  /*3df0*/  UIADD3 UR6, UR6, 0x3000, URZ ;  /* 0x0000300006067890 */ /* 0x000fe2000fffe03f */
[----:B------:R-:W-:Y:S02]  /*3e00*/  FMNMX.FTZ R7, R27, R10, !PT ;  /* 0x0000000a1b077209 */ /* 0x000fe40007810000 */
[----:B------:R-:W-:Y:S01]  /*3e10*/  FMNMX.FTZ R10, R28, R3, !PT ;  /* 0x000000031c0a7209 */ /* 0x000fe20007810000 */
        /* <DEDUP_REMOVED lines=66> */
[----:B------:R-:W-:-:S03]  /*4240*/  FMNMX.FTZ R12, R87, R12, !PT ;  /* 0x0000000c570c7209 */ /* 0x000fc60007810000 */
[----:B------:R-:W0:Y:S04]  /*4250*/  SHFL.BFLY PT, R3, R10, 0x2, 0x1f ;  /* 0x0c401f000a037f89 */ /* 0x000e2800000e0000 */
[----:B------:R-:W1:Y:S01]  /*4260*/  SHFL.BFLY PT, R7, R12, 0x2, 0x1f ;  /* 0x0c401f000c077f89 */ /* 0x000e6200000e0000 */
[----:B------:R-:W-:Y:S02]  /*4270*/  WARPGROUP.DEPBAR.LE gsb0, 0x0 ;  /* 0x00008000000079c5 */ /* 0x000fe40000010000 */
[----:B------:R-:W-:-:S06]  /*4280*/  WARPGROUP.ARRIVE ;  /* 0x00000000000079c5 */ /* 0x000fcc0000000000 */
[----:B------:R-:W2:Y:S01]  /*4290*/  S2R R139, SR_TID.X ;  /* 0x00000000008b7919 */ /* 0x000ea20000002100 */
[----:B------:R-:W-:Y:S01]  /*42a0*/  QGMMA.64x96x32.F32.E4M3.E4M3 R88, R140, gdesc[UR4], R88, gsb0 ;  /* 0x016000048c587df3 */ /* 0x000fe20008000858 */
[----:B------:R-:W-:Y:S01]  /*42b0*/  UIADD3 UR6, UR10, 0x4, URZ ;  /* 0x000000040a067890 */ /* 0x000fe2000fffe03f */
[----:B------:R-:W-:Y:S01]  /*42c0*/  UMOV UR7, 0x40000040 ;  /* 0x4000004000077882 */ /* 0x000fe20000000000 */
[----:B0-----:R-:W-:Y:S01]  /*42d0*/  FMNMX.FTZ R11, R10, R3, !PT ;  /* 0x000000030a0b7209 */ /* 0x001fe20007810000 */
[----:B------:R-:W-:Y:S01]  /*42e0*/  IMAD.U32 R10, RZ, RZ, UR43 ;  /* 0x0000002bff0a7e24 */ /* 0x000fe2000f8e00ff */
[----:B-1----:R-:W-:-:S03]  /*42f0*/  FMNMX.FTZ R13, R12, R7, !PT ;  /* 0x000000070c0d7209 */ /* 0x002fc60007810000 */
[----:B------:R-:W0:Y:S04]  /*4300*/  SHFL.BFLY PT, R14, R11, 0x1, 0x1f ;  /* 0x0c201f000b0e7f89 */ /* 0x000e2800000e0000 */
[----:B------:R-:W1:Y:S01]  /*4310*/  SHFL.BFLY PT, R20, R13, 0x1, 0x1f ;  /* 0x0c201f000d147f89 */ /* 0x000e6200000e0000 */
[----:B--2---:R-:W-:Y:S02]  /*4320*/  LOP3.LUT P1, RZ, R139, 0x7f, RZ, 0xc0, !PT ;  /* 0x0000007f8bff7812 */ /* 0x004fe4000782c0ff */
[----:B0-----:R-:W-:Y:S02]  /*4330*/  FMNMX.FTZ R7, R11, R14, !PT ;  /* 0x0000000e0b077209 */ /* 0x001fe40007810000 */
[----:B-1----:R-:W-:-:S03]  /*4340*/  FMNMX.FTZ R3, R13, R20, !PT ;  /* 0x000000140d037209 */ /* 0x002fc60007810000 */
[C---:B------:R-:W-:Y:S01]  /*4350*/  FFMA.FTZ R10, R7.reuse, R10, -8 ;  /* 0xc1000000070a7423 */ /* 0x040fe2000001000a */
[----:B------:R-:W-:-:S03]  /*4360*/  FADD.FTZ R8, -R7, R8 ;  /* 0x0000000807087221 */ /* 0x000fc60000010100 */
[--C-:B------:R-:W-:Y:S01]  /*4370*/  FFMA.FTZ R14, R29, UR43, -R10.reuse ;  /* 0x0000002b1d0e7c23 */ /* 0x100fe2000801080a */
[----:B------:R-:W-:-:S01]  /*4380*/  FFMA.FTZ R29, R44, UR43, -R10 ;  /* 0x0000002b2c1d7c23 */ /* 0x000fc2000801080a */
[--C-:B------:R-:W-:Y:S01]  /*4390*/  FFMA.FTZ R44, R57, UR43, -R10.reuse ;  /* 0x0000002b392c7c23 */ /* 0x100fe2000801080a */
[----:B------:R-:W-:-:S01]  /*43a0*/  FFMA.FTZ R57, R72, UR43, -R10 ;  /* 0x0000002b48397c23 */ /* 0x000fc2000801080a */
[----:B------:R-:W-:Y:S02]  /*43b0*/  IMAD.U32 R72, RZ, RZ, UR43 ;  /* 0x0000002bff487e24 */ /* 0x000fe4000f8e00ff */
[----:B------:R-:W-:-:S01]  /*43c0*/  FADD.FTZ R9, -R3, R9 ;  /* 0x0000000903097221 */ /* 0x000fc20000010100 */
[----:B------:R-:W-:Y:S01]  /*43d0*/  FMUL.FTZ R8, R8, UR43 ;  /* 0x0000002b08087c20 */ /* 0x000fe20008410000 */
[----:B------:R-:W-:-:S01]  /*43e0*/  FFMA.FTZ R11, R24, UR43, -R10 ;  /* 0x0000002b180b7c23 */ /* 0x000fc2000801080a */
[----:B------:R-:W-:Y:S01]  /*43f0*/  FFMA.FTZ R72, R3, R72, -8 ;  /* 0xc100000003487423 */ /* 0x000fe20000010048 */
[----:B------:R-:W-:Y:S01]  /*4400*/  FMUL.FTZ R9, R9, UR43 ;  /* 0x0000002b09097c20 */ /* 0x000fe20008410000 */
[--C-:B------:R-:W-:Y:S01]  /*4410*/  FFMA.FTZ R12, R25, UR43, -R10.reuse ;  /* 0x0000002b190c7c23 */ /* 0x100fe2000801080a */
[----:B------:R-:W-:-:S01]  /*4420*/  FFMA.FTZ R13, R28, UR43, -R10 ;  /* 0x0000002b1c0d7c23 */ /* 0x000fc2000801080a */
[--C-:B------:R-:W-:Y:S01]  /*4430*/  FFMA.FTZ R26, R26, UR43, -R72.reuse ;  /* 0x0000002b1a1a7c23 */ /* 0x100fe20008010848 */
        /* <DEDUP_REMOVED lines=9> */
[----:B------:R-:W0:Y:S01]  /*44d0*/  MUFU.EX2 R11, R11 ;  /* 0x0000000b000b7308 */ /* 0x000e220000000800 */
[----:B------:R-:W-:-:S01]  /*44e0*/  FFMA.FTZ R33, R48, UR43, -R10 ;  /* 0x0000002b30217c23 */ /* 0x000fc2000801080a */
[----:B------:R-:W-:Y:S01]  /*44f0*/  FFMA.FTZ R48, R61, UR43, -R10 ;  /* 0x0000002b3d307c23 */ /* 0x000fe2000801080a */
        /* <DEDUP_REMOVED lines=10> */
[----:B------:R-:W-:-:S01]  /*45a0*/  FFMA.FTZ R28, R41, UR43, -R10 ;  /* 0x0000002b291c7c23 */ /* 0x000fc2000801080a */
[--C-:B------:R-:W-:Y:S01]  /*45b0*/  FFMA.FTZ R43, R43, UR43, -R72.reuse ;  /* 0x0000002b2b2b7c23 */ /* 0x100fe20008010848 */
[----:B------:R-:W-:-:S01]  /*45c0*/  FFMA.FTZ R46, R46, UR43, -R72 ;  /* 0x0000002b2e2e7c23 */ /* 0x000fc20008010848 */
[----:B------:R-:W1:Y:S01]  /*45d0*/  MUFU.EX2 R26, R26 ;  /* 0x0000001a001a7308 */ /* 0x000e620000000800 */
[----:B0-----:R-:W-:-:S01]  /*45e0*/  FFMA.FTZ R5, R8, R5, R11 ;  /* 0x0000000508057223 */ /* 0x001fc2000001000b */
[--C-:B------:R-:W-:Y:S01]  /*45f0*/  FFMA.FTZ R47, R47, UR43, -R72.reuse ;  /* 0x0000002b2f2f7c23 */ /* 0x100fe20008010848 */
        /* <DEDUP_REMOVED lines=15> */
[--C-:B------:R-:W-:Y:S01]  /*46f0*/  FFMA.FTZ R62, R62, UR43, -R72.reuse ;  /* 0x0000002b3e3e7c23 */ /* 0x100fe20008010848 */
[----:B------:R-:W-:-:S01]  /*4700*/  FFMA.FTZ R63, R63, UR43, -R72 ;  /* 0x0000002b3f3f7c23 */ /* 0x000fc20008010848 */
[----:B------:R-:W-:Y:S01]  /*4710*/  FFMA.FTZ R66, R66, UR43, -R72 ;  /* 0x0000002b42427c23 */ /* 0x000fe20008010848 */
[----:B------:R-:W-:-:S01]  /*4720*/  FFMA.FTZ R52, R65, UR43, -R10 ;  /* 0x0000002b41347c23 */ /* 0x000fc2000801080a */
[----:B------:R-:W-:Y:S01]  /*4730*/  FFMA.FTZ R67, R67, UR43, -R72 ;  /* 0x0000002b43437c23 */ /* 0x000fe20008010848 */
[----:B------:R-:W-:-:S01]  /*4740*/  FFMA.FTZ R53, R68, UR43, -R10 ;  /* 0x0000002b44357c23 */ /* 0x000fc2000801080a */
[----:B------:R-:W1:Y:S01]  /*4750*/  MUFU.EX2 R13, R13 ;  /* 0x0000000d000d7308 */ /* 0x000e620000000800 */
[----:B0-----:R-:W-:-:S01]  /*4760*/  FADD.FTZ R76, R12, R5 ;  /* 0x000000050c4c7221 */ /* 0x001fc20000010000 */
[----:B------:R-:W-:Y:S01]  /*4770*/  FFMA.FTZ R70, R70, UR43, -R72 ;  /* 0x0000002b46467c23 */ /* 0x000fe20008010848 */
[----:B------:R-:W-:-:S01]  /*4780*/  FFMA.FTZ R56, R69, UR43, -R10 ;  /* 0x0000002b45387c23 */ /* 0x000fc2000801080a */
[----:B------:R-:W-:-:S02]  /*4790*/  WARPGROUP.DEPBAR.LE gsb0, 0x0 ;  /* 0x00008000000079c5 */ /* 0x000fc40000010000 */
[----:B------:R-:W-:Y:S01]  /*47a0*/  WARPGROUP.ARRIVE ;  /* 0x00000000000079c5 */ /* 0x000fe20000000000 */
[----:B------:R-:W-:Y:S01]  /*47b0*/  FFMA.FTZ R71, R71, UR43, -R72 ;  /* 0x0000002b47477c23 */ /* 0x000fe20008010848 */
[----:B------:R-:W0:Y:S01]  /*47c0*/  MUFU.EX2 R30, R30 ;  /* 0x0000001e001e7308 */ /* 0x000e220000000800 */
[----:B--2---:R-:W-:-:S01]  /*47d0*/  FADD.FTZ R5, R27, R6 ;  /* 0x000000061b057221 */ /* 0x004fc20000010000 */
[--C-:B------:R-:W-:Y:S01]  /*47e0*/  FFMA.FTZ R65, R80, UR43, -R10.reuse ;  /* 0x0000002b50417c23 */ /* 0x100fe2000801080a */
[----:B------:R-:W-:-:S01]  /*47f0*/  FFMA.FTZ R68, R81, UR43, -R10 ;  /* 0x0000002b51447c23 */ /* 0x000fc2000801080a */
[----:B------:R-:W-:Y:S01]  /*4800*/  QGMMA.64x96x32.F32.E4M3.E4M3 R88, R144, gdesc[UR4], R88, gsb0 ;  /* 0x0160000490587df3 */ /* 0x000fe20008000858 */
[----:B------:R-:W-:Y:S01]  /*4810*/  UIADD3 UR6, UR10, 0x6, URZ ;  /* 0x000000060a067890 */ /* 0x000fe2000fffe03f */
[----:B------:R-:W-:Y:S01]  /*4820*/  FFMA.FTZ R69, R84, UR43, -R10 ;  /* 0x0000002b54457c23 */ /* 0x000fe2000801080a */
[----:B------:R-:W-:Y:S01]  /*4830*/  UMOV UR7, 0x40000040 ;  /* 0x4000004000077882 */ /* 0x000fe20000000000 */
[----:B------:R-:W2:Y:S01]  /*4840*/  MUFU.EX2 R14, R14 ;  /* 0x0000000e000e7308 */ /* 0x000ea20000000800 */
[----:B-1----:R-:W-:-:S01]  /*4850*/  FADD.FTZ R73, R13, R76 ;  /* 0x0000004c0d497221 */ /* 0x002fc20000010000 */
[----:B------:R-:W-:Y:S01]  /*4860*/  FFMA.FTZ R86, R86, UR43, -R72 ;  /* 0x0000002b56567c23 */ /* 0x000fe20008010848 */
[----:B------:R-:W-:-:S05]  /*4870*/  FFMA.FTZ R10, R85, UR43, -R10 ;  /* 0x0000002b550a7c23 */ /* 0x000fca000801080a */
        /* <DEDUP_REMOVED lines=26> */
[----:B------:R-:W-:Y:S02]  /*4a20*/  WARPGROUP.DEPBAR.LE gsb0, 0x0 ;  /* 0x00008000000079c5 */ /* 0x000fe40000010000 */
[----:B------:R-:W-:-:S04]  /*4a30*/  WARPGROUP.ARRIVE ;  /* 0x00000000000079c5 */ /* 0x000fc80000000000 */
[----:B------:R-:W0:Y:S01]  /*4a40*/  MUFU.EX2 R29, R29 ;  /* 0x0000001d001d7308 */ /* 0x000e220000000800 */
[----:B--2---:R-:W-:-:S01]  /*4a50*/  FADD.FTZ R76, R28, R73 ;  /* 0x000000491c4c7221 */ /* 0x004fc20000010000 */
[----:B------:R-:W-:Y:S06]  /*4a60*/  QGMMA.64x96x32.F32.E4M3.E4M3 R88, R148, gdesc[UR4], R88, gsb0 ;  /* 0x0160000494587df3 */ /* 0x000fec0008000858 */
        /* <DEDUP_REMOVED lines=8> */
[--C-:B------:R-:W-:Y:S01]  /*4af0*/  FFMA.FTZ R73, R74, UR43, -R72.reuse ;  /* 0x0000002b4a497c23 */ /* 0x100fe20008010848 */
        /* <DEDUP_REMOVED lines=21> */
[----:B0-----:R-:W-:-:S01]  /*4c50*/  FADD.FTZ R77, R41, R76 ;  /* 0x0000004c294d7221 */ /* 0x001fc20000010000 */
[----:B------:R-:W-:Y:S01]  /*4c60*/  FFMA.FTZ R76, R79, UR43, -R72 ;  /* 0x0000002b4f4c7c23 */ /* 0x000fe20008010848 */
[----:B------:R-:W-:-:S05]  /*4c70*/  WARPGROUP.DEPBAR.LE gsb0, 0x0 ;  /* 0x00008000000079c5 */ /* 0x000fca0000010000 */
        /* <DEDUP_REMOVED lines=28> */
[----:B------:R-:W-:-:S05]  /*4e40*/  @!P1 VIADD R5, R4, 0x19c40 ;  /* 0x00019c4004059836 */ /* 0x000fca0000000000 */
[----:B------:R-:W-:Y:S01]  /*4e50*/  @!P1 PRMT R5, RZ, 0x654, R5 ;  /* 0x00000654ff059816 */ /* 0x000fe20000000005 */
[----:B------:R-:W2:Y:S01]  /*4e60*/  MUFU.EX2 R57, R57 ;  /* 0x0000003900397308 */ /* 0x000ea20000000800 */
[----:B-1----:R-:W-:-:S02]  /*4e70*/  FADD.FTZ R80, R56, R79 ;  /* 0x0000004f38507221 */ /* 0x002fc40000010000 */
[----:B------:R1:W-:Y:S05]  /*4e80*/  @!P1 SYNCS.ARRIVE.TRANS64.RED.A1T0 RZ, [R5+URZ], RZ ;  /* 0x000000ff05ff99a7 */ /* 0x0003ea000810043f */
[----:B------:R-:W3:Y:S01]  /*4e90*/  MUFU.EX2 R73, R73 ;  /* 0x0000004900497308 */ /* 0x000ee20000000800 */
[----:B0-----:R-:W-:-:S07]  /*4ea0*/  FADD.FTZ R6, R71, R6 ;  /* 0x0000000647067221 */ /* 0x001fce0000010000 */
[----:B------:R-:W0:Y:S01]  /*4eb0*/  MUFU.EX2 R60, R60 ;  /* 0x0000003c003c7308 */ /* 0x000e220000000800 */
[----:B--2---:R-:W-:-:S07]  /*4ec0*/  FADD.FTZ R79, R57, R80 ;  /* 0x00000050394f7221 */ /* 0x004fce0000010000 */
[----:B------:R-:W2:Y:S01]  /*4ed0*/  MUFU.EX2 R74, R74 ;  /* 0x0000004a004a7308 */ /* 0x000ea20000000800 */
[----:B---3--:R-:W-:-:S07]  /*4ee0*/  FADD.FTZ R81, R73, R6 ;  /* 0x0000000649517221 */ /* 0x008fce0000010000 */
[----:B------:R-:W3:Y:S01]  /*4ef0*/  MUFU.EX2 R61, R61 ;  /* 0x0000003d003d7308 */ /* 0x000ee20000000800 */
[----:B0-----:R-:W-:-:S01]  /*4f00*/  FADD.FTZ R6, R60, R79 ;  /* 0x0000004f3c067221 */ /* 0x001fc20000010000 */
[----:B------:R-:W-:-:S06]  /*4f10*/  FFMA.FTZ R79, R87, UR43, -R72 ;  /* 0x0000002b574f7c23 */ /* 0x000fcc0008010848 */
[----:B------:R-:W0:Y:S01]  /*4f20*/  MUFU.EX2 R75, R75 ;  /* 0x0000004b004b7308 */ /* 0x000e220000000800 */
[----:B--2---:R-:W-:-:S07]  /*4f30*/  FADD.FTZ R80, R74, R81 ;  /* 0x000000514a507221 */ /* 0x004fce0000010000 */
[----:B------:R-:W2:Y:S01]  /*4f40*/  MUFU.EX2 R64, R64 ;  /* 0x0000004000407308 */ /* 0x000ea20000000800 */
[----:B---3--:R-:W-:-:S07]  /*4f50*/  FADD.FTZ R81, R61, R6 ;  /* 0x000000063d517221 */ /* 0x008fce0000010000 */
[----:B------:R-:W3:Y:S01]  /*4f60*/  MUFU.EX2 R76, R76 ;  /* 0x0000004c004c7308 */ /* 0x000ee20000000800 */
[----:B0-----:R-:W-:-:S07]  /*4f70*/  FADD.FTZ R83, R75, R80 ;  /* 0x000000504b537221 */ /* 0x001fce0000010000 */
[----:B------:R-:W1:Y:S01]  /*4f80*/  MUFU.EX2 R65, R65 ;  /* 0x0000004100417308 */ /* 0x000e620000000800 */
[----:B--2---:R-:W-:-:S07]  /*4f90*/  FADD.FTZ R6, R64, R81 ;  /* 0x0000005140067221 */ /* 0x004fce0000010000 */
[----:B------:R-:W0:Y:S01]  /*4fa0*/  MUFU.EX2 R77, R77 ;  /* 0x0000004d004d7308 */ /* 0x000e220000000800 */
[----:B---3--:R-:W-:-:S07]  /*4fb0*/  FADD.FTZ R72, R76, R83 ;  /* 0x000000534c487221 */ /* 0x008fce0000010000 */
        /* <DEDUP_REMOVED lines=12> */
[----:B-1----:R-:W-:-:S03]  /*5080*/  FADD.FTZ R5, R10, R5 ;  /* 0x000000050a057221 */ /* 0x002fc60000010000 */
[----:B0-----:R-:W-:Y:S01]  /*5090*/  FADD.FTZ R6, R79, R6 ;  /* 0x000000064f067221 */ /* 0x001fe20000010000 */
[----:B------:R-:W-:Y:S06]  /*50a0*/  @!P0 BRA `(.L_x_153) ;  /* 0x0000000000048947 */ /* 0x000fec0003800000 */
[----:B------:R-:W-:Y:S01]  /*50b0*/  BPT.TRAP 0x1 ;  /* 0x000000040000795c */ /* 0x000fe20000300000 */
.L_x_153:
[----:B------:R-:W-:Y:S01]  /*50c0*/  R2UR UR7, R2 ;  /* 0x00000000020772ca */ /* 0x000fe200000e0000 */
[----:B------:R-:W-:Y:S01]  /*50d0*/  UIADD3 UR6, UR11, 0x19c60, URZ ;  /* 0x00019c600b067890 */ /* 0x000fe2000fffe03f */
[----:B------:R-:W-:Y:S01]  /*50e0*/  ISETP.LT.AND P1, PT, RZ, UR47, PT ;  /* 0x0000002fff007c0c */ /* 0x000fe2000bf21270 */
[----:B------:R-:W-:Y:S01]  /*50f0*/  UMOV UR17, UR37 ;  /* 0x0000002500117c82 */ /* 0x000fe20008000000 */
[----:B------:R-:W-:Y:S01]  /*5100*/  F2FP.SATFINITE.E4M3.F32.PACK_AB_MERGE_C R13, R14, R13, RZ ;  /* 0x0000000d0e0d723e */ /* 0x000fe200048070ff */
[----:B------:R-:W-:Y:S01]  /*5110*/  UMOV UR18, UR38 ;  /* 0x0000002600127c82 */ /* 0x000fe20008000000 */
[----:B------:R-:W-:Y:S01]  /*5120*/  F2FP.SATFINITE.E4M3.F32.PACK_AB_MERGE_C R30, R31, R30, RZ ;  /* 0x0000001e1f1e723e */ /* 0x000fe200048070ff */
[-C--:B------:R-:W-:Y:S01]  /*5130*/  FMUL.FTZ R88, R88, R8.reuse ;  /* 0x0000000858587220 */ /* 0x080fe20000410000 */
[----:B------:R-:W-:Y:S01]  /*5140*/  F2FP.SATFINITE.E4M3.F32.PACK_AB_MERGE_C R21, R24, R21, RZ ;  /* 0x000000151815723e */ /* 0x000fe200048070ff */
[----:B------:R-:W-:Y:S01]  /*5150*/  FMUL.FTZ R89, R89, R8 ;  /* 0x0000000859597220 */ /* 0x000fe20000410000 */
[----:B------:R-:W-:Y:S01]  /*5160*/  F2FP.SATFINITE.E4M3.F32.PACK_AB_MERGE_C R38, R39, R38, RZ ;  /* 0x000000262726723e */ /* 0x000fe200048070ff */
[----:B------:R-:W-:Y:S01]  /*5170*/  FMUL.FTZ R92, R92, R8 ;  /* 0x000000085c5c7220 */ /* 0x000fe20000410000 */
[----:B------:R-:W-:Y:S01]  /*5180*/  F2FP.SATFINITE.E4M3.F32.PACK_AB_MERGE_C R29, R32, R29, RZ ;  /* 0x0000001d201d723e */ /* 0x000fe200048070ff */
[----:B------:R-:W-:Y:S01]  /*5190*/  UPRMT UR6, UR7, 0x654, UR6 ;  /* 0x0000065407067896 */ /* 0x000fe20008000006 */
[----:B------:R-:W-:Y:S01]  /*51a0*/  F2FP.SATFINITE.E4M3.F32.PACK_AB_MERGE_C R46, R47, R46, RZ ;  /* 0x0000002e2f2e723e */ /* 0x000fe200048070ff */
[----:B------:R-:W-:Y:S01]  /*51b0*/  UIADD3 UR7, UR47, -0x1, URZ ;  /* 0xffffffff2f077890 */ /* 0x000fe2000fffe03f */
[----:B------:R-:W-:Y:S01]  /*51c0*/  F2FP.SATFINITE.E4M3.F32.PACK_AB_MERGE_C R37, R40, R37, RZ ;  /* 0x000000252825723e */ /* 0x000fe200048070ff */
[----:B------:R-:W-:Y:S01]  /*51d0*/  FMUL.FTZ R93, R93, R8 ;  /* 0x000000085d5d7220 */ /* 0x000fe20000410000 */
[----:B------:R-:W-:Y:S01]  /*51e0*/  F2FP.SATFINITE.E4M3.F32.PACK_AB_MERGE_C R54, R55, R54, RZ ;  /* 0x000000363736723e */ /* 0x000fe200048070ff */
[-C--:B------:R-:W-:Y:S01]  /*51f0*/  FMUL.FTZ R96, R96, R8.reuse ;  /* 0x0000000860607220 */ /* 0x080fe20000410000 */
[----:B------:R-:W-:Y:S01]  /*5200*/  F2FP.SATFINITE.E4M3.F32.PACK_AB_MERGE_C R45, R48, R45, RZ ;  /* 0x0000002d302d723e */ /* 0x000fe200048070ff */
[----:B------:R-:W-:Y:S01]  /*5210*/  FMUL.FTZ R97, R97, R8 ;  /* 0x0000000861617220 */ /* 0x000fe20000410000 */
[----:B------:R-:W-:Y:S01]  /*5220*/  F2FP.SATFINITE.E4M3.F32.PACK_AB_MERGE_C R62, R63, R62, RZ ;  /* 0x0000003e3f3e723e */ /* 0x000fe200048070ff */
[----:B------:R-:W-:Y:S01]  /*5230*/  SYNCS.ARRIVE.TRANS64.RED.A1T0 RZ, [UR6], RZ ;  /* 0x000000ffffff79a7 */ /* 0x000fe20008100406 */
[----:B------:R-:W-:Y:S01]  /*5240*/  F2FP.SATFINITE.E4M3.F32.PACK_AB_MERGE_C R53, R56, R53, RZ ;  /* 0x000000353835723e */ /* 0x000fe200048070ff */
[----:B------:R-:W-:Y:S01]  /*5250*/  UMOV UR47, UR7 ;  /* 0x00000007002f7c82 */ /* 0x000fe20008000000 */
[----:B------:R-:W-:Y:S01]  /*5260*/  F2FP.SATFINITE.E4M3.F32.PACK_AB_MERGE_C R70, R71, R70, RZ ;  /* 0x000000464746723e */ /* 0x000fe200048070ff */
[-C--:B------:R-:W-:Y:S01]  /*5270*/  FMUL.FTZ R100, R100, R8.reuse ;  /* 0x0000000864647220 */ /* 0x080fe20000410000 */
[----:B------:R-:W-:Y:S01]  /*5280*/  F2FP.SATFINITE.E4M3.F32.PACK_AB_MERGE_C R61, R64, R61, RZ ;  /* 0x0000003d403d723e */ /* 0x000fe200048070ff */
[-C--:B------:R-:W-:Y:S01]  /*5290*/  FMUL.FTZ R101, R101, R8.reuse ;  /* 0x0000000865657220 */ /* 0x080fe20000410000 */
[----:B------:R-:W-:Y:S01]  /*52a0*/  F2FP.SATFINITE.E4M3.F32.PACK_AB_MERGE_C R75, R76, R75, RZ ;  /* 0x0000004b4c4b723e */ /* 0x000fe200048070ff */
[-C--:B------:R-:W-:Y:S01]  /*52b0*/  FMUL.FTZ R104, R104, R8.reuse ;  /* 0x0000000868687220 */ /* 0x080fe20000410000 */
[----:B------:R-:W-:Y:S01]  /*52c0*/  F2FP.SATFINITE.E4M3.F32.PACK_AB_MERGE_C R10, R10, R69, RZ ;  /* 0x000000450a0a723e */ /* 0x000fe200048070ff */
[----:B------:R-:W-:Y:S01]  /*52d0*/  FMUL.FTZ R105, R105, R8 ;  /* 0x0000000869697220 */ /* 0x000fe20000410000 */
        /* <DEDUP_REMOVED lines=58> */
.L_x_144:
[----:B------:R-:W-:Y:S06]  /*5680*/  BAR.ARV 0x8, 0x200 ;  /* 0x0208000000007b1d */ /* 0x000fec0000002000 */
[----:B------:R-:W-:Y:S05]  /*5690*/  @!P0 BRA `(.L_x_155) ;  /* 0x0000000000048947 */ /* 0x000fea0003800000 */
[----:B------:R-:W-:Y:S01]  /*56a0*/  BPT.TRAP 0x1 ;  /* 0x000000040000795c */ /* 0x000fe20000300000 */
.L_x_155:
[----:B------:R-:W-:Y:S02]  /*56b0*/  IMAD.U32 R4, RZ, RZ, UR37 ;  /* 0x00000025ff047e24 */ /* 0x000fe4000f8e00ff */
[----:B------:R-:W-:-:S03]  /*56c0*/  IMAD.U32 R15, RZ, RZ, UR38 ;  /* 0x00000026ff0f7e24 */ /* 0x000fc6000f8e00ff */
[----:B------:R-:W-:Y:S01]  /*56d0*/  SHF.L.U32 R4, R4, 0x1f, RZ ;  /* 0x0000001f04047819 */ /* 0x000fe200000006ff */
[----:B------:R-:W-:-:S04]  /*56e0*/  IMAD R15, R15, 0x8, R0 ;  /* 0x000000080f0f7824 */ /* 0x000fc800078e0200 */
[----:B------:R0:W1:Y:S01]  /*56f0*/  SYNCS.PHASECHK.TRANS64.TRYWAIT P1, [R15+URZ+0x19c50], R4 ;  /* 0x019c50040f0075a7 */ /* 0x000062000802017f */
[----:B------:R-:W-:Y:S05]  /*5700*/  @!P0 BRA `(.L_x_156) ;  /* 0x0000000000048947 */ /* 0x000fea0003800000 */
[----:B------:R-:W-:Y:S01]  /*5710*/  BPT.TRAP 0x1 ;  /* 0x000000040000795c */ /* 0x000fe20000300000 */
.L_x_156:
[----:B------:R-:W-:Y:S01]  /*5720*/  VIADD R0, R0, 0x3000 ;  /* 0x0000300000007836 */ /* 0x000fe20000000000 */
[----:B-1----:R-:W-:Y:S06]  /*5730*/  @P1 BRA `(.L_x_157) ;  /* 0x0000000000081947 */ /* 0x002fec0003800000 */
[----:B------:R-:W1:Y:S02]  /*5740*/  SYNCS.PHASECHK.TRANS64.TRYWAIT P1, [R15+URZ+0x19c50], R4 ;  /* 0x019c50040f0075a7 */ /* 0x000e64000802017f */
[----:B-1----:R-:W-:Y:S05]  /*5750*/  @!P1 BRA `(.L_x_158) ;  /* 0x0000007c003c9947 */ /* 0x002fea0003800000 */
.L_x_157:
[----:B------:R-:W-:Y:S05]  /*5760*/  WARPSYNC.ALL ;  /* 0x0000000000007948 */ /* 0x000fea0003800000 */
[----:B------:R-:W-:Y:S01]  /*5770*/  ULDC.64 UR10, c[0x0][0x9a0] ;  /* 0x00026800000a7ab9 */ /* 0x000fe20000000a00 */
[----:B------:R-:W-:Y:S01]  /*5780*/  SHF.R.U32.HI R0, RZ, 0x4, R0 ;  /* 0x00000004ff007819 */ /* 0x000fe20000011600 */
[----:B------:R-:W-:Y:S01]  /*5790*/  UISETP.NE.U32.AND UP0, UPT, UR10, URZ, UPT ;  /* 0x0000003f0a00728c */ /* 0x000fe2000bf05070 */
[----:B------:R-:W-:Y:S01]  /*57a0*/  IMAD.U32 R9, RZ, RZ, UR38 ;  /* 0x00000026ff097e24 */ /* 0x000fe2000f8e00ff */
[----:B------:R-:W-:Y:S01]  /*57b0*/  WARPGROUP.ARRIVE ;  /* 0x00000000000079c5 */ /* 0x000fe20000000000 */
[----:B------:R-:W-:Y:S01]  /*57c0*/  LOP3.LUT R0, R0, 0x3fff, RZ, 0xc0, !PT ;  /* 0x00003fff00007812 */ /* 0x000fe200078ec0ff */
[----:B------:R-:W-:Y:S01]  /*57d0*/  UISETP.NE.AND.EX UP0, UPT, UR11, URZ, UPT, UP0 ;  /* 0x0000003f0b00728c */ /* 0x000fe2000bf05300 */
[----:B01----:R-:W-:-:S02]  /*57e0*/  IMAD.MOV.U32 R4, RZ, RZ, 0x3f800000 ;  /* 0x3f800000ff047424 */ /* 0x003fc400078e00ff */
[----:B------:R-:W-:-:S03]  /*57f0*/  LOP3.LUT R0, R0, 0x10000, RZ, 0xfc, !PT ;  /* 0x0001000000007812 */ /* 0x000fc600078efcff */
[----:B------:R-:W-:Y:S02]  /*5800*/  PLOP3.LUT P1, PT, PT, PT, UP0, 0x80, 0x0 ;  /* 0x000000000000781c */ /* 0x000fe40003f2f008 */
[----:B------:R-:W-:Y:S02]  /*5810*/  IMAD R8, R9, 0x300, R0 ;  /* 0x0000030009087824 */ /* 0x000fe400078e0200 */
[----:B------:R-:W-:Y:S01]  /*5820*/  IMAD.MOV.U32 R9, RZ, RZ, 0x40000040 ;  /* 0x40000040ff097424 */ /* 0x000fe200078e00ff */
[----:B------:R-:W-:Y:S01]  /*5830*/  @UP0 ULDC.64 UR8, c[0x0][0x9c8] ;  /* 0x0002720000080ab9 */ /* 0x000fe20000000a00 */
[----:B------:R-:W-:Y:S01]  /*5840*/  @UP0 ULDC.64 UR12, c[0x0][0x9d0] ;  /* 0x00027400000c0ab9 */ /* 0x000fe20000000a00 */
[----:B------:R-:W-:Y:S02]  /*5850*/  @UP0 UIMAD UR6, UR41, UR8, URZ ;  /* 0x00000008290602a4 */ /* 0x000fe4000f8e023f */
[----:B------:R-:W-:Y:S01]  /*5860*/  @UP0 UIMAD.WIDE.U32 UR4, UR40, UR8, URZ ;  /* 0x00000008280402a5 */ /* 0x000fe2000f8e003f */
[----:B------:R-:W-:Y:S01]  /*5870*/  R2UR UR7, R9 ;  /* 0x00000000090772ca */ /* 0x000fe200000e0000 */
[----:B------:R-:W-:-:S02]  /*5880*/  @UP0 UIMAD UR8, UR40, UR9, UR6 ;  /* 0x00000009280802a4 */ /* 0x000fc4000f8e0206 */
[----:B------:R-:W-:Y:S01]  /*5890*/  @UP0 USHF.R.S32.HI UR9, URZ, 0x1f, UR46 ;  /* 0x0000001f3f090899 */ /* 0x000fe2000801142e */
[----:B------:R-:W-:Y:S01]  /*58a0*/  R2UR UR6, R8 ;  /* 0x00000000080672ca */ /* 0x000fe200000e0000 */
[----:B------:R-:W-:Y:S02]  /*58b0*/  @UP0 UIADD3 UR5, UR5, UR8, URZ ;  /* 0x0000000805050290 */ /* 0x000fe4000fffe03f */
[----:B------:R-:W-:Y:S02]  /*58c0*/  @UP0 UIMAD UR8, UR9, UR12, URZ ;  /* 0x0000000c090802a4 */ /* 0x000fe4000f8e023f */
[----:B------:R-:W-:Y:S02]  /*58d0*/  @UP0 UIMAD.WIDE.U32 UR4, UR46, UR12, UR4 ;  /* 0x0000000c2e0402a5 */ /* 0x000fe4000f8e0004 */
[----:B------:R-:W-:-:S04]  /*58e0*/  @UP0 UIMAD UR8, UR46, UR13, UR8 ;  /* 0x0000000d2e0802a4 */ /* 0x000fc8000f8e0208 */
[----:B------:R-:W-:-:S09]  /*58f0*/  @UP0 UIADD3 UR5, UR5, UR8, URZ ;  /* 0x0000000805050290 */ /* 0x000fd2000fffe03f */
[----:B------:R-:W-:Y:S01]  /*5900*/  QGMMA.64x96x32.F32.E4M3.E4M3 R88, R136, gdesc[UR4], R88, gsb0 ;  /* 0x0160000488587df3 */ /* 0x000fe20008000858 */
[----:B------:R-:W-:-:S04]  /*5910*/  @UP0 ULEA UR6, UP1, UR4, UR10, 0x2 ;  /* 0x0000000a04060291 */ /* 0x000fc8000f82103f */
[----:B------:R-:W-:-:S03]  /*5920*/  @UP0 ULEA.HI.X UR5, UR4, UR11, UR5, 0x2, UP1 ;  /* 0x0000000b04050291 */ /* 0x000fc600088f1405 */
[----:B------:R-:W-:Y:S02]  /*5930*/  @UP0 UMOV UR4, UR6 ;  /* 0x0000000600040c82 */ /* 0x000fe40008000000 */
[----:B------:R-:W-:Y:S02]  /*5940*/  IMAD.U32 R12, RZ, RZ, UR4 ;  /* 0x00000004ff0c7e24 */ /* 0x000fe4000f8e00ff */
[----:B------:R-:W-:-:S05]  /*5950*/  IMAD.U32 R13, RZ, RZ, UR5 ;  /* 0x00000005ff0d7e24 */ /* 0x000fca000f8e00ff */
[----:B------:R0:W2:Y:S01]  /*5960*/  @P1 LDG.E R4, desc[UR52][R12.64] ;  /* 0x000000340c041981 */ /* 0x0000a2000c1e1900 */
[----:B------:R-:W-:Y:S02]  /*5970*/  VIADD R10, R8, 0x2 ;  /* 0x00000002080a7836 */ /* 0x000fe40000000000 */
[----:B------:R-:W-:-:S03]  /*5980*/  IMAD.MOV.U32 R11, RZ, RZ, 0x40000040 ;  /* 0x40000040ff0b7424 */ /* 0x000fc600078e00ff */
[----:B------:R-:W-:Y:S02]  /*5990*/  R2UR UR6, R10 ;  /* 0x000000000a0672ca */ /* 0x000fe400000e0000 */
[----:B------:R-:W-:Y:S01]  /*59a0*/  R2UR UR7, R11 ;  /* 0x000000000b0772ca */ /* 0x000fe200000e0000 */
[----:B------:R-:W-:Y:S02]  /*59b0*/  VIADD R10, R8, 0x4 ;  /* 0x00000004080a7836 */ /* 0x000fe40000000000 */
[----:B------:R-:W-:Y:S01]  /*59c0*/  IMAD.MOV.U32 R11, RZ, RZ, 0x40000040 ;  /* 0x40000040ff0b7424 */ /* 0x000fe200078e00ff */
[----:B------:R-:W-:Y:S02]  /*59d0*/  WARPGROUP.DEPBAR.LE gsb0, 0x0 ;  /* 0x00008000000079c5 */ /* 0x000fe40000010000 */
[----:B------:R-:W-:-:S07]  /*59e0*/  WARPGROUP.ARRIVE ;  /* 0x00000000000079c5 */ /* 0x000fce0000000000 */
[----:B------:R-:W-:Y:S01]  /*59f0*/  QGMMA.64x96x32.F32.E4M3.E4M3 R88, R140, gdesc[UR4], R88, gsb0 ;  /* 0x016000048c587df3 */ /* 0x000fe20008000858 */
[----:B------:R-:W-:Y:S02]  /*5a00*/  R2UR UR6, R10 ;  /* 0x000000000a0672ca */ /* 0x000fe400000e0000 */
[----:B------:R-:W-:Y:S01]  /*5a10*/  R2UR UR7, R11 ;  /* 0x000000000b0772ca */ /* 0x000fe200000e0000 */
[----:B------:R-:W-:Y:S01]  /*5a20*/  VIADD R8, R8, 0x6 ;  /* 0x0000000608087836 */ /* 0x000fe20000000000 */
[----:B------:R-:W1:Y:S01]  /*5a30*/  SHFL.BFLY PT, R0, R5, 0x2, 0x1f ;  /* 0x0c401f0005007f89 */ /* 0x000e6200000e0000 */
[----:B------:R-:W-:-:S03]  /*5a40*/  IMAD.MOV.U32 R9, RZ, RZ, 0x40000040 ;  /* 0x40000040ff097424 */ /* 0x000fc600078e00ff */
[----:B------:R-:W3:Y:S01]  /*5a50*/  SHFL.BFLY PT, R11, R6, 0x2, 0x1f ;  /* 0x0c401f00060b7f89 */ /* 0x000ee200000e0000 */
[----:B------:R-:W-:Y:S02]  /*5a60*/  WARPGROUP.DEPBAR.LE gsb0, 0x0 ;  /* 0x00008000000079c5 */ /* 0x000fe40000010000 */
[----:B------:R-:W-:-:S06]  /*5a70*/  WARPGROUP.ARRIVE ;  /* 0x00000000000079c5 */ /* 0x000fcc0000000000 */
[----:B------:R-:W-:Y:S01]  /*5a80*/  QGMMA.64x96x32.F32.E4M3.E4M3 R88, R144, gdesc[UR4], R88, gsb0 ;  /* 0x0160000490587df3 */ /* 0x000fe20008000858 */
[----:B------:R-:W-:Y:S02]  /*5a90*/  R2UR UR6, R8 ;  /* 0x00000000080672ca */ /* 0x000fe400000e0000 */
[----:B------:R-:W-:Y:S01]  /*5aa0*/  R2UR UR7, R9 ;  /* 0x00000000090772ca */ /* 0x000fe200000e0000 */
[----:B-1----:R-:W-:-:S01]  /*5ab0*/  FADD.FTZ R0, R0, R5 ;  /* 0x0000000500007221 */ /* 0x002fc20000010000 */
[----:B---3--:R-:W-:-:S04]  /*5ac0*/  FADD.FTZ R11, R11, R6 ;  /* 0x000000060b0b7221 */ /* 0x008fc80000010000 */
[----:B------:R-:W0:Y:S04]  /*5ad0*/  SHFL.BFLY PT, R9, R0, 0x1, 0x1f ;  /* 0x0c201f0000097f89 */ /* 0x000e2800000e0000 */
        /* <DEDUP_REMOVED lines=25> */
[----:B--2---:R-:W-:Y:S01]  /*5c70*/  FMUL.FTZ R5, R5, R4 ;  /* 0x0000000405057220 */ /* 0x004fe20000410000 */
[----:B------:R-:W-:Y:S02]  /*5c80*/  IMAD.MOV.U32 R8, RZ, RZ, -0x800000 ;  /* 0xff800000ff087424 */ /* 0x000fe400078e00ff */
[----:B------:R-:W-:Y:S01]  /*5c90*/  @P2 FFMA.FTZ R0, R6, R7, R9 ;  /* 0x0000000706002223 */ /* 0x000fe20000010009 */
[----:B------:R-:W-:-:S01]  /*5ca0*/  @P3 FFMA.FTZ R8, R21, R3, R10 ;  /* 0x0000000315083223 */ /* 0x000fc2000001000a */
[----:B---3--:R-:W-:Y:S01]  /*5cb0*/  FMUL.FTZ R4, R11, R4 ;  /* 0x000000040b047220 */ /* 0x008fe20000410000 */
[----:B------:R-:W-:-:S02]  /*5cc0*/  WARPGROUP.DEPBAR.LE gsb0, 0x0 ;  /* 0x00008000000079c5 */ /* 0x000fc40000010000 */
[----:B------:R-:W-:Y:S05]  /*5cd0*/  @!P0 BRA `(.L_x_159) ;  /* 0x0000000000048947 */ /* 0x000fea0003800000 */
[----:B------:R-:W-:Y:S01]  /*5ce0*/  BPT.TRAP 0x1 ;  /* 0x000000040000795c */ /* 0x000fe20000300000 */
.L_x_159:
[----:B------:R-:W-:Y:S01]  /*5cf0*/  VIADD R3, R15, 0x19c60 ;  /* 0x00019c600f037836 */ /* 0x000fe20000000000 */
[----:B------:R-:W-:Y:S01]  /*5d00*/  UIADD3 UR38, UR38, 0x1, URZ ;  /* 0x0000000126267890 */ /* 0x000fe2000fffe03f */
[-C--:B------:R-:W-:Y:S01]  /*5d10*/  FMUL.FTZ R64, R88, R5.reuse ;  /* 0x0000000558407220 */ /* 0x080fe20000410000 */
[-C--:B------:R-:W-:Y:S01]  /*5d20*/  FMUL.FTZ R60, R89, R5.reuse ;  /* 0x00000005593c7220 */ /* 0x080fe20000410000 */
[-C--:B------:R-:W-:Y:S01]  /*5d30*/  FMUL.FTZ R61, R92, R5.reuse ;  /* 0x000000055c3d7220 */ /* 0x080fe20000410000 */
[----:B------:R-:W-:Y:S01]  /*5d40*/  PRMT R3, R2, 0x654, R3 ;  /* 0x0000065402037816 */ /* 0x000fe20000000003 */
[----:B------:R-:W-:Y:S01]  /*5d50*/  UISETP.NE.AND UP0, UPT, UR38, 0x2, UPT ;  /* 0x000000022600788c */ /* 0x000fe2000bf05270 */
[-C--:B------:R-:W-:Y:S01]  /*5d60*/  FMUL.FTZ R57, R93, R5.reuse ;  /* 0x000000055d397220 */ /* 0x080fe20000410000 */
[-C--:B------:R-:W-:Y:S01]  /*5d70*/  FMUL.FTZ R56, R96, R5.reuse ;  /* 0x0000000560387220 */ /* 0x080fe20000410000 */
[----:B------:R0:W-:Y:S01]  /*5d80*/  SYNCS.ARRIVE.TRANS64.RED.A1T0 RZ, [R3+URZ], RZ ;  /* 0x000000ff03ff79a7 */ /* 0x0001e2000810043f */
[----:B------:R-:W-:Y:S01]  /*5d90*/  USEL UR4, URZ, 0x1, UP0 ;  /* 0x000000013f047887 */ /* 0x000fe20008000000 */
        /* <DEDUP_REMOVED lines=38> */
[----:B------:R-:W-:Y:S01]  /*6000*/  PLOP3.LUT P0, PT, PT, PT, PT, 0x8, 0x0 ;  /* 0x000000000000781c */ /* 0x000fe20003f0e170 */
[-C--:B------:R-:W-:Y:S01]  /*6010*/  FMUL.FTZ R13, R127, R4.reuse ;  /* 0x000000047f0d7220 */ /* 0x080fe20000410000 */
[-C--:B------:R-:W-:Y:S01]  /*6020*/  FMUL.FTZ R12, R130, R4.reuse ;  /* 0x00000004820c7220 */ /* 0x080fe20000410000 */
[-C--:B------:R-:W-:Y:S01]  /*6030*/  FMUL.FTZ R6, R131, R4.reuse ;  /* 0x0000000483067220 */ /* 0x080fe20000410000 */
[-C--:B------:R-:W-:Y:S01]  /*6040*/  FMUL.FTZ R9, R134, R4.reuse ;  /* 0x0000000486097220 */ /* 0x080fe20000410000 */
[----:B------:R-:W-:Y:S01]  /*6050*/  FMUL.FTZ R135, R135, R4 ;  /* 0x0000000487877220 */ /* 0x000fe20000410000 */
[----:B------:R-:W-:-:S02]  /*6060*/  UIADD3 UR36, UR36, 0x1, URZ ;  /* 0x0000000124247890 */ /* 0x000fc4000fffe03f */
[----:B------:R-:W-:Y:S02]  /*6070*/  USEL UR38, UR38, URZ, UP0 ;  /* 0x0000003f26267287 */ /* 0x000fe40008000000 */
[----:B0-----:R-:W-:-:S12]  /*6080*/  ULOP3.LUT UR37, UR37, UR4, URZ, 0x3c, !UPT ;  /* 0x0000000425257292 */ /* 0x001fd8000f8e3c3f */
.L_x_137:
[----:B------:R-:W0:Y:S01]  /*6090*/  S2R R3, SR_CgaCtaId ;  /* 0x0000000000037919 */ /* 0x000e220000008800 */
[----:B------:R-:W-:Y:S01]  /*60a0*/  MOV R2, 0x400 ;  /* 0x0000040000027802 */ /* 0x000fe20000000f00 */
[----:B------:R-:W-:Y:S01]  /*60b0*/  BSSY B0, `(.L_x_160) ;  /* 0x0000214000007945 */ /* 0x000fe20003800000 */
[----:B------:R-:W-:Y:S02]  /*60c0*/  BAR.SYNC.DEFER_BLOCKING 0x5, 0x200 ;  /* 0x0148000000007b1d */ /* 0x000fe40000010000 */
[----:B0-----:R-:W-:-:S05]  /*60d0*/  LEA R2, R3, R2, 0x18 ;  /* 0x0000000203027211 */ /* 0x001fca00078ec0ff */
[----:B------:R-:W0:Y:S02]  /*60e0*/  LDS.128 R44, [R2+0x19cd0] ;  /* 0x019cd000022c7984 */ /* 0x000e240000000c00 */
[----:B0-----:R-:W-:Y:S02]  /*60f0*/  R2UR UR5, R45 ;  /* 0x000000002d0572ca */ /* 0x001fe400000e0000 */
[----:B------:R-:W-:Y:S01]  /*6100*/  R2UR UR46, R46 ;  /* 0x000000002e2e72ca */ /* 0x000fe200000e0000 */
[----:B------:R-:W-:Y:S06]  /*6110*/  BAR.ARV 0x4, 0x200 ;  /* 0x0108000000007b1d */ /* 0x000fec0000002000 */
[----:B------:R-:W-:Y:S08]  /*6120*/  @P0 BRA `(.L_x_161) ;  /* 0x0000001400a40947 */ /* 0x000ff00003800000 */
[----:B------:R-:W0:Y:S01]  /*6130*/  S2R R63, SR_TID.X ;  /* 0x00000000003f7919 */ /* 0x000e220000002100 */
[----:B------:R-:W-:Y:S01]  /*6140*/  ULDC.64 UR6, c[0x4][0x38] ;  /* 0x01000e0000067ab9 */ /* 0x000fe20000000a00 */
[----:B0-----:R-:W-:-:S05]  /*6150*/  IMAD.SHL.U32 R3, R63, 0x4, RZ ;  /* 0x000000043f037824 */ /* 0x001fca00078e00ff */
[----:B------:R-:W-:-:S04]  /*6160*/  LOP3.LUT R3, R3, 0xc, RZ, 0xc0, !PT ;  /* 0x0000000c03037812 */ /* 0x000fc800078ec0ff */
[----:B------:R-:W-:-:S05]  /*6170*/  IADD3 R4, P0, R3, UR6, RZ ;  /* 0x0000000603047c10 */ /* 0x000fca000ff1e0ff */
[----:B------:R-:W-:Y:S01]  /*6180*/  IMAD.X R5, RZ, RZ, UR7, P0 ;  /* 0x00000007ff057e24 */ /* 0x000fe200080e06ff */
[----:B------:R-:W-:Y:S01]  /*6190*/  F2FP.BF16.F32.PACK_AB R40, R37, R40 ;  /* 0x000000282528723e */ /* 0x000fe200000010ff */
[----:B------:R-:W-:-:S03]  /*61a0*/  ULDC.64 UR6, c[0x0][0xc00] ;  /* 0x0003000000067ab9 */ /* 0x000fc60000000a00 */
[----:B------:R0:W2:Y:S01]  /*61b0*/  LDG.E.CONSTANT R3, desc[UR52][R4.64] ;  /* 0x0000003404037981 */ /* 0x0000a2000c1e9900 */
[----:B------:R-:W-:Y:S01]  /*61c0*/  F2FP.BF16.F32.PACK_AB R53, R53, R56 ;  /* 0x000000383535723e */ /* 0x000fe200000010ff */
[----:B------:R-:W-:Y:S01]  /*61d0*/  UISETP.NE.U32.AND UP0, UPT, UR6, URZ, UPT ;  /* 0x0000003f0600728c */ /* 0x000fe2000bf05070 */
[----:B------:R-:W-:Y:S01]  /*61e0*/  F2FP.BF16.F32.PACK_AB R52, R49, R52 ;  /* 0x000000343134723e */ /* 0x000fe200000010ff */
[----:B------:R-:W1:Y:S01]  /*61f0*/  S2R R37, SR_SWINHI ;  /* 0x0000000000257919 */ /* 0x000e620000002f00 */
[----:B------:R-:W-:Y:S01]  /*6200*/  F2FP.BF16.F32.PACK_AB R9, R9, R12 ;  /* 0x0000000c0909723e */ /* 0x000fe200000010ff */
[----:B------:R-:W-:Y:S01]  /*6210*/  USHF.L.U32 UR8, UR40, 0x2, URZ ;  /* 0x0000000228087899 */ /* 0x000fe2000800063f */
[----:B------:R-:W-:Y:S01]  /*6220*/  F2FP.BF16.F32.PACK_AB R10, R7, R10 ;  /* 0x0000000a070a723e */ /* 0x000fe200000010ff */
[----:B------:R-:W-:Y:S01]  /*6230*/  UISETP.NE.AND.EX UP0, UPT, UR7, URZ, UPT, UP0 ;  /* 0x0000003f0700728c */ /* 0x000fe2000bf05300 */
[----:B------:R-:W-:Y:S01]  /*6240*/  F2FP.BF16.F32.PACK_AB R12, R135, R6 ;  /* 0x00000006870c723e */ /* 0x000fe200000010ff */
[----:B------:R-:W-:Y:S01]  /*6250*/  USHF.L.U64.HI UR9, UR40, 0x2, UR41 ;  /* 0x0000000228097899 */ /* 0x000fe20008010229 */
[----:B0-----:R-:W-:Y:S01]  /*6260*/  LOP3.LUT P0, R4, R63, 0x3, RZ, 0xc0, !PT ;  /* 0x000000033f047812 */ /* 0x001fe2000780c0ff */
[----:B------:R-:W-:Y:S01]  /*6270*/  UIADD3 UR4, UP1, UR8, UR6, URZ ;  /* 0x0000000608047290 */ /* 0x000fe2000ff3e03f */
[----:B------:R-:W-:-:S02]  /*6280*/  F2FP.BF16.F32.PACK_AB R25, R25, R28 ;  /* 0x0000001c1919723e */ /* 0x000fc400000010ff */
[----:B------:R-:W-:Y:S01]  /*6290*/  ISETP.EQ.OR P0, PT, R4, 0x3, !P0 ;  /* 0x000000030400780c */ /* 0x000fe20004702670 */
[----:B------:R-:W-:Y:S01]  /*62a0*/  UIADD3.X UR6, UR9, UR7, URZ, UP1, !UPT ;  /* 0x0000000709067290 */ /* 0x000fe20008ffe43f */
[----:B------:R-:W-:Y:S02]  /*62b0*/  F2FP.BF16.F32.PACK_AB R50, R43, R50 ;  /* 0x000000322b32723e */ /* 0x000fe400000010ff */
[----:B------:R-:W-:Y:S02]  /*62c0*/  SEL R28, R53, R52, P0 ;  /* 0x00000034351c7207 */ /* 0x000fe40000000000 */
[----:B------:R-:W-:Y:S02]  /*62d0*/  F2FP.BF16.F32.PACK_AB R41, R41, R48 ;  /* 0x000000302929723e */ /* 0x000fe400000010ff */
[----:B------:R-:W-:Y:S02]  /*62e0*/  SEL R53, R52, R53, P0 ;  /* 0x0000003534357207 */ /* 0x000fe40000000000 */
[----:B------:R-:W-:-:S02]  /*62f0*/  SEL R52, R9, R12, P0 ;  /* 0x0000000c09347207 */ /* 0x000fc40000000000 */
[----:B------:R-:W-:Y:S02]  /*6300*/  SEL R43, R12, R9, P0 ;  /* 0x000000090c2b7207 */ /* 0x000fe40000000000 */
[----:B------:R-:W-:Y:S02]  /*6310*/  F2FP.BF16.F32.PACK_AB R11, R11, R14 ;  /* 0x0000000e0b0b723e */ /* 0x000fe400000010ff */
[----:B------:R-:W-:Y:S02]  /*6320*/  F2FP.BF16.F32.PACK_AB R31, R31, R34 ;  /* 0x000000221f1f723e */ /* 0x000fe400000010ff */
[----:B------:R-:W-:Y:S02]  /*6330*/  SEL R34, R41, R40, P0 ;  /* 0x0000002829227207 */ /* 0x000fe40000000000 */
[----:B------:R-:W-:Y:S02]  /*6340*/  F2FP.BF16.F32.PACK_AB R32, R29, R32 ;  /* 0x000000201d20723e */ /* 0x000fe400000010ff */
[----:B------:R-:W-:-:S02]  /*6350*/  MOV R4, R2 ;  /* 0x0000000200047202 */ /* 0x000fc40000000f00 */
[----:B-1----:R-:W-:Y:S02]  /*6360*/  MOV R5, R37 ;  /* 0x0000002500057202 */ /* 0x002fe40000000f00 */
[----:B------:R-:W-:Y:S02]  /*6370*/  SEL R41, R40, R41, P0 ;  /* 0x0000002928297207 */ /* 0x000fe40000000000 */
[----:B------:R-:W-:Y:S01]  /*6380*/  SEL R40, R11, R10, P0 ;  /* 0x0000000a0b287207 */ /* 0x000fe20000000000 */
[----:B------:R-:W-:Y:S01]  /*6390*/  IMAD.WIDE R6, R156, 0x2, R4 ;  /* 0x000000029c067825 */ /* 0x000fe200078e0204 */
[----:B------:R-:W-:Y:S02]  /*63a0*/  SEL R29, R10, R11, P0 ;  /* 0x0000000b0a1d7207 */ /* 0x000fe40000000000 */
[----:B------:R-:W-:Y:S02]  /*63b0*/  F2FP.BF16.F32.PACK_AB R38, R35, R38 ;  /* 0x000000262326723e */ /* 0x000fe400000010ff */
[----:B------:R-:W-:-:S02]  /*63c0*/  LOP3.LUT R9, R6, 0x180, RZ, 0xc0, !PT ;  /* 0x0000018006097812 */ /* 0x000fc400078ec0ff */
[----:B------:R-:W-:Y:S02]  /*63d0*/  IADD3 R12, P5, R6, 0x20, RZ ;  /* 0x00000020060c7810 */ /* 0x000fe40007fbe0ff */
[----:B------:R-:W-:Y:S02]  /*63e0*/  SHF.R.U64 R9, R9, 0x3, RZ ;  /* 0x0000000309097819 */ /* 0x000fe400000012ff */
[----:B------:R-:W-:Y:S02]  /*63f0*/  LOP3.LUT R10, R12, 0x180, RZ, 0xc0, !PT ;  /* 0x000001800c0a7812 */ /* 0x000fe400078ec0ff */
[----:B------:R-:W-:Y:S02]  /*6400*/  F2FP.BF16.F32.PACK_AB R33, R33, R36 ;  /* 0x000000242121723e */ /* 0x000fe400000010ff */
[C---:B------:R-:W-:Y:S02]  /*6410*/  IADD3 R14, P4, R6.reuse, 0x3000, RZ ;  /* 0x00003000060e7810 */ /* 0x040fe40007f9e0ff */
[----:B------:R-:W-:-:S02]  /*6420*/  IADD3 R35, P3, R6, 0x3020, RZ ;  /* 0x0000302006237810 */ /* 0x000fc40007f7e0ff */
[C---:B------:R-:W-:Y:S02]  /*6430*/  IADD3 R45, P2, R6.reuse, 0x6000, RZ ;  /* 0x00006000062d7810 */ /* 0x040fe40007f5e0ff */
[----:B------:R-:W-:Y:S02]  /*6440*/  IADD3 R49, P1, R6, 0x6020, RZ ;  /* 0x0000602006317810 */ /* 0x000fe40007f3e0ff */
[----:B------:R-:W-:Y:S01]  /*6450*/  F2FP.BF16.F32.PACK_AB R24, R15, R24 ;  /* 0x000000180f18723e */ /* 0x000fe200000010ff */
[--C-:B------:R-:W-:Y:S01]  /*6460*/  IMAD.X R15, RZ, RZ, R7.reuse, P3 ;  /* 0x000000ffff0f7224 */ /* 0x100fe200018e0607 */
[----:B------:R-:W-:Y:S01]  /*6470*/  LOP3.LUT R6, R9, R6, RZ, 0x3c, !PT ;  /* 0x0000000609067212 */ /* 0x000fe200078e3cff */
[----:B------:R-:W-:Y:S01]  /*6480*/  IMAD.X R11, RZ, RZ, R7, P1 ;  /* 0x000000ffff0b7224 */ /* 0x000fe200008e0607 */
[----:B------:R-:W-:Y:S02]  /*6490*/  SHF.R.U64 R9, R10, 0x3, RZ ;  /* 0x000000030a097819 */ /* 0x000fe400000012ff */
[----:B------:R-:W-:-:S02]  /*64a0*/  F2FP.BF16.F32.PACK_AB R39, R39, R42 ;  /* 0x0000002a2727723e */ /* 0x000fc400000010ff */
[----:B------:R-:W-:Y:S02]  /*64b0*/  SEL R36, R33, R32, P0 ;  /* 0x0000002021247207 */ /* 0x000fe40000000000 */
[----:B------:R-:W-:Y:S02]  /*64c0*/  F2FP.BF16.F32.PACK_AB R30, R27, R30 ;  /* 0x0000001e1b1e723e */ /* 0x000fe400000010ff */
[----:B------:R-:W-:Y:S02]  /*64d0*/  SEL R33, R32, R33, P0 ;  /* 0x0000002120217207 */ /* 0x000fe40000000000 */
[----:B------:R-:W-:Y:S02]  /*64e0*/  SEL R32, R25, R24, P0 ;  /* 0x0000001819207207 */ /* 0x000fe40000000000 */
[----:B------:R-:W-:Y:S01]  /*64f0*/  SEL R27, R24, R25, P0 ;  /* 0x00000019181b7207 */ /* 0x000fe20000000000 */
[----:B------:R-:W-:Y:S01]  /*6500*/  IMAD.X R25, RZ, RZ, R7, P5 ;  /* 0x000000ffff197224 */ /* 0x000fe200028e0607 */
[----:B------:R-:W-:-:S02]  /*6510*/  F2FP.BF16.F32.PACK_AB R61, R61, R64 ;  /* 0x000000403d3d723e */ /* 0x000fc400000010ff */
[----:B------:R-:W-:Y:S02]  /*6520*/  F2FP.BF16.F32.PACK_AB R60, R57, R60 ;  /* 0x0000003c393c723e */ /* 0x000fe400000010ff */
[----:B------:R-:W-:Y:S02]  /*6530*/  F2FP.BF16.F32.PACK_AB R51, R51, R54 ;  /* 0x000000363333723e */ /* 0x000fe400000010ff */
[----:B------:R-:W-:Y:S02]  /*6540*/  LOP3.LUT R24, R9, R12, RZ, 0x3c, !PT ;  /* 0x0000000c09187212 */ /* 0x000fe400078e3cff */
[----:B------:R-:W-:Y:S02]  /*6550*/  SEL R48, R39, R38, P0 ;  /* 0x0000002627307207 */ /* 0x000fe40000000000 */
[----:B------:R-:W-:Y:S02]  /*6560*/  LOP3.LUT R9, R14, 0x180, RZ, 0xc0, !PT ;  /* 0x000001800e097812 */ /* 0x000fe400078ec0ff */
[----:B------:R-:W-:-:S02]  /*6570*/  F2FP.BF16.F32.PACK_AB R59, R59, R62 ;  /* 0x0000003e3b3b723e */ /* 0x000fc400000010ff */
[----:B------:R-:W-:Y:S02]  /*6580*/  F2FP.BF16.F32.PACK_AB R58, R55, R58 ;  /* 0x0000003a373a723e */ /* 0x000fe400000010ff */
[----:B------:R-:W-:Y:S02]  /*6590*/  SEL R39, R38, R39, P0 ;  /* 0x0000002726277207 */ /* 0x000fe40000000000 */
[----:B------:R-:W-:Y:S02]  /*65a0*/  LOP3.LUT R10, R35, 0x180, RZ, 0xc0, !PT ;  /* 0x00000180230a7812 */ /* 0x000fe400078ec0ff */
[----:B------:R-:W-:Y:S02]  /*65b0*/  F2FP.BF16.F32.PACK_AB R21, R21, R26 ;  /* 0x0000001a1515723e */ /* 0x000fe400000010ff */
[----:B------:R-:W-:Y:S02]  /*65c0*/  LOP3.LUT R38, R49, 0x180, RZ, 0xc0, !PT ;  /* 0x0000018031267812 */ /* 0x000fe400078ec0ff */
[----:B------:R-:W-:Y:S01]  /*65d0*/  F2FP.BF16.F32.PACK_AB R20, R13, R20 ;  /* 0x000000140d14723e */ /* 0x000fe200000010ff */
[----:B------:R-:W-:Y:S01]  /*65e0*/  IMAD.X R13, RZ, RZ, R7, P2 ;  /* 0x000000ffff0d7224 */ /* 0x000fe200010e0607 */
[----:B------:R-:W-:-:S02]  /*65f0*/  SEL R26, R61, R60, P0 ;  /* 0x0000003c3d1a7207 */ /* 0x000fc40000000000 */
[----:B------:R-:W-:Y:S02]  /*6600*/  SEL R46, R51, R50, P0 ;  /* 0x00000032332e7207 */ /* 0x000fe40000000000 */
[----:B------:R-:W-:Y:S02]  /*6610*/  SEL R61, R60, R61, P0 ;  /* 0x0000003d3c3d7207 */ /* 0x000fe40000000000 */
[----:B------:R-:W-:Y:S02]  /*6620*/  SEL R51, R50, R51, P0 ;  /* 0x0000003332337207 */ /* 0x000fe40000000000 */
[----:B------:R-:W-:Y:S02]  /*6630*/  SHF.R.U64 R9, R9, 0x3, RZ ;  /* 0x0000000309097819 */ /* 0x000fe400000012ff */
[----:B------:R-:W-:Y:S02]  /*6640*/  MOV R54, R6 ;  /* 0x0000000600367202 */ /* 0x000fe40000000f00 */
[----:B------:R-:W-:-:S02]  /*6650*/  SEL R44, R59, R58, P0 ;  /* 0x0000003a3b2c7207 */ /* 0x000fc40000000000 */
[----:B------:R-:W-:Y:S02]  /*6660*/  SEL R50, R31, R30, P0 ;  /* 0x0000001e1f327207 */ /* 0x000fe40000000000 */
[----:B------:R-:W-:Y:S02]  /*6670*/  SHF.R.U64 R10, R10, 0x3, RZ ;  /* 0x000000030a0a7819 */ /* 0x000fe400000012ff */
[----:B------:R-:W-:Y:S02]  /*6680*/  SEL R59, R58, R59, P0 ;  /* 0x0000003b3a3b7207 */ /* 0x000fe40000000000 */
[----:B------:R-:W-:Y:S02]  /*6690*/  SEL R31, R30, R31, P0 ;  /* 0x0000001f1e1f7207 */ /* 0x000fe40000000000 */
[----:B------:R-:W-:Y:S02]  /*66a0*/  SHF.R.U64 R38, R38, 0x3, RZ ;  /* 0x0000000326267819 */ /* 0x000fe400000012ff */
[----:B------:R-:W-:-:S02]  /*66b0*/  SEL R30, R21, R20, P0 ;  /* 0x00000014151e7207 */ /* 0x000fc40000000000 */
[----:B------:R-:W-:Y:S01]  /*66c0*/  SEL R37, R20, R21, P0 ;  /* 0x0000001514257207 */ /* 0x000fe20000000000 */
[----:B------:R-:W-:Y:S01]  /*66d0*/  IMAD.X R21, RZ, RZ, R7, P4 ;  /* 0x000000ffff157224 */ /* 0x000fe200020e0607 */
[----:B------:R-:W-:Y:S02]  /*66e0*/  LOP3.LUT R20, R9, R14, RZ, 0x3c, !PT ;  /* 0x0000000e09147212 */ /* 0x000fe400078e3cff */
[----:B------:R-:W-:Y:S02]  /*66f0*/  LOP3.LUT R14, R10, R35, RZ, 0x3c, !PT ;  /* 0x000000230a0e7212 */ /* 0x000fe400078e3cff */
[----:B------:R-:W-:Y:S02]  /*6700*/  LOP3.LUT R10, R38, R49, RZ, 0x3c, !PT ;  /* 0x00000031260a7212 */ /* 0x000fe400078e3cff */
[----:B------:R-:W-:Y:S02]  /*6710*/  LOP3.LUT R12, R45, 0x180, RZ, 0xc0, !PT ;  /* 0x000001802d0c7812 */ /* 0x000fe400078ec0ff */
[----:B------:R-:W-:-:S02]  /*6720*/  MOV R11, R10 ;  /* 0x0000000a000b7202 */ /* 0x000fc40000000f00 */
[----:B------:R-:W-:Y:S02]  /*6730*/  SHF.R.U64 R12, R12, 0x3, RZ ;  /* 0x000000030c0c7819 */ /* 0x000fe400000012ff */
[----:B------:R-:W-:Y:S02]  /*6740*/  MOV R49, R24 ;  /* 0x0000001800317202 */ /* 0x000fe40000000f00 */
[----:B------:R-:W-:Y:S02]  /*6750*/  LOP3.LUT R12, R12, R45, RZ, 0x3c, !PT ;  /* 0x0000002d0c0c7212 */ /* 0x000fe400078e3cff */
[----:B------:R-:W-:Y:S02]  /*6760*/  MOV R45, R20 ;  /* 0x00000014002d7202 */ /* 0x000fe40000000f00 */
[----:B------:R-:W-:Y:S02]  /*6770*/  MOV R21, R14 ;  /* 0x0000000e00157202 */ /* 0x000fe40000000f00 */
[----:B------:R-:W-:-:S02]  /*6780*/  MOV R20, R12 ;  /* 0x0000000c00147202 */ /* 0x000fc40000000f00 */
[----:B------:R-:W-:Y:S02]  /*6790*/  PLOP3.LUT P2, PT, PT, PT, UP0, 0x80, 0x0 ;  /* 0x000000000000781c */ /* 0x000fe40003f4f008 */
[----:B--2---:R-:W-:Y:S01]  /*67a0*/  LOP3.LUT R6, R3, 0x2, RZ, 0x3c, !PT ;  /* 0x0000000203067812 */ /* 0x004fe200078e3cff */
[----:B------:R-:W-:Y:S04]  /*67b0*/  SHFL.IDX PT, R26, R26, R3, 0x1c1f ;  /* 0x001c1f031a1a7589 */ /* 0x000fe800000e0000 */
[----:B------:R-:W0:Y:S04]  /*67c0*/  SHFL.IDX PT, R61, R61, R6, 0x1c1f ;  /* 0x001c1f063d3d7589 */ /* 0x000e2800000e0000 */
[----:B------:R-:W-:Y:S04]  /*67d0*/  SHFL.IDX PT, R28, R28, R3, 0x1c1f ;  /* 0x001c1f031c1c7589 */ /* 0x000fe800000e0000 */
[----:B------:R-:W1:Y:S04]  /*67e0*/  SHFL.IDX PT, R53, R53, R6, 0x1c1f ;  /* 0x001c1f0635357589 */ /* 0x000e6800000e0000 */
[----:B------:R-:W-:Y:S04]  /*67f0*/  SHFL.IDX PT, R44, R44, R3, 0x1c1f ;  /* 0x001c1f032c2c7589 */ /* 0x000fe800000e0000 */
[----:B------:R-:W2:Y:S04]  /*6800*/  SHFL.IDX PT, R59, R59, R6, 0x1c1f ;  /* 0x001c1f063b3b7589 */ /* 0x000ea800000e0000 */
[----:B------:R-:W-:Y:S04]  /*6810*/  SHFL.IDX PT, R34, R34, R3, 0x1c1f ;  /* 0x001c1f0322227589 */ /* 0x000fe800000e0000 */
[----:B------:R-:W-:Y:S01]  /*6820*/  SHFL.IDX PT, R42, R40, R3, 0x1c1f ;  /* 0x001c1f03282a7589 */ /* 0x000fe200000e0000 */
[----:B0-----:R-:W-:-:S02]  /*6830*/  SEL R12, R26, R61, P0 ;  /* 0x0000003d1a0c7207 */ /* 0x001fc40000000000 */
[----:B------:R-:W-:Y:S01]  /*6840*/  SEL R14, R61, R26, P0 ;  /* 0x0000001a3d0e7207 */ /* 0x000fe20000000000 */
[----:B------:R-:W0:Y:S04]  /*6850*/  SHFL.IDX PT, R41, R41, R6, 0x1c1f ;  /* 0x001c1f0629297589 */ /* 0x000e2800000e0000 */
[----:B------:R-:W3:Y:S01]  /*6860*/  SHFL.IDX PT, R29, R29, R6, 0x1c1f ;  /* 0x001c1f061d1d7589 */ /* 0x000ee200000e0000 */
[----:B-1----:R-:W-:Y:S02]  /*6870*/  SEL R24, R28, R53, P0 ;  /* 0x000000351c187207 */ /* 0x002fe40000000000 */
[----:B------:R-:W-:Y:S01]  /*6880*/  SEL R26, R53, R28, P0 ;  /* 0x0000001c351a7207 */ /* 0x000fe20000000000 */
[----:B------:R-:W-:Y:S04]  /*6890*/  SHFL.IDX PT, R36, R36, R3, 0x1c1f ;  /* 0x001c1f0324247589 */ /* 0x000fe800000e0000 */
[----:B------:R-:W-:Y:S01]  /*68a0*/  SHFL.IDX PT, R46, R46, R3, 0x1c1f ;  /* 0x001c1f032e2e7589 */ /* 0x000fe200000e0000 */
[----:B--2---:R-:W-:-:S02]  /*68b0*/  SEL R13, R44, R59, P0 ;  /* 0x0000003b2c0d7207 */ /* 0x004fc40000000000 */
[----:B------:R-:W-:Y:S01]  /*68c0*/  SEL R15, R59, R44, P0 ;  /* 0x0000002c3b0f7207 */ /* 0x000fe20000000000 */
[----:B------:R-:W1:Y:S01]  /*68d0*/  SHFL.IDX PT, R51, R51, R6, 0x1c1f ;  /* 0x001c1f0633337589 */ /* 0x000e6200000e0000 */
[----:B------:R-:W2:Y:S03]  /*68e0*/  LDC R44, c[0x0][0xbe8] ;  /* 0x0002fa00ff2c7b82 */ /* 0x000ea60000000800 */
[----:B------:R-:W4:Y:S04]  /*68f0*/  SHFL.IDX PT, R33, R33, R6, 0x1c1f ;  /* 0x001c1f0621217589 */ /* 0x000f2800000e0000 */
[----:B------:R-:W-:Y:S01]  /*6900*/  SHFL.IDX PT, R48, R48, R3, 0x1c1f ;  /* 0x001c1f0330307589 */ /* 0x000fe200000e0000 */
[----:B0-----:R-:W-:-:S03]  /*6910*/  SEL R28, R34, R41, P0 ;  /* 0x00000029221c7207 */ /* 0x001fc60000000000 */
[----:B------:R-:W-:Y:S01]  /*6920*/  SHFL.IDX PT, R50, R50, R3, 0x1c1f ;  /* 0x001c1f0332327589 */ /* 0x000fe200000e0000 */
[----:B---3--:R-:W-:Y:S02]  /*6930*/  SEL R40, R42, R29, P0 ;  /* 0x0000001d2a287207 */ /* 0x008fe40000000000 */
[----:B------:R-:W-:Y:S01]  /*6940*/  SEL R42, R29, R42, P0 ;  /* 0x0000002a1d2a7207 */ /* 0x000fe20000000000 */
[----:B------:R-:W0:Y:S04]  /*6950*/  SHFL.IDX PT, R39, R39, R6, 0x1c1f ;  /* 0x001c1f0627277589 */ /* 0x000e2800000e0000 */
[----:B------:R-:W3:Y:S04]  /*6960*/  SHFL.IDX PT, R35, R31, R6, 0x1c1f ;  /* 0x001c1f061f237589 */ /* 0x000ee800000e0000 */
[----:B------:R4:W-:Y:S01]  /*6970*/  SHFL.IDX PT, R38, R32, R3, 0x1c1f ;  /* 0x001c1f0320267589 */ /* 0x0009e200000e0000 */
[----:B-1----:R-:W-:-:S03]  /*6980*/  SEL R25, R46, R51, P0 ;  /* 0x000000332e197207 */ /* 0x002fc60000000000 */
[----:B------:R1:W2:Y:S04]  /*6990*/  SHFL.IDX PT, R7, R27, R6, 0x1c1f ;  /* 0x001c1f061b077589 */ /* 0x0002a800000e0000 */
[----:B------:R0:W-:Y:S01]  /*69a0*/  SHFL.IDX PT, R9, R30, R3, 0x1c1f ;  /* 0x001c1f031e097589 */ /* 0x0001e200000e0000 */
[----:B----4-:R-:W-:-:S03]  /*69b0*/  SEL R32, R36, R33, P0 ;  /* 0x0000002124207207 */ /* 0x010fc60000000000 */
[----:B------:R-:W-:Y:S01]  /*69c0*/  SHFL.IDX PT, R52, R52, R3, 0x1c1f ;  /* 0x001c1f0334347589 */ /* 0x000fe200000e0000 */
[----:B-1----:R-:W-:-:S03]  /*69d0*/  SEL R27, R51, R46, P0 ;  /* 0x0000002e331b7207 */ /* 0x002fc60000000000 */
[----:B------:R-:W1:Y:S01]  /*69e0*/  SHFL.IDX PT, R10, R37, R6, 0x1c1f ;  /* 0x001c1f06250a7589 */ /* 0x000e6200000e0000 */
[----:B0-----:R-:W-:Y:S02]  /*69f0*/  SEL R29, R48, R39, P0 ;  /* 0x00000027301d7207 */ /* 0x001fe40000000000 */
[----:B------:R-:W-:Y:S01]  /*6a00*/  SEL R30, R41, R34, P0 ;  /* 0x00000022291e7207 */ /* 0x000fe20000000000 */
[----:B------:R0:W4:Y:S01]  /*6a10*/  SHFL.IDX PT, R43, R43, R6, 0x1c1f ;  /* 0x001c1f062b2b7589 */ /* 0x00012200000e0000 */
[----:B------:R-:W-:Y:S02]  /*6a20*/  SEL R34, R33, R36, P0 ;  /* 0x0000002421227207 */ /* 0x000fe40000000000 */
[----:B------:R-:W-:Y:S01]  /*6a30*/  SEL R31, R39, R48, P0 ;  /* 0x00000030271f7207 */ /* 0x000fe20000000000 */
[----:B------:R-:W-:Y:S01]  /*6a40*/  BAR.SYNC.DEFER_BLOCKING 0x1, 0x180 ;  /* 0x0046000000007b1d */ /* 0x000fe20000010000 */
[----:B---3--:R-:W-:Y:S02]  /*6a50*/  SEL R33, R50, R35, P0 ;  /* 0x0000002332217207 */ /* 0x008fe40000000000 */
[----:B------:R-:W-:-:S02]  /*6a60*/  SEL R35, R35, R50, P0 ;  /* 0x0000003223237207 */ /* 0x000fc40000000000 */
[----:B--2---:R-:W-:Y:S01]  /*6a70*/  SEL R36, R38, R7, P0 ;  /* 0x0000000726247207 */ /* 0x004fe20000000000 */
[----:B0-----:R-:W-:Y:S01]  /*6a80*/  IMAD.U32 R6, RZ, RZ, UR4 ;  /* 0x00000004ff067e24 */ /* 0x001fe2000f8e00ff */
[----:B------:R-:W-:Y:S01]  /*6a90*/  SEL R38, R7, R38, P0 ;  /* 0x0000002607267207 */ /* 0x000fe20000000000 */
[----:B------:R-:W-:Y:S01]  /*6aa0*/  IMAD.U32 R7, RZ, RZ, UR6 ;  /* 0x00000006ff077e24 */ /* 0x000fe2000f8e00ff */
[----:B------:R-:W-:Y:S01]  /*6ab0*/  ULDC.64 UR6, c[0x0][0xc08] ;  /* 0x0003020000067ab9 */ /* 0x000fe20000000a00 */
[----:B-1----:R-:W-:Y:S02]  /*6ac0*/  SEL R37, R9, R10, P0 ;  /* 0x0000000a09257207 */ /* 0x002fe40000000000 */
[----:B------:R-:W-:Y:S02]  /*6ad0*/  SEL R39, R10, R9, P0 ;  /* 0x000000090a277207 */ /* 0x000fe40000000000 */
[----:B----4-:R-:W-:Y:S02]  /*6ae0*/  SEL R41, R52, R43, P0 ;  /* 0x0000002b34297207 */ /* 0x010fe40000000000 */
[----:B------:R-:W-:Y:S01]  /*6af0*/  SEL R43, R43, R52, P0 ;  /* 0x000000342b2b7207 */ /* 0x000fe20000000000 */
[----:B------:R0:W-:Y:S04]  /*6b00*/  STSM.16.M88.4 [R54], R12 ;  /* 0x0000000c36007844 */ /* 0x0001e80000000200 */
[----:B------:R1:W-:Y:S04]  /*6b10*/  STSM.16.M88.4 [R49], R24 ;  /* 0x0000001831007844 */ /* 0x0003e80000000200 */
[----:B------:R1:W-:Y:S04]  /*6b20*/  STSM.16.M88.4 [R45], R28 ;  /* 0x0000001c2d007844 */ /* 0x0003e80000000200 */
[----:B------:R1:W-:Y:S04]  /*6b30*/  STSM.16.M88.4 [R21], R32 ;  /* 0x0000002015007844 */ /* 0x0003e80000000200 */
[----:B------:R1:W-:Y:S04]  /*6b40*/  STSM.16.M88.4 [R20], R36 ;  /* 0x0000002414007844 */ /* 0x0003e80000000200 */
[----:B------:R1:W-:Y:S01]  /*6b50*/  STSM.16.M88.4 [R11], R40 ;  /* 0x000000280b007844 */ /* 0x0003e20000000200 */
[----:B------:R-:W-:Y:S06]  /*6b60*/  BAR.SYNC.DEFER_BLOCKING 0x1, 0x180 ;  /* 0x0046000000007b1d */ /* 0x000fec0000010000 */
[----:B------:R-:W2:Y:S01]  /*6b70*/  @P2 LDG.E R3, desc[UR52][R6.64] ;  /* 0x0000003406032981 */ /* 0x000ea2000c1e1900 */
[----:B------:R-:W-:Y:S01]  /*6b80*/  UISETP.NE.U32.AND UP1, UPT, UR6, URZ, UPT ;  /* 0x0000003f0600728c */ /* 0x000fe2000bf25070 */
[----:B------:R-:W-:Y:S01]  /*6b90*/  ISETP.NE.AND P1, PT, R44, 0x1, PT ;  /* 0x000000012c00780c */ /* 0x000fe20003f25270 */
[----:B------:R-:W-:-:S02]  /*6ba0*/  UMOV UR4, URZ ;  /* 0x0000003f00047c82 */ /* 0x000fc40008000000 */
[----:B------:R-:W-:-:S06]  /*6bb0*/  UISETP.NE.AND.EX UP1, UPT, UR7, URZ, UPT, UP1 ;  /* 0x0000003f0700728c */ /* 0x000fcc000bf25310 */
[----:B------:R-:W-:-:S04]  /*6bc0*/  PLOP3.LUT P0, PT, PT, PT, UP1, 0x80, 0x0 ;  /* 0x000000000000781c */ /* 0x000fc80003f0f018 */
[----:B------:R-:W3:Y:S01]  /*6bd0*/  @P1 LDC R10, c[0x0][0xbec] ;  /* 0x0002fb00ff0a1b82 */ /* 0x000ee20000000800 */
[----:B------:R-:W-:-:S03]  /*6be0*/  @UP1 UIADD3 UR6, UP2, UR8, UR6, URZ ;  /* 0x0000000608061290 */ /* 0x000fc6000ff5e03f */
[----:B------:R-:W-:Y:S01]  /*6bf0*/  ULDC UR8, c[0x0][0xa88] ;  /* 0x0002a20000087ab9 */ /* 0x000fe20000000800 */
[----:B------:R-:W-:Y:S02]  /*6c00*/  @UP1 UIADD3.X UR7, UR9, UR7, URZ, UP2, !UPT ;  /* 0x0000000709071290 */ /* 0x000fe400097fe43f */
[----:B0-----:R-:W-:Y:S01]  /*6c10*/  IMAD.U32 R14, RZ, RZ, UR6 ;  /* 0x00000006ff0e7e24 */ /* 0x001fe2000f8e00ff */
[----:B------:R-:W0:Y:S03]  /*6c20*/  @P1 LDC R12, c[0x0][0xbf0] ;  /* 0x0002fc00ff0c1b82 */ /* 0x000e260000000800 */
[----:B------:R-:W-:Y:S01]  /*6c30*/  IMAD.U32 R15, RZ, RZ, UR7 ;  /* 0x00000007ff0f7e24 */ /* 0x000fe2000f8e00ff */
[----:B--2---:R-:W-:Y:S01]  /*6c40*/  @P2 R2UR UR4, R3 ;  /* 0x00000000030422ca */ /* 0x004fe200000e0000 */
[----:B------:R-:W-:-:S06]  /*6c50*/  IMAD.U32 R3, RZ, RZ, UR8 ;  /* 0x00000008ff037e24 */ /* 0x000fcc000f8e00ff */
[----:B------:R1:W5:Y:S01]  /*6c60*/  @P0 LDG.E R3, desc[UR52][R14.64] ;  /* 0x000000340e030981 */ /* 0x000362000c1e1900 */
[----:B0--3--:R-:W-:Y:S07]  /*6c70*/  @P0 BRA `(.L_x_162) ;  /* 0x0000000000100947 */ /* 0x009fee0003800000 */
[----:B------:R-:W-:Y:S05]  /*6c80*/  @!P2 BRA `(.L_x_162) ;  /* 0x00000000000ca947 */ /* 0x000fea0003800000 */
[----:B-1----:R-:W2:Y:S04]  /*6c90*/  LDG.E R14, desc[UR52][R6.64] ;  /* 0x00000034060e7981 */ /* 0x002ea8000c1e1900 */
[----:B-----5:R-:W2:Y:S02]  /*6ca0*/  LDG.E R3, desc[UR52][R6.64+0x4] ;  /* 0x0000043406037981 */ /* 0x020ea4000c1e1900 */
[----:B--2---:R-:W-:-:S07]  /*6cb0*/  IMAD.IADD R3, R3, 0x1, -R14 ;  /* 0x0000000103037824 */ /* 0x004fce00078e0a0e */
.L_x_162:
[----:B------:R-:W-:Y:S01]  /*6cc0*/  IMAD.U32 R6, RZ, RZ, UR44 ;  /* 0x0000002cff067e24 */ /* 0x000fe2000f8e00ff */
[----:B------:R-:W-:Y:S01]  /*6cd0*/  USHF.R.S32.HI UR14, URZ, 0x1f, UR45 ;  /* 0x0000001f3f0e7899 */ /* 0x000fe2000801142d */
[----:B------:R-:W-:Y:S01]  /*6ce0*/  IMAD R9, R22, 0x20, R16 ;  /* 0x0000002016097824 */ /* 0x000fe200078e0210 */
[----:B------:R-:W-:Y:S01]  /*6cf0*/  ULDC.64 UR12, c[0x0][0xb90] ;  /* 0x0002e400000c7ab9 */ /* 0x000fe20000000a00 */
[----:B-1----:R-:W-:Y:S01]  /*6d00*/  IMAD R11, R6, 0xc0, R155 ;  /* 0x000000c0060b7824 */ /* 0x002fe200078e029b */
[----:B------:R-:W-:Y:S01]  /*6d10*/  USHF.R.S32.HI UR9, URZ, 0x1f, UR4 ;  /* 0x0000001f3f097899 */ /* 0x000fe20008011404 */
[----:B------:R-:W-:Y:S01]  /*6d20*/  IMAD.WIDE R4, R9, 0x2, R4 ;  /* 0x0000000209047825 */ /* 0x000fe200078e0204 */
[----:B------:R-:W-:Y:S01]  /*6d30*/  UIMAD UR10, UR14, UR12, URZ ;  /* 0x0000000c0e0a72a4 */ /* 0x000fe2000f8e023f */
[----:B------:R-:W-:Y:S02]  /*6d40*/  UMOV UR8, UR4 ;  /* 0x0000000400087c82 */ /* 0x000fe40008000000 */
[----:B------:R-:W-:Y:S01]  /*6d50*/  @P1 IMAD.HI.U32 R7, R11, R10, RZ ;  /* 0x0000000a0b071227 */ /* 0x000fe200078e00ff */
[----:B------:R-:W-:Y:S01]  /*6d60*/  USEL UR41, UR41, URZ, !UP0 ;  /* 0x0000003f29297287 */ /* 0x000fe2000c000000 */
[C---:B------:R-:W-:Y:S01]  /*6d70*/  IADD3 R33, P6, R4.reuse, 0x3000, RZ ;  /* 0x0000300004217810 */ /* 0x040fe20007fde0ff */
[----:B------:R-:W-:Y:S01]  /*6d80*/  UIMAD.WIDE.U32 UR6, UR45, UR12, UR8 ;  /* 0x0000000c2d0672a5 */ /* 0x000fe2000f8e0008 */
[----:B------:R-:W-:Y:S01]  /*6d90*/  IMAD.MOV.U32 R6, RZ, RZ, R11 ;  /* 0x000000ffff067224 */ /* 0x000fe200078e000b */
[----:B------:R-:W-:Y:S01]  /*6da0*/  UIMAD UR10, UR45, UR13, UR10 ;  /* 0x0000000d2d0a72a4 */ /* 0x000fe2000f8e020a */
[----:B------:R-:W-:Y:S01]  /*6db0*/  @P1 SHF.R.U32.HI R6, RZ, R12, R7 ;  /* 0x0000000cff061219 */ /* 0x000fe20000011607 */
[----:B------:R-:W-:Y:S01]  /*6dc0*/  USEL UR40, UR40, URZ, !UP0 ;  /* 0x0000003f28287287 */ /* 0x000fe2000c000000 */
[----:B------:R-:W-:Y:S01]  /*6dd0*/  IADD3 R12, P2, R4, 0x1800, RZ ;  /* 0x00001800040c7810 */ /* 0x000fe20007f5e0ff */
[----:B------:R-:W-:Y:S01]  /*6de0*/  ULDC.64 UR12, c[0x0][0xb98] ;  /* 0x0002e600000c7ab9 */ /* 0x000fe20000000a00 */
[----:B------:R-:W-:Y:S01]  /*6df0*/  UIADD3 UR7, UR7, UR10, URZ ;  /* 0x0000000a07077290 */ /* 0x000fe2000fffe03f */
[--C-:B------:R-:W-:Y:S01]  /*6e00*/  IMAD.MOV R9, RZ, RZ, -R6.reuse ;  /* 0x000000ffff097224 */ /* 0x100fe200078e0a06 */
[----:B------:R-:W-:Y:S01]  /*6e10*/  UIMAD UR8, UR41, UR12, URZ ;  /* 0x0000000c290872a4 */ /* 0x000fe2000f8e023f */
[----:B------:R-:W-:Y:S01]  /*6e20*/  SHF.R.S32.HI R7, RZ, 0x1f, R6 ;  /* 0x0000001fff077819 */ /* 0x000fe20000011406 */
[----:B------:R-:W-:Y:S01]  /*6e30*/  UIMAD.WIDE.U32 UR6, UR40, UR12, UR6 ;  /* 0x0000000c280672a5 */ /* 0x000fe2000f8e0006 */
[----:B------:R-:W-:Y:S01]  /*6e40*/  IMAD R9, R44, R9, R11 ;  /* 0x000000092c097224 */ /* 0x000fe200078e020b */
[----:B------:R-:W-:Y:S01]  /*6e50*/  UIMAD UR8, UR40, UR13, UR8 ;  /* 0x0000000d280872a4 */ /* 0x000fe2000f8e0208 */
[----:B------:R-:W-:Y:S01]  /*6e60*/  LOP3.LUT R11, R12, 0x180, RZ, 0xc0, !PT ;  /* 0x000001800c0b7812 */ /* 0x000fe200078ec0ff */
[----:B-----5:R-:W-:Y:S01]  /*6e70*/  IMAD R42, R3, R44, RZ ;  /* 0x0000002c032a7224 */ /* 0x020fe200078e02ff */
[----:B------:R-:W-:Y:S01]  /*6e80*/  IADD3 R25, P5, R4, 0x4800, RZ ;  /* 0x0000480004197810 */ /* 0x000fe20007fbe0ff */
[----:B------:R-:W-:Y:S01]  /*6e90*/  ULDC.64 UR10, c[0x0][0xaa0] ;  /* 0x0002a800000a7ab9 */ /* 0x000fe20000000a00 */
[----:B------:R-:W-:Y:S01]  /*6ea0*/  IADD3 R6, P0, R6, UR6, RZ ;  /* 0x0000000606067c10 */ /* 0x000fe2000ff1e0ff */
[----:B------:R-:W-:Y:S01]  /*6eb0*/  IMAD.U32 R14, RZ, RZ, UR8 ;  /* 0x00000008ff0e7e24 */ /* 0x000fe2000f8e00ff */
[----:B------:R-:W-:-:S02]  /*6ec0*/  SHF.R.S32.HI R10, RZ, 0x1f, R9 ;  /* 0x0000001fff0a7819 */ /* 0x000fc40000011409 */
[----:B------:R-:W-:Y:S02]  /*6ed0*/  SHF.R.U64 R11, R11, 0x3, RZ ;  /* 0x000000030b0b7819 */ /* 0x000fe400000012ff */
[----:B------:R-:W-:Y:S01]  /*6ee0*/  IADD3.X R7, R7, UR7, R14, P0, !PT ;  /* 0x0000000707077c10 */ /* 0x000fe200087fe40e */
[----:B------:R-:W-:Y:S01]  /*6ef0*/  ULDC.64 UR6, c[0x0][0xb88] ;  /* 0x0002e20000067ab9 */ /* 0x000fe20000000a00 */
[----:B------:R-:W-:Y:S01]  /*6f00*/  IADD3 R37, P4, R4, 0x6000, RZ ;  /* 0x0000600004257810 */ /* 0x000fe20007f9e0ff */
[----:B------:R-:W-:Y:S01]  /*6f10*/  IMAD R14, R10, UR6, RZ ;  /* 0x000000060a0e7c24 */ /* 0x000fe2000f8e02ff */
[----:B------:R-:W-:Y:S01]  /*6f20*/  LOP3.LUT R10, R11, R12, RZ, 0x3c, !PT ;  /* 0x0000000c0b0a7212 */ /* 0x000fe200078e3cff */
[----:B------:R-:W-:Y:S01]  /*6f30*/  IMAD.WIDE.U32 R6, R9, UR6, R6 ;  /* 0x0000000609067c25 */ /* 0x000fe2000f8e0006 */
[----:B------:R-:W-:Y:S01]  /*6f40*/  LOP3.LUT R32, R33, 0x180, RZ, 0xc0, !PT ;  /* 0x0000018021207812 */ /* 0x000fe200078ec0ff */
[----:B------:R-:W-:Y:S01]  /*6f50*/  UIMAD UR8, UR9, UR10, URZ ;  /* 0x0000000a090872a4 */ /* 0x000fe2000f8e023f */
[----:B------:R-:W-:Y:S01]  /*6f60*/  LOP3.LUT R24, R25, 0x180, RZ, 0xc0, !PT ;  /* 0x0000018019187812 */ /* 0x000fe200078ec0ff */
[----:B------:R-:W-:Y:S01]  /*6f70*/  IMAD R11, R9, UR7, R14 ;  /* 0x00000007090b7c24 */ /* 0x000fe2000f8e020e */
[----:B------:R-:W-:Y:S01]  /*6f80*/  ULDC.64 UR6, c[0x0][0xb50] ;  /* 0x0002d40000067ab9 */ /* 0x000fe20000000a00 */
[----:B------:R-:W-:-:S02]  /*6f90*/  LOP3.LUT R36, R37, 0x180, RZ, 0xc0, !PT ;  /* 0x0000018025247812 */ /* 0x000fc400078ec0ff */
[----:B------:R-:W-:Y:S01]  /*6fa0*/  IMAD.IADD R7, R7, 0x1, R11 ;  /* 0x0000000107077824 */ /* 0x000fe200078e020b */
[----:B------:R-:W-:Y:S01]  /*6fb0*/  LEA R9, P0, R6, UR6, 0x2 ;  /* 0x0000000606097c11 */ /* 0x000fe2000f8010ff */
[----:B------:R-:W-:Y:S01]  /*6fc0*/  IMAD.X R11, RZ, RZ, R5, P2 ;  /* 0x000000ffff0b7224 */ /* 0x000fe200010e0605 */
[----:B------:R-:W-:Y:S02]  /*6fd0*/  LOP3.LUT R13, R4, 0x180, RZ, 0xc0, !PT ;  /* 0x00000180040d7812 */ /* 0x000fe400078ec0ff */
[----:B------:R-:W-:Y:S01]  /*6fe0*/  LEA.HI.X R7, R6, UR7, R7, 0x2, P0 ;  /* 0x0000000706077c11 */ /* 0x000fe200080f1407 */
[----:B------:R-:W-:Y:S01]  /*6ff0*/  SHFL.IDX PT, R20, R9, RZ, 0x1c1f ;  /* 0x001c1fff09147589 */ /* 0x000fe200000e0000 */
[----:B------:R-:W-:Y:S01]  /*7000*/  IMAD.U32 R6, RZ, RZ, UR44 ;  /* 0x0000002cff067e24 */ /* 0x000fe2000f8e00ff */
[----:B------:R-:W-:Y:S02]  /*7010*/  LOP3.LUT P0, RZ, R23, 0x3, RZ, 0xc0, !PT ;  /* 0x0000000317ff7812 */ /* 0x000fe4000780c0ff */
[----:B------:R-:W0:Y:S01]  /*7020*/  SHFL.IDX PT, R21, R7, RZ, 0x1c1f ;  /* 0x001c1fff07157589 */ /* 0x000e2200000e0000 */
[----:B------:R-:W-:Y:S01]  /*7030*/  IMAD R15, R6, 0xc0, R153 ;  /* 0x000000c0060f7824 */ /* 0x000fe200078e0299 */
[----:B------:R-:W-:-:S02]  /*7040*/  IADD3 R6, P3, R4, 0x7800, RZ ;  /* 0x0000780004067810 */ /* 0x000fc40007f7e0ff */
[----:B------:R1:W-:Y:S01]  /*7050*/  SHFL.IDX PT, R40, R9, 0x1, 0x1c1f ;  /* 0x003c1f0009287f89 */ /* 0x0003e200000e0000 */
[C---:B------:R-:W-:Y:S01]  /*7060*/  VIADD R3, R15.reuse, 0x8 ;  /* 0x000000080f037836 */ /* 0x040fe20000000000 */
[-C--:B------:R-:W-:Y:S01]  /*7070*/  ISETP.GE.OR P2, PT, R15, R42.reuse, P0 ;  /* 0x0000002a0f00720c */ /* 0x080fe20000746670 */
[----:B------:R-:W-:Y:S01]  /*7080*/  UIMAD.WIDE.U32 UR6, UR4, UR10, URZ ;  /* 0x0000000a040672a5 */ /* 0x000fe2000f8e003f */
[----:B------:R-:W2:Y:S01]  /*7090*/  SHFL.IDX PT, R41, R7, 0x1, 0x1c1f ;  /* 0x003c1f0007297f89 */ /* 0x000ea200000e0000 */
[----:B------:R-:W-:Y:S01]  /*70a0*/  SHF.R.U64 R32, R32, 0x3, RZ ;  /* 0x0000000320207819 */ /* 0x000fe200000012ff */
[----:B------:R-:W-:Y:S01]  /*70b0*/  UIMAD UR8, UR4, UR11, UR8 ;  /* 0x0000000b040872a4 */ /* 0x000fe2000f8e0208 */
[----:B------:R-:W-:Y:S01]  /*70c0*/  ISETP.GE.OR P0, PT, R3, R42, P0 ;  /* 0x0000002a0300720c */ /* 0x000fe20000706670 */
[----:B-1----:R-:W1:Y:S01]  /*70d0*/  @P1 LDC R9, c[0x0][0xbec] ;  /* 0x0002fb00ff091b82 */ /* 0x002e620000000800 */
[----:B------:R-:W-:Y:S01]  /*70e0*/  LOP3.LUT R3, R6, 0x180, RZ, 0xc0, !PT ;  /* 0x0000018006037812 */ /* 0x000fe200078ec0ff */
[----:B------:R-:W-:Y:S01]  /*70f0*/  ULDC.64 UR10, c[0x0][0xae8] ;  /* 0x0002ba00000a7ab9 */ /* 0x000fe20000000a00 */
[----:B------:R-:W-:Y:S01]  /*7100*/  SHF.R.U64 R24, R24, 0x3, RZ ;  /* 0x0000000318187819 */ /* 0x000fe200000012ff */
[----:B------:R-:W-:Y:S01]  /*7110*/  IMAD.X R29, RZ, RZ, R5, P3 ;  /* 0x000000ffff1d7224 */ /* 0x000fe200018e0605 */
[----:B------:R-:W-:-:S02]  /*7120*/  SHF.R.U64 R3, R3, 0x3, RZ ;  /* 0x0000000303037819 */ /* 0x000fc400000012ff */
[----:B------:R-:W-:Y:S02]  /*7130*/  SHF.R.U64 R36, R36, 0x3, RZ ;  /* 0x0000000324247819 */ /* 0x000fe400000012ff */
[----:B------:R-:W-:Y:S02]  /*7140*/  SHF.R.U64 R13, R13, 0x3, RZ ;  /* 0x000000030d0d7819 */ /* 0x000fe400000012ff */
[----:B------:R-:W-:Y:S01]  /*7150*/  LOP3.LUT R28, R3, R6, RZ, 0x3c, !PT ;  /* 0x00000006031c7212 */ /* 0x000fe200078e3cff */
[----:B0-----:R0:W-:Y:S01]  /*7160*/  @!P2 ST.E desc[UR52][R20.64], R0 ;  /* 0x000000001400a985 */ /* 0x0011e2000c101934 */
[----:B------:R-:W-:Y:S01]  /*7170*/  IMAD.U32 R3, RZ, RZ, UR44 ;  /* 0x0000002cff037e24 */ /* 0x000fe2000f8e00ff */
[----:B------:R-:W-:Y:S01]  /*7180*/  LOP3.LUT R32, R32, R33, RZ, 0x3c, !PT ;  /* 0x0000002120207212 */ /* 0x000fe200078e3cff */
[----:B------:R-:W-:Y:S01]  /*7190*/  UIADD3 UR7, UR7, UR8, URZ ;  /* 0x0000000807077290 */ /* 0x000fe2000fffe03f */
[----:B------:R-:W-:Y:S01]  /*71a0*/  LOP3.LUT R24, R24, R25, RZ, 0x3c, !PT ;  /* 0x0000001918187212 */ /* 0x000fe200078e3cff */
[----:B------:R-:W-:Y:S01]  /*71b0*/  UIMAD UR4, UR14, UR10, URZ ;  /* 0x0000000a0e0472a4 */ /* 0x000fe2000f8e023f */
[----:B------:R-:W-:Y:S01]  /*71c0*/  LOP3.LUT R36, R36, R37, RZ, 0x3c, !PT ;  /* 0x0000002524247212 */ /* 0x000fe200078e3cff */
[--C-:B------:R-:W-:Y:S01]  /*71d0*/  IMAD.X R33, RZ, RZ, R5.reuse, P6 ;  /* 0x000000ffff217224 */ /* 0x100fe200030e0605 */
[----:B------:R-:W-:Y:S01]  /*71e0*/  LOP3.LUT R12, R13, R4, RZ, 0x3c, !PT ;  /* 0x000000040d0c7212 */ /* 0x000fe200078e3cff */
[--C-:B------:R-:W-:Y:S01]  /*71f0*/  IMAD.X R25, RZ, RZ, R5.reuse, P5 ;  /* 0x000000ffff197224 */ /* 0x100fe200028e0605 */
[----:B--2---:R2:W-:Y:S01]  /*7200*/  @!P0 ST.E desc[UR52][R40.64], R8 ;  /* 0x0000000828008985 */ /* 0x0045e2000c101934 */
[--C-:B------:R-:W-:Y:S01]  /*7210*/  IMAD.X R37, RZ, RZ, R5.reuse, P4 ;  /* 0x000000ffff257224 */ /* 0x100fe200020e0605 */
[----:B0-----:R-:W0:Y:S01]  /*7220*/  @P1 LDC R21, c[0x0][0xbf0] ;  /* 0x0002fc00ff151b82 */ /* 0x001e220000000800 */
[----:B------:R-:W-:Y:S01]  /*7230*/  IMAD R0, R19, 0x60, R22 ;  /* 0x0000006013007824 */ /* 0x000fe200078e0216 */
[----:B------:R-:W-:Y:S01]  /*7240*/  UIMAD UR4, UR45, UR11, UR4 ;  /* 0x0000000b2d0472a4 */ /* 0x000fe2000f8e0204 */
[----:B------:R-:W-:Y:S01]  /*7250*/  IMAD.MOV.U32 R13, RZ, RZ, R5 ;  /* 0x000000ffff0d7224 */ /* 0x000fe200078e0005 */
[----:B------:R-:W-:Y:S01]  /*7260*/  UIMAD.WIDE.U32 UR6, UR45, UR10, UR6 ;  /* 0x0000000a2d0672a5 */ /* 0x000fe2000f8e0006 */
[----:B------:R3:W5:Y:S01]  /*7270*/  LD.E.128 R4, desc[UR52][R10.64] ;  /* 0x000000340a047980 */ /* 0x000762000c101d00 */
[----:B------:R-:W-:-:S02]  /*7280*/  ULDC.64 UR8, c[0x0][0xaf0] ;  /* 0x0002bc0000087ab9 */ /* 0x000fc40000000a00 */
[----:B------:R-:W-:Y:S01]  /*7290*/  UIADD3 UR7, UR7, UR4, URZ ;  /* 0x0000000407077290 */ /* 0x000fe2000fffe03f */
[----:B------:R-:W5:Y:S04]  /*72a0*/  LD.E.128 R12, desc[UR52][R12.64] ;  /* 0x000000340c0c7980 */ /* 0x000f68000c101d00 */
[----:B------:R-:W5:Y:S01]  /*72b0*/  LD.E.128 R32, desc[UR52][R32.64] ;  /* 0x0000003420207980 */ /* 0x000f62000c101d00 */
[----:B---3--:R-:W-:Y:S01]  /*72c0*/  IMAD R10, R3, 0xc0, R0 ;  /* 0x000000c0030a7824 */ /* 0x008fe200078e0200 */
[----:B------:R-:W-:Y:S02]  /*72d0*/  UIMAD UR4, UR41, UR8, URZ ;  /* 0x00000008290472a4 */ /* 0x000fe4000f8e023f */
[----:B------:R-:W5:Y:S01]  /*72e0*/  LD.E.128 R24, desc[UR52][R24.64] ;  /* 0x0000003418187980 */ /* 0x000f62000c101d00 */
[----:B-1----:R-:W-:Y:S01]  /*72f0*/  @P1 IMAD.HI.U32 R0, R10, R9, RZ ;  /* 0x000000090a001227 */ /* 0x002fe200078e00ff */
[----:B------:R-:W-:-:S02]  /*7300*/  UIMAD UR4, UR40, UR9, UR4 ;  /* 0x00000009280472a4 */ /* 0x000fc4000f8e0204 */
[----:B------:R-:W5:Y:S01]  /*7310*/  LD.E.128 R36, desc[UR52][R36.64] ;  /* 0x0000003424247980 */ /* 0x000f62000c101d00 */
[----:B------:R-:W-:Y:S01]  /*7320*/  IMAD.MOV.U32 R3, RZ, RZ, R10 ;  /* 0x000000ffff037224 */ /* 0x000fe200078e000a */
[----:B0-----:R-:W-:Y:S01]  /*7330*/  @P1 SHF.R.U32.HI R3, RZ, R21, R0 ;  /* 0x00000015ff031219 */ /* 0x001fe20000011600 */
[----:B------:R-:W-:Y:S01]  /*7340*/  UIMAD.WIDE.U32 UR6, UR40, UR8, UR6 ;  /* 0x00000008280672a5 */ /* 0x000fe2000f8e0006 */
[----:B------:R-:W5:Y:S02]  /*7350*/  LD.E.128 R28, desc[UR52][R28.64] ;  /* 0x000000341c1c7980 */ /* 0x000f64000c101d00 */
[--C-:B------:R-:W-:Y:S01]  /*7360*/  SHF.R.S32.HI R0, RZ, 0x1f, R3.reuse ;  /* 0x0000001fff007819 */ /* 0x100fe20000011403 */
[----:B------:R-:W-:Y:S01]  /*7370*/  UIADD3 UR4, UR7, UR4, URZ ;  /* 0x0000000407047290 */ /* 0x000fe2000fffe03f */
[----:B------:R-:W-:Y:S01]  /*7380*/  IMAD.MOV R11, RZ, RZ, -R3 ;  /* 0x000000ffff0b7224 */ /* 0x000fe200078e0a03 */
[----:B------:R-:W-:Y:S01]  /*7390*/  ULDC.64 UR8, c[0x0][0xae0] ;  /* 0x0002b80000087ab9 */ /* 0x000fe20000000a00 */
[----:B------:R-:W-:Y:S01]  /*73a0*/  IMAD.U32 R9, RZ, RZ, UR7 ;  /* 0x00000007ff097e24 */ /* 0x000fe2000f8e00ff */
[----:B------:R-:W-:Y:S01]  /*73b0*/  @!PT LDS RZ, [RZ] ;  /* 0x00000000fffff984 */ /* 0x000fe20000000800 */
[----:B------:R-:W-:Y:S01]  /*73c0*/  @!PT LDS RZ, [RZ] ;  /* 0x00000000fffff984 */ /* 0x000fe20000000800 */
[----:B------:R-:W-:Y:S01]  /*73d0*/  @!PT LDS RZ, [RZ] ;  /* 0x00000000fffff984 */ /* 0x000fe20000000800 */
[----:B------:R-:W-:Y:S01]  /*73e0*/  @!PT LDS RZ, [RZ] ;  /* 0x00000000fffff984 */ /* 0x000fe20000000800 */
[----:B------:R0:W-:Y:S06]  /*73f0*/  MEMBAR.ALL.CTA ;  /* 0x0000000000007992 */ /* 0x0001ec0000008000 */
[----:B0-----:R-:W0:Y:S01]  /*7400*/  FENCE.VIEW.ASYNC.S ;  /* 0x00000000000073c6 */ /* 0x001e220000000000 */
[----:B------:R-:W-:-:S02]  /*7410*/  IMAD R0, R0, UR8, RZ ;  /* 0x0000000800007c24 */ /* 0x000fc4000f8e02ff */
[----:B------:R-:W-:Y:S02]  /*7420*/  IMAD R11, R44, R11, R10 ;  /* 0x0000000b2c0b7224 */ /* 0x000fe400078e020a */
[----:B--2---:R-:W-:Y:S01]  /*7430*/  IMAD.U32 R8, RZ, RZ, UR6 ;  /* 0x00000006ff087e24 */ /* 0x004fe2000f8e00ff */
[----:B------:R-:W-:Y:S01]  /*7440*/  ULDC.64 UR6, c[0x0][0xad8] ;  /* 0x0002b60000067ab9 */ /* 0x000fe20000000a00 */
[----:B------:R-:W-:Y:S02]  /*7450*/  IMAD.U32 R9, RZ, RZ, UR4 ;  /* 0x00000004ff097e24 */ /* 0x000fe4000f8e00ff */
[C---:B------:R-:W-:Y:S01]  /*7460*/  IMAD R21, R3.reuse, UR9, R0 ;  /* 0x0000000903157c24 */ /* 0x040fe2000f8e0200 */
[----:B------:R-:W-:Y:S01]  /*7470*/  SHF.R.S32.HI R0, RZ, 0x1f, R11 ;  /* 0x0000001fff007819 */ /* 0x000fe2000001140b */
[----:B------:R-:W-:-:S04]  /*7480*/  IMAD.WIDE.U32 R8, R3, UR8, R8 ;  /* 0x0000000803087c25 */ /* 0x000fc8000f8e0008 */
[----:B------:R-:W-:Y:S02]  /*7490*/  IMAD.U32 R43, RZ, RZ, UR44 ;  /* 0x0000002cff2b7e24 */ /* 0x000fe4000f8e00ff */
[----:B------:R-:W-:Y:S02]  /*74a0*/  IMAD.IADD R9, R9, 0x1, R21 ;  /* 0x0000000109097824 */ /* 0x000fe400078e0215 */
[----:B------:R-:W-:Y:S02]  /*74b0*/  IMAD R0, R0, UR6, RZ ;  /* 0x0000000600007c24 */ /* 0x000fe4000f8e02ff */
[----:B------:R-:W-:Y:S02]  /*74c0*/  IMAD R43, R43, 0xc0, R22 ;  /* 0x000000c02b2b7824 */ /* 0x000fe400078e0216 */
[C---:B------:R-:W-:Y:S02]  /*74d0*/  IMAD R3, R11.reuse, UR7, R0 ;  /* 0x000000070b037c24 */ /* 0x040fe4000f8e0200 */
[----:B------:R-:W-:Y:S01]  /*74e0*/  IMAD.WIDE.U32 R8, R11, UR6, R8 ;  /* 0x000000060b087c25 */ /* 0x000fe2000f8e0008 */
[----:B------:R-:W-:Y:S01]  /*74f0*/  ISETP.GE.AND P0, PT, R43, R42, PT ;  /* 0x0000002a2b00720c */ /* 0x000fe20003f06270 */
[----:B------:R-:W-:-:S02]  /*7500*/  ULDC.64 UR6, c[0x0][0xa80] ;  /* 0x0002a00000067ab9 */ /* 0x000fc40000000a00 */
[----:B------:R-:W-:Y:S01]  /*7510*/  IMAD.IADD R3, R9, 0x1, R3 ;  /* 0x0000000109037824 */ /* 0x000fe200078e0203 */
[----:B------:R-:W-:Y:S01]  /*7520*/  LEA R40, P1, R8, UR6, 0x1 ;  /* 0x0000000608287c11 */ /* 0x000fe2000f8208ff */
[----:B------:R-:W-:-:S03]  /*7530*/  VIADD R2, R2, 0x19c20 ;  /* 0x00019c2002027836 */ /* 0x000fc60000000000 */
[----:B------:R-:W-:Y:S02]  /*7540*/  LEA.HI.X R41, R8, UR7, R3, 0x1, P1 ;  /* 0x0000000708297c11 */ /* 0x000fe400088f0c03 */
[----:B------:R-:W-:Y:S01]  /*7550*/  PRMT R2, RZ, 0x654, R2 ;  /* 0x00000654ff027816 */ /* 0x000fe20000000002 */
[----:B0-----:R0:W1:Y:S01]  /*7560*/  SHFL.IDX PT, R8, R40, RZ, 0x1c1f ;  /* 0x001c1fff28087589 */ /* 0x00106200000e0000 */
[----:B------:R-:W-:Y:S02]  /*7570*/  BSSY B1, `(.L_x_163) ;  /* 0x0000011000017945 */ /* 0x000fe40003800000 */
[----:B------:R0:W-:Y:S01]  /*7580*/  SYNCS.ARRIVE.TRANS64.RED.A1T0 RZ, [R2+URZ], RZ ;  /* 0x000000ff02ff79a7 */ /* 0x0001e2000810043f */
[----:B------:R0:W2:Y:S01]  /*7590*/  SHFL.IDX PT, R9, R41, RZ, 0x1c1f ;  /* 0x001c1fff29097589 */ /* 0x0000a200000e0000 */
[----:B------:R-:W-:Y:S01]  /*75a0*/  SHF.R.S32.HI R45, RZ, 0x1f, R17 ;  /* 0x0000001fff2d7819 */ /* 0x000fe20000011411 */
[----:B------:R-:W-:Y:S06]  /*75b0*/  @P0 BRA `(.L_x_164) ;  /* 0x0000000000300947 */ /* 0x000fec0003800000 */
[----:B------:R-:W-:Y:S02]  /*75c0*/  ULDC UR4, c[0x0][0xac8] ;  /* 0x0002b20000047ab9 */ /* 0x000fe40000000800 */
[----:B------:R-:W-:Y:S02]  /*75d0*/  ISETP.GE.AND P1, PT, R17, UR4, PT ;  /* 0x0000000411007c0c */ /* 0x000fe4000bf26270 */
[----:B------:R-:W-:Y:S02]  /*75e0*/  ISETP.GE.AND P2, PT, R18, UR4, PT ;  /* 0x0000000412007c0c */ /* 0x000fe4000bf46270 */
[----:B------:R-:W-:-:S09]  /*75f0*/  ISETP.GE.AND P0, PT, R16, UR4, PT ;  /* 0x0000000410007c0c */ /* 0x000fd2000bf06270 */
[CC--:B-1----:R-:W-:Y:S02]  /*7600*/  @!P1 LEA R10, P3, R17.reuse, R8.reuse, 0x1 ;  /* 0x00000008110a9211 */ /* 0x0c2fe400078608ff */
[----:B------:R-:W-:Y:S02]  /*7610*/  @!P2 LEA R20, P4, R18, R8, 0x1 ;  /* 0x000000081214a211 */ /* 0x000fe400078808ff */
[----:B0-2---:R-:W-:Y:S01]  /*7620*/  @!P0 IMAD.WIDE R2, R16, 0x2, R8 ;  /* 0x0000000210028825 */ /* 0x005fe200078e0208 */
[-C--:B------:R-:W-:Y:S02]  /*7630*/  @!P1 LEA.HI.X R11, R17, R9.reuse, R45, 0x1, P3 ;  /* 0x00000009110b9211 */ /* 0x080fe400018f0c2d */
[----:B------:R-:W-:Y:S02]  /*7640*/  @!P2 LEA.HI.X R21, R18, R9, R157, 0x1, P4 ;  /* 0x000000091215a211 */ /* 0x000fe400020f0c9d */
[----:B-----5:R3:W-:Y:S04]  /*7650*/  @!P0 ST.E.128 desc[UR52][R2.64], R12 ;  /* 0x0000000c02008985 */ /* 0x0207e8000c101d34 */
[----:B------:R3:W-:Y:S04]  /*7660*/  @!P1 ST.E.128 desc[UR52][R10.64], R32 ;  /* 0x000000200a009985 */ /* 0x0007e8000c101d34 */
[----:B------:R3:W-:Y:S02]  /*7670*/  @!P2 ST.E.128 desc[UR52][R20.64], R36 ;  /* 0x000000241400a985 */ /* 0x0007e4000c101d34 */
.L_x_164:
[----:B------:R-:W-:Y:S05]  /*7680*/  BSYNC B1 ;  /* 0x0000000000017941 */ /* 0x000fea0003800000 */
.L_x_163:
[----:B------:R-:W-:Y:S01]  /*7690*/  VIADD R0, R43, 0x60 ;  /* 0x000000602b007836 */ /* 0x000fe20000000000 */
[----:B--2---:R2:W4:Y:S04]  /*76a0*/  SHFL.IDX PT, R9, R41, 0x1, 0x1c1f ;  /* 0x003c1f0029097f89 */ /* 0x00452800000e0000 */
[----:B------:R-:W-:Y:S01]  /*76b0*/  ISETP.GE.AND P0, PT, R0, R42, PT ;  /* 0x0000002a0000720c */ /* 0x000fe20003f06270 */
[----:B-1----:R2:W1:-:S12]  /*76c0*/  SHFL.IDX PT, R8, R40, 0x1, 0x1c1f ;  /* 0x003c1f0028087f89 */ /* 0x00245800000e0000 */
[----:B--2---:R-:W-:Y:S05]  /*76d0*/  @P0 BRA `(.L_x_165) ;  /* 0x0000000800c40947 */ /* 0x004fea0003800000 */
[----:B------:R-:W-:Y:S02]  /*76e0*/  ULDC UR4, c[0x0][0xac8] ;  /* 0x0002b20000047ab9 */ /* 0x000fe40000000800 */
[----:B------:R-:W-:Y:S02]  /*76f0*/  ISETP.GE.AND P2, PT, R17, UR4, PT ;  /* 0x0000000411007c0c */ /* 0x000fe4000bf46270 */
[----:B------:R-:W-:-:S11]  /*7700*/  ISETP.GE.AND P1, PT, R16, UR4, PT ;  /* 0x0000000410007c0c */ /* 0x000fd6000bf26270 */
[C---:B-1-3--:R-:W-:Y:S02]  /*7710*/  @!P2 LEA R10, P0, R17.reuse, R8, 0x1 ;  /* 0x00000008110aa211 */ /* 0x04afe400078008ff */
[----:B0---4-:R-:W-:Y:S02]  /*7720*/  @!P1 IMAD.WIDE R2, R16, 0x2, R8 ;  /* 0x0000000210029825 */ /* 0x011fe400078e0208 */
[----:B------:R-:W-:Y:S02]  /*7730*/  @!P2 LEA.HI.X R11, R17, R9, R45, 0x1, P0 ;  /* 0x00000009110ba211 */ /* 0x000fe400000f0c2d */
[----:B------:R-:W-:Y:S01]  /*7740*/  ISETP.GE.AND P0, PT, R18, UR4, PT ;  /* 0x0000000412007c0c */ /* 0x000fe2000bf06270 */
[----:B-----5:R2:W-:Y:S04]  /*7750*/  @!P1 ST.E.128 desc[UR52][R2.64], R4 ;  /* 0x0000000402009985 */ /* 0x0205e8000c101d34 */
[----:B------:R2:W-:Y:S08]  /*7760*/  @!P2 ST.E.128 desc[UR52][R10.64], R24 ;  /* 0x000000180a00a985 */ /* 0x0005f0000c101d34 */
[----:B------:R-:W-:Y:S05]  /*7770*/  @P0 BRA `(.L_x_165) ;  /* 0x00000008009c0947 */ /* 0x000fea0003800000 */
[----:B--2---:R-:W-:-:S04]  /*7780*/  LEA R2, P0, R18, R8, 0x1 ;  /* 0x0000000812027211 */ /* 0x004fc800078008ff */
[----:B------:R-:W-:-:S05]  /*7790*/  LEA.HI.X R3, R18, R9, R157, 0x1, P0 ;  /* 0x0000000912037211 */ /* 0x000fca00000f0c9d */
[----:B------:R0:W-:Y:S01]  /*77a0*/  ST.E.128 desc[UR52][R2.64], R28 ;  /* 0x0000001c02007985 */ /* 0x0001e2000c101d34 */
[----:B------:R-:W-:Y:S05]  /*77b0*/  BRA `(.L_x_165) ;  /* 0x00000008008c7947 */ /* 0x000fea0003800000 */
.L_x_161:
[----:B------:R-:W-:Y:S01]  /*77c0*/  ULDC.64 UR6, c[0x0][0xc00] ;  /* 0x0003000000067ab9 */ /* 0x000fe20000000a00 */
[----:B------:R-:W-:Y:S01]  /*77d0*/  ULDC UR4, c[0x0][0xa88] ;  /* 0x0002a20000047ab9 */ /* 0x000fe20000000800 */
[----:B------:R-:W-:Y:S01]  /*77e0*/  UISETP.NE.U32.AND UP0, UPT, UR6, URZ, UPT ;  /* 0x0000003f0600728c */ /* 0x000fe2000bf05070 */
[----:B------:R-:W0:Y:S03]  /*77f0*/  LDC R11, c[0x0][0xbe8] ;  /* 0x0002fa00ff0b7b82 */ /* 0x000e260000000800 */
[----:B------:R-:W-:-:S03]  /*7800*/  UISETP.NE.AND.EX UP0, UPT, UR7, URZ, UPT, UP0 ;  /* 0x0000003f0700728c */ /* 0x000fc6000bf05300 */
[----:B------:R-:W-:Y:S02]  /*7810*/  ULDC.64 UR6, c[0x0][0xc00] ;  /* 0x0003000000067ab9 */ /* 0x000fe40000000a00 */
[----:B------:R-:W-:Y:S01]  /*7820*/  UIMAD.WIDE UR6, UR40, 0x4, UR6 ;  /* 0x00000004280678a5 */ /* 0x000fe2000f8e0206 */
[----:B------:R-:W-:-:S05]  /*7830*/  PLOP3.LUT P2, PT, PT, PT, UP0, 0x80, 0x0 ;  /* 0x000000000000781c */ /* 0x000fca0003f4f008 */
[----:B------:R-:W-:Y:S02]  /*7840*/  IMAD.U32 R2, RZ, RZ, UR6 ;  /* 0x00000006ff027e24 */ /* 0x000fe4000f8e00ff */
[----:B------:R-:W-:Y:S01]  /*7850*/  IMAD.U32 R3, RZ, RZ, UR7 ;  /* 0x00000007ff037e24 */ /* 0x000fe2000f8e00ff */
[----:B------:R-:W-:Y:S02]  /*7860*/  ULDC.64 UR6, c[0x0][0xc08] ;  /* 0x0003020000067ab9 */ /* 0x000fe40000000a00 */
[----:B------:R-:W-:-:S03]  /*7870*/  UISETP.NE.U32.AND UP1, UPT, UR6, URZ, UPT ;  /* 0x0000003f0600728c */ /* 0x000fc6000bf25070 */
[----:B------:R-:W2:Y:S01]  /*7880*/  @P2 LDG.E R6, desc[UR52][R2.64] ;  /* 0x0000003402062981 */ /* 0x000ea2000c1e1900 */
[----:B------:R-:W-:Y:S01]  /*7890*/  UISETP.NE.AND.EX UP1, UPT, UR7, URZ, UPT, UP1 ;  /* 0x0000003f0700728c */ /* 0x000fe2000bf25310 */
[----:B------:R-:W-:-:S05]  /*78a0*/  IMAD.U32 R0, RZ, RZ, UR4 ;  /* 0x00000004ff007e24 */ /* 0x000fca000f8e00ff */
[----:B------:R-:W-:-:S05]  /*78b0*/  PLOP3.LUT P3, PT, PT, PT, UP1, 0x80, 0x0 ;  /* 0x000000000000781c */ /* 0x000fca0003f6f018 */
[----:B------:R-:W-:Y:S02]  /*78c0*/  @UP1 ULDC.64 UR6, c[0x0][0xc08] ;  /* 0x0003020000061ab9 */ /* 0x000fe40000000a00 */
[----:B------:R-:W-:-:S06]  /*78d0*/  @UP1 UIMAD.WIDE UR6, UR40, 0x4, UR6 ;  /* 0x00000004280618a5 */ /* 0x000fcc000f8e0206 */
[----:B------:R-:W-:Y:S02]  /*78e0*/  IMAD.U32 R4, RZ, RZ, UR6 ;  /* 0x00000006ff047e24 */ /* 0x000fe4000f8e00ff */
[----:B------:R-:W-:-:S05]  /*78f0*/  IMAD.U32 R5, RZ, RZ, UR7 ;  /* 0x00000007ff057e24 */ /* 0x000fca000f8e00ff */
[----:B------:R1:W5:Y:S01]  /*7900*/  @P3 LDG.E R0, desc[UR52][R4.64] ;  /* 0x0000003404003981 */ /* 0x000362000c1e1900 */
[----:B0-----:R-:W-:Y:S01]  /*7910*/  ISETP.NE.AND P0, PT, R11, 0x1, PT ;  /* 0x000000010b00780c */ /* 0x001fe20003f05270 */
[----:B------:R-:W-:Y:S01]  /*7920*/  UMOV UR4, URZ ;  /* 0x0000003f00047c82 */ /* 0x000fe20008000000 */
[----:B------:R-:W-:Y:S01]  /*7930*/  USHF.R.S32.HI UR10, URZ, 0x1f, UR45 ;  /* 0x0000001f3f0a7899 */ /* 0x000fe2000801142d */
[----:B------:R-:W0:Y:S10]  /*7940*/  S2R R7, SR_TID.X ;  /* 0x0000000000077919 */ /* 0x000e340000002100 */
[----:B------:R-:W3:Y:S01]  /*7950*/  @P0 LDC R9, c[0x0][0xbec] ;  /* 0x0002fb00ff090b82 */ /* 0x000ee20000000800 */
[----:B0-----:R-:W-:-:S05]  /*7960*/  VIADD R7, R7, 0xffffff80 ;  /* 0xffffff8007077836 */ /* 0x001fca0000000000 */
[----:B------:R-:W-:Y:S02]  /*7970*/  ISETP.GE.AND P1, PT, R7, 0xc0, PT ;  /* 0x000000c00700780c */ /* 0x000fe40003f26270 */
[----:B--2---:R-:W-:-:S13]  /*7980*/  @P2 R2UR UR4, R6 ;  /* 0x00000000060422ca */ /* 0x004fda00000e0000 */
[----:B------:R-:W-:Y:S01]  /*7990*/  USHF.R.S32.HI UR9, URZ, 0x1f, UR4 ;  /* 0x0000001f3f097899 */ /* 0x000fe20008011404 */
[----:B-1-3--:R-:W-:Y:S11]  /*79a0*/  @P3 BRA `(.L_x_166) ;  /* 0x0000000000103947 */ /* 0x00aff60003800000 */
[----:B------:R-:W-:Y:S05]  /*79b0*/  @!P2 BRA `(.L_x_166) ;  /* 0x00000000000ca947 */ /* 0x000fea0003800000 */
[----:B------:R-:W2:Y:S04]  /*79c0*/  LDG.E R5, desc[UR52][R2.64] ;  /* 0x0000003402057981 */ /* 0x000ea8000c1e1900 */
[----:B-----5:R-:W2:Y:S02]  /*79d0*/  LDG.E R0, desc[UR52][R2.64+0x4] ;  /* 0x0000043402007981 */ /* 0x020ea4000c1e1900 */
[----:B--2---:R-:W-:-:S07]  /*79e0*/  IMAD.IADD R0, R0, 0x1, -R5 ;  /* 0x0000000100007824 */ /* 0x004fce00078e0a05 */
.L_x_166:
[----:B------:R-:W-:Y:S01]  /*79f0*/  USEL UR40, UR40, URZ, !UP0 ;  /* 0x0000003f28287287 */ /* 0x000fe2000c000000 */
[----:B------:R-:W-:Y:S01]  /*7a00*/  BSSY B1, `(.L_x_167) ;  /* 0x000002d000017945 */ /* 0x000fe20003800000 */
[----:B------:R-:W-:-:S03]  /*7a10*/  USEL UR41, UR41, URZ, !UP0 ;  /* 0x0000003f29297287 */ /* 0x000fc6000c000000 */
[----:B------:R-:W-:Y:S09]  /*7a20*/  @P1 BRA `(.L_x_168) ;  /* 0x0000000000a81947 */ /* 0x000ff20003800000 */
[----:B------:R-:W0:Y:S01]  /*7a30*/  S2R R3, SR_TID.X ;  /* 0x0000000000037919 */ /* 0x000e220000002100 */
[----:B------:R-:W1:Y:S01]  /*7a40*/  LDC R7, c[0x0][0xbe8] ;  /* 0x0002fa00ff077b82 */ /* 0x000e620000000800 */
[----:B------:R-:W-:-:S04]  /*7a50*/  IMAD.U32 R2, RZ, RZ, UR44 ;  /* 0x0000002cff027e24 */ /* 0x000fc8000f8e00ff */
[----:B0-----:R-:W-:Y:S02]  /*7a60*/  IMAD R2, R2, 0xc0, R3 ;  /* 0x000000c002027824 */ /* 0x001fe400078e0203 */
[----:B-1---5:R-:W-:Y:S02]  /*7a70*/  IMAD R3, R0, R7, RZ ;  /* 0x0000000700037224 */ /* 0x022fe400078e02ff */
[----:B------:R-:W-:-:S05]  /*7a80*/  VIADD R4, R2, 0xffffff80 ;  /* 0xffffff8002047836 */ /* 0x000fca0000000000 */
[----:B------:R-:W-:-:S13]  /*7a90*/  ISETP.GE.AND P1, PT, R4, R3, PT ;  /* 0x000000030400720c */ /* 0x000fda0003f26270 */
[----:B------:R-:W-:Y:S05]  /*7aa0*/  @P1 BRA `(.L_x_168) ;  /* 0x0000000000881947 */ /* 0x000fea0003800000 */
[----:B------:R-:W-:Y:S01]  /*7ab0*/  ISETP.NE.AND P1, PT, R7, 0x1, PT ;  /* 0x000000010700780c */ /* 0x000fe20003f25270 */
[----:B------:R-:W-:Y:S01]  /*7ac0*/  ULDC.64 UR12, c[0x0][0xb90] ;  /* 0x0002e400000c7ab9 */ /* 0x000fe20000000a00 */
[----:B------:R-:W-:Y:S01]  /*7ad0*/  UMOV UR6, UR4 ;  /* 0x0000000400067c82 */ /* 0x000fe20008000000 */
[----:B------:R-:W-:Y:S01]  /*7ae0*/  UIMAD UR8, UR10, UR12, URZ ;  /* 0x0000000c0a0872a4 */ /* 0x000fe2000f8e023f */
[----:B------:R-:W-:Y:S01]  /*7af0*/  IMAD.MOV.U32 R2, RZ, RZ, R4 ;  /* 0x000000ffff027224 */ /* 0x000fe200078e0004 */
[----:B------:R-:W-:Y:S02]  /*7b00*/  UMOV UR7, UR9 ;  /* 0x0000000900077c82 */ /* 0x000fe40008000000 */
[----:B------:R-:W-:Y:S02]  /*7b10*/  UIMAD.WIDE.U32 UR6, UR45, UR12, UR6 ;  /* 0x0000000c2d0672a5 */ /* 0x000fe4000f8e0006 */
[----:B------:R-:W-:-:S03]  /*7b20*/  UIMAD UR8, UR45, UR13, UR8 ;  /* 0x0000000d2d0872a4 */ /* 0x000fc6000f8e0208 */
[----:B------:R-:W-:Y:S01]  /*7b30*/  ULDC.64 UR12, c[0x0][0xb98] ;  /* 0x0002e600000c7ab9 */ /* 0x000fe20000000a00 */
[----:B------:R-:W0:Y:S01]  /*7b40*/  @P1 LDC R3, c[0x0][0xbec] ;  /* 0x0002fb00ff031b82 */ /* 0x000e220000000800 */
[----:B------:R-:W-:Y:S02]  /*7b50*/  UIADD3 UR7, UR7, UR8, URZ ;  /* 0x0000000807077290 */ /* 0x000fe4000fffe03f */
[----:B------:R-:W-:Y:S02]  /*7b60*/  UIMAD UR8, UR41, UR12, URZ ;  /* 0x0000000c290872a4 */ /* 0x000fe4000f8e023f */
[----:B------:R-:W-:Y:S02]  /*7b70*/  UIMAD.WIDE.U32 UR6, UR40, UR12, UR6 ;  /* 0x0000000c280672a5 */ /* 0x000fe4000f8e0006 */
[----:B------:R-:W-:Y:S01]  /*7b80*/  UIMAD UR8, UR40, UR13, UR8 ;  /* 0x0000000d280872a4 */ /* 0x000fe2000f8e0208 */
[----:B------:R-:W1:Y:S02]  /*7b90*/  @P1 LDC R6, c[0x0][0xbf0] ;  /* 0x0002fc00ff061b82 */ /* 0x000e640000000800 */
[----:B------:R-:W-:Y:S01]  /*7ba0*/  ULDC.64 UR12, c[0x0][0xb88] ;  /* 0x0002e200000c7ab9 */ /* 0x000fe20000000a00 */
[----:B0-----:R-:W-:-:S05]  /*7bb0*/  @P1 IMAD.HI.U32 R3, R4, R3, RZ ;  /* 0x0000000304031227 */ /* 0x001fca00078e00ff */
[----:B-1----:R-:W-:Y:S01]  /*7bc0*/  @P1 SHF.R.U32.HI R2, RZ, R6, R3 ;  /* 0x00000006ff021219 */ /* 0x002fe20000011603 */
[----:B------:R-:W-:-:S03]  /*7bd0*/  IMAD.U32 R6, RZ, RZ, UR8 ;  /* 0x00000008ff067e24 */ /* 0x000fc6000f8e00ff */
[--C-:B------:R-:W-:Y:S01]  /*7be0*/  SHF.R.S32.HI R3, RZ, 0x1f, R2.reuse ;  /* 0x0000001fff037819 */ /* 0x100fe20000011402 */
[----:B------:R-:W-:Y:S01]  /*7bf0*/  IMAD.MOV R5, RZ, RZ, -R2 ;  /* 0x000000ffff057224 */ /* 0x000fe200078e0a02 */
[----:B------:R-:W-:-:S03]  /*7c00*/  IADD3 R2, P1, R2, UR6, RZ ;  /* 0x0000000602027c10 */ /* 0x000fc6000ff3e0ff */
[----:B------:R-:W-:Y:S01]  /*7c10*/  IMAD R5, R7, R5, R4 ;  /* 0x0000000507057224 */ /* 0x000fe200078e0204 */
[----:B------:R-:W-:Y:S01]  /*7c20*/  IADD3.X R3, R3, UR7, R6, P1, !PT ;  /* 0x0000000703037c10 */ /* 0x000fe20008ffe406 */
[----:B------:R-:W-:-:S03]  /*7c30*/  ULDC.64 UR6, c[0x0][0xb50] ;  /* 0x0002d40000067ab9 */ /* 0x000fc60000000a00 */
[----:B------:R-:W-:Y:S01]  /*7c40*/  SHF.R.S32.HI R4, RZ, 0x1f, R5 ;  /* 0x0000001fff047819 */ /* 0x000fe20000011405 */
[----:B------:R-:W-:-:S04]  /*7c50*/  IMAD.WIDE.U32 R2, R5, UR12, R2 ;  /* 0x0000000c05027c25 */ /* 0x000fc8000f8e0002 */
[----:B------:R-:W-:-:S04]  /*7c60*/  IMAD R4, R4, UR12, RZ ;  /* 0x0000000c04047c24 */ /* 0x000fc8000f8e02ff */
[----:B------:R-:W-:Y:S01]  /*7c70*/  IMAD R7, R5, UR13, R4 ;  /* 0x0000000d05077c24 */ /* 0x000fe2000f8e0204 */
[----:B------:R-:W-:-:S03]  /*7c80*/  LEA R4, P1, R2, UR6, 0x2 ;  /* 0x0000000602047c11 */ /* 0x000fc6000f8210ff */
[----:B------:R-:W-:-:S05]  /*7c90*/  IMAD.IADD R3, R3, 0x1, R7 ;  /* 0x0000000103037824 */ /* 0x000fca00078e0207 */
[----:B------:R-:W-:Y:S01]  /*7ca0*/  LEA.HI.X R5, R2, UR7, R3, 0x2, P1 ;  /* 0x0000000702057c11 */ /* 0x000fe200088f1403 */
[----:B------:R-:W-:-:S05]  /*7cb0*/  IMAD.MOV.U32 R3, RZ, RZ, -0x800000 ;  /* 0xff800000ff037424 */ /* 0x000fca00078e00ff */
[----:B------:R0:W-:Y:S02]  /*7cc0*/  STG.E desc[UR52][R4.64], R3 ;  /* 0x0000000304007986 */ /* 0x0001e4000c101934 */
.L_x_168:
[----:B------:R-:W-:Y:S05]  /*7cd0*/  BSYNC B1 ;  /* 0x0000000000017941 */ /* 0x000fea0003800000 */
.L_x_167:
[----:B0-----:R-:W0:Y:S01]  /*7ce0*/  @P0 LDC R3, c[0x0][0xbf0] ;  /* 0x0002fc00ff030b82 */ /* 0x001e220000000800 */
[----:B------:R-:W-:Y:S01]  /*7cf0*/  ULDC.64 UR12, c[0x0][0xaa0] ;  /* 0x0002a800000c7ab9 */ /* 0x000fe20000000a00 */
[----:B------:R-:W-:Y:S01]  /*7d00*/  IMAD.U32 R5, RZ, RZ, UR44 ;  /* 0x0000002cff057e24 */ /* 0x000fe2000f8e00ff */
[----:B------:R-:W-:Y:S01]  /*7d10*/  UIMAD UR8, UR9, UR12, URZ ;  /* 0x0000000c090872a4 */ /* 0x000fe2000f8e023f */
[----:B------:R-:W-:Y:S01]  /*7d20*/  IMAD R2, R19, 0x60, R22 ;  /* 0x0000006013027824 */ /* 0x000fe200078e0216 */
[----:B------:R-:W-:Y:S01]  /*7d30*/  UIMAD.WIDE.U32 UR6, UR4, UR12, URZ ;  /* 0x0000000c040672a5 */ /* 0x000fe2000f8e003f */
[----:B------:R-:W-:Y:S01]  /*7d40*/  BSSY B1, `(.L_x_169) ;  /* 0x0000039000017945 */ /* 0x000fe20003800000 */
[----:B------:R-:W-:Y:S01]  /*7d50*/  UIMAD UR8, UR4, UR13, UR8 ;  /* 0x0000000d040872a4 */ /* 0x000fe2000f8e0208 */
[----:B------:R-:W-:Y:S01]  /*7d60*/  IMAD R4, R5, 0xc0, R2 ;  /* 0x000000c005047824 */ /* 0x000fe200078e0202 */
[----:B------:R-:W-:Y:S01]  /*7d70*/  SHF.R.S32.HI R10, RZ, 0x1f, R17 ;  /* 0x0000001fff0a7819 */ /* 0x000fe20000011411 */
[----:B------:R-:W-:Y:S01]  /*7d80*/  ULDC.64 UR12, c[0x0][0xae8] ;  /* 0x0002ba00000c7ab9 */ /* 0x000fe20000000a00 */
[----:B------:R-:W-:Y:S01]  /*7d90*/  UIADD3 UR7, UR7, UR8, URZ ;  /* 0x0000000807077290 */ /* 0x000fe2000fffe03f */
[----:B------:R-:W-:Y:S01]  /*7da0*/  @P0 IMAD.HI.U32 R2, R4, R9, RZ ;  /* 0x0000000904020227 */ /* 0x000fe200078e00ff */
[----:B------:R-:W-:-:S02]  /*7db0*/  UIMAD UR4, UR10, UR12, URZ ;  /* 0x0000000c0a0472a4 */ /* 0x000fc4000f8e023f */
[----:B------:R-:W-:Y:S01]  /*7dc0*/  UIMAD.WIDE.U32 UR6, UR45, UR12, UR6 ;  /* 0x0000000c2d0672a5 */ /* 0x000fe2000f8e0006 */
[----:B------:R-:W-:Y:S01]  /*7dd0*/  IMAD.MOV.U32 R5, RZ, RZ, R4 ;  /* 0x000000ffff057224 */ /* 0x000fe200078e0004 */
[----:B------:R-:W-:Y:S01]  /*7de0*/  UIMAD UR4, UR45, UR13, UR4 ;  /* 0x0000000d2d0472a4 */ /* 0x000fe2000f8e0204 */
[----:B------:R-:W-:-:S03]  /*7df0*/  ULDC.64 UR8, c[0x0][0xaf0] ;  /* 0x0002bc0000087ab9 */ /* 0x000fc60000000a00 */
[----:B------:R-:W-:Y:S02]  /*7e00*/  UIADD3 UR7, UR7, UR4, URZ ;  /* 0x0000000407077290 */ /* 0x000fe4000fffe03f */
[----:B------:R-:W-:Y:S01]  /*7e10*/  UIMAD UR4, UR41, UR8, URZ ;  /* 0x00000008290472a4 */ /* 0x000fe2000f8e023f */
[----:B0-----:R-:W-:Y:S01]  /*7e20*/  @P0 SHF.R.U32.HI R5, RZ, R3, R2 ;  /* 0x00000003ff050219 */ /* 0x001fe20000011602 */
[----:B------:R-:W-:Y:S02]  /*7e30*/  UIMAD.WIDE.U32 UR6, UR40, UR8, UR6 ;  /* 0x00000008280672a5 */ /* 0x000fe4000f8e0006 */
[----:B------:R-:W-:Y:S01]  /*7e40*/  UIMAD UR4, UR40, UR9, UR4 ;  /* 0x00000009280472a4 */ /* 0x000fe2000f8e0204 */
[--C-:B------:R-:W-:Y:S01]  /*7e50*/  SHF.R.S32.HI R2, RZ, 0x1f, R5.reuse ;  /* 0x0000001fff027819 */ /* 0x100fe20000011405 */
[----:B------:R-:W-:Y:S01]  /*7e60*/  IMAD.MOV R7, RZ, RZ, -R5 ;  /* 0x000000ffff077224 */ /* 0x000fe200078e0a05 */
[----:B------:R-:W-:Y:S01]  /*7e70*/  ULDC.64 UR8, c[0x0][0xae0] ;  /* 0x0002b80000087ab9 */ /* 0x000fe20000000a00 */
[----:B------:R-:W-:-:S02]  /*7e80*/  UIADD3 UR4, UR7, UR4, URZ ;  /* 0x0000000407047290 */ /* 0x000fc4000fffe03f */
[----:B------:R-:W-:Y:S02]  /*7e90*/  IMAD.U32 R3, RZ, RZ, UR7 ;  /* 0x00000007ff037e24 */ /* 0x000fe4000f8e00ff */
[----:B------:R-:W-:Y:S02]  /*7ea0*/  IMAD R6, R2, UR8, RZ ;  /* 0x0000000802067c24 */ /* 0x000fe4000f8e02ff */
[----:B------:R-:W-:Y:S01]  /*7eb0*/  IMAD.U32 R2, RZ, RZ, UR6 ;  /* 0x00000006ff027e24 */ /* 0x000fe2000f8e00ff */
[----:B------:R-:W-:Y:S01]  /*7ec0*/  ULDC.64 UR6, c[0x0][0xad8] ;  /* 0x0002b60000067ab9 */ /* 0x000fe20000000a00 */
[----:B------:R-:W-:Y:S02]  /*7ed0*/  IMAD.U32 R3, RZ, RZ, UR4 ;  /* 0x00000004ff037e24 */ /* 0x000fe4000f8e00ff */
[----:B------:R-:W-:Y:S02]  /*7ee0*/  IMAD R7, R11, R7, R4 ;  /* 0x000000070b077224 */ /* 0x000fe400078e0204 */
[----:B------:R-:W-:-:S02]  /*7ef0*/  IMAD R9, R5, UR9, R6 ;  /* 0x0000000905097c24 */ /* 0x000fc4000f8e0206 */
[----:B------:R-:W-:Y:S01]  /*7f00*/  IMAD.WIDE.U32 R2, R5, UR8, R2 ;  /* 0x0000000805027c25 */ /* 0x000fe2000f8e0002 */
[----:B------:R-:W-:-:S03]  /*7f10*/  SHF.R.S32.HI R4, RZ, 0x1f, R7 ;  /* 0x0000001fff047819 */ /* 0x000fc60000011407 */
[----:B------:R-:W-:Y:S02]  /*7f20*/  IMAD.IADD R3, R3, 0x1, R9 ;  /* 0x0000000103037824 */ /* 0x000fe400078e0209 */
[----:B------:R-:W-:Y:S02]  /*7f30*/  IMAD.U32 R9, RZ, RZ, UR44 ;  /* 0x0000002cff097e24 */ /* 0x000fe4000f8e00ff */
[----:B------:R-:W-:Y:S02]  /*7f40*/  IMAD R4, R4, UR6, RZ ;  /* 0x0000000604047c24 */ /* 0x000fe4000f8e02ff */
[----:B-----5:R-:W-:Y:S02]  /*7f50*/  IMAD R11, R0, R11, RZ ;  /* 0x0000000b000b7224 */ /* 0x020fe400078e02ff */
[----:B------:R-:W-:Y:S02]  /*7f60*/  IMAD R0, R9, 0xc0, R22 ;  /* 0x000000c009007824 */ /* 0x000fe400078e0216 */
[----:B------:R-:W-:-:S02]  /*7f70*/  IMAD R5, R7, UR7, R4 ;  /* 0x0000000707057c24 */ /* 0x000fc4000f8e0204 */
[----:B------:R-:W-:Y:S01]  /*7f80*/  IMAD.WIDE.U32 R2, R7, UR6, R2 ;  /* 0x0000000607027c25 */ /* 0x000fe2000f8e0002 */
[----:B------:R-:W-:Y:S01]  /*7f90*/  ISETP.GE.AND P0, PT, R0, R11, PT ;  /* 0x0000000b0000720c */ /* 0x000fe20003f06270 */
[----:B------:R-:W-:Y:S02]  /*7fa0*/  ULDC.64 UR6, c[0x0][0xa80] ;  /* 0x0002a00000067ab9 */ /* 0x000fe40000000a00 */
[----:B------:R-:W-:Y:S01]  /*7fb0*/  IMAD.IADD R3, R3, 0x1, R5 ;  /* 0x0000000103037824 */ /* 0x000fe200078e0205 */
[----:B------:R-:W-:-:S04]  /*7fc0*/  LEA R4, P1, R2, UR6, 0x1 ;  /* 0x0000000602047c11 */ /* 0x000fc8000f8208ff */
[----:B------:R-:W-:Y:S02]  /*7fd0*/  LEA.HI.X R5, R2, UR7, R3, 0x1, P1 ;  /* 0x0000000702057c11 */ /* 0x000fe400088f0c03 */
[----:B------:R0:W1:Y:S04]  /*7fe0*/  SHFL.IDX PT, R2, R4, RZ, 0x1c1f ;  /* 0x001c1fff04027589 */ /* 0x00006800000e0000 */
[----:B------:R0:W2:Y:S01]  /*7ff0*/  SHFL.IDX PT, R3, R5, RZ, 0x1c1f ;  /* 0x001c1fff05037589 */ /* 0x0000a200000e0000 */
[----:B------:R-:W-:Y:S05]  /*8000*/  @P0 BRA `(.L_x_170) ;  /* 0x0000000000300947 */ /* 0x000fea0003800000 */
        /* <DEDUP_REMOVED lines=9> */
[----:B------:R3:W-:Y:S04]  /*80a0*/  @!P2 ST.E.128 desc[UR52][R6.64], RZ ;  /* 0x000000ff0600a985 */ /* 0x0007e8000c101d34 */
[----:B------:R3:W-:Y:S04]  /*80b0*/  @!P3 ST.E.128 desc[UR52][R8.64], RZ ;  /* 0x000000ff0800b985 */ /* 0x0007e8000c101d34 */
[----:B------:R3:W-:Y:S02]  /*80c0*/  @!P4 ST.E.128 desc[UR52][R12.64], RZ ;  /* 0x000000ff0c00c985 */ /* 0x0007e4000c101d34 */
.L_x_170:
[----:B------:R-:W-:Y:S05]  /*80d0*/  BSYNC B1 ;  /* 0x0000000000017941 */ /* 0x000fea0003800000 */
.L_x_169:
[----:B------:R-:W-:Y:S01]  /*80e0*/  VIADD R0, R0, 0x60 ;  /* 0x0000006000007836 */ /* 0x000fe20000000000 */
[----:B--2---:R2:W4:Y:S04]  /*80f0*/  SHFL.IDX PT, R3, R5, 0x1, 0x1c1f ;  /* 0x003c1f0005037f89 */ /* 0x00452800000e0000 */
        /* <DEDUP_REMOVED lines=9> */
[----:B0---4-:R-:W-:Y:S01]  /*8190*/  @!P2 IMAD.WIDE R4, R16, 0x2, R2 ;  /* 0x000000021004a825 */ /* 0x011fe200078e0202 */
[-C--:B------:R-:W-:Y:S02]  /*81a0*/  @!P3 LEA.HI.X R7, R17, R3.reuse, R10, 0x1, P0 ;  /* 0x000000031107b211 */ /* 0x080fe400000f0c0a */
[----:B------:R-:W-:Y:S02]  /*81b0*/  @!P4 LEA.HI.X R9, R18, R3, R157, 0x1, P1 ;  /* 0x000000031209c211 */ /* 0x000fe400008f0c9d */
[----:B------:R0:W-:Y:S04]  /*81c0*/  @!P2 ST.E.128 desc[UR52][R4.64], RZ ;  /* 0x000000ff0400a985 */ /* 0x0001e8000c101d34 */
[----:B------:R0:W-:Y:S04]  /*81d0*/  @!P3 ST.E.128 desc[UR52][R6.64], RZ ;  /* 0x000000ff0600b985 */ /* 0x0001e8000c101d34 */
[----:B------:R0:W-:Y:S02]  /*81e0*/  @!P4 ST.E.128 desc[UR52][R8.64], RZ ;  /* 0x000000ff0800c985 */ /* 0x0001e4000c101d34 */
.L_x_165:
[----:B------:R-:W-:Y:S05]  /*81f0*/  BSYNC B0 ;  /* 0x0000000000007941 */ /* 0x000fea0003800000 */
.L_x_160:
[----:B------:R-:W-:Y:S02]  /*8200*/  ULDC UR4, c[0x0][0xc3c] ;  /* 0x00030f0000047ab9 */ /* 0x000fe40000000800 */
[----:B------:R-:W-:-:S13]  /*8210*/  ISETP.GE.AND P0, PT, R47, UR4, PT ;  /* 0x000000042f007c0c */ /* 0x000fda000bf06270 */
[----:B------:R-:W-:Y:S05]  /*8220*/  @!P0 BRA `(.L_x_171) ;  /* 0xffffff8800e88947 */ /* 0x000fea000383ffff */
[----:B------:R-:W-:Y:S05]  /*8230*/  EXIT ;  /* 0x000000000000794d */ /* 0x000fea0003800000 */
.L_x_134:
[----:B------:R-:W-:-:S08]  /*8240*/  NOP ;  /* 0x0000000000007918 */ /* 0x000fd00000000000 */
[----:B------:R-:W0:-:S00]  /*8250*/  USETMAXREG.DEALLOC.CTAPOOL 0x20 ;  /* 0x00000020000079c8 */ /* 0x000e0000080e0500 */
[----:B0-----:R-:W2:Y:S01]  /*8260*/  LDL.LU R3, [R1] ;  /* 0x0000000001037983 */ /* 0x001ea20000300800 */
[----:B------:R-:W-:Y:S01]  /*8270*/  LOP3.LUT R2, R0, 0x3, RZ, 0xc0, !PT ;  /* 0x0000000300027812 */ /* 0x000fe200078ec0ff */
[----:B------:R-:W-:-:S05]  /*8280*/  IMAD.MOV.U32 R4, RZ, RZ, RZ ;  /* 0x000000ffff047224 */ /* 0x000fca00078e00ff */
[----:B------:R-:W0:Y:S02]  /*8290*/  SHFL.IDX PT, R2, R2, RZ, 0x1f ;  /* 0x00001fff02027589 */ /* 0x000e2400000e0000 */
[----:B0-----:R-:W-:Y:S02]  /*82a0*/  ISETP.NE.AND P0, PT, R2, RZ, PT ;  /* 0x000000ff0200720c */ /* 0x001fe40003f05270 */
[----:B--2---:R-:W-:-:S11]  /*82b0*/  LOP3.LUT R3, R3, 0xfffffffd, RZ, 0xc0, !PT ;  /* 0xfffffffd03037812 */ /* 0x004fd600078ec0ff */
[----:B------:R-:W-:-:S05]  /*82c0*/  @P0 LOP3.LUT R3, R3, 0x2, RZ, 0xfc, !PT ;  /* 0x0000000203030812 */ /* 0x000fca00078efcff */
[----:B------:R0:W-:Y:S01]  /*82d0*/  STL [R1], R3 ;  /* 0x0000000301007387 */ /* 0x0001e20000100800 */
[----:B------:R-:W-:Y:S05]  /*82e0*/  @!P0 BRA `(.L_x_172) ;  /* 0x0000000000248947 */ /* 0x000fea0003800000 */
[----:B------:R-:W1:Y:S08]  /*82f0*/  S2UR UR5, SR_CgaCtaId ;  /* 0x00000000000579c3 */ /* 0x000e700000008800 */
[----:B------:R-:W-:Y:S06]  /*8300*/  BAR.SYNC.DEFER_BLOCKING 0x5, 0x200 ;  /* 0x0148000000007b1d */ /* 0x000fec0000010000 */
[----:B------:R-:W-:-:S02]  /*8310*/  UMOV UR4, 0x400 ;  /* 0x0000040000047882 */ /* 0x000fc40000000000 */
[----:B-1----:R-:W-:-:S09]  /*8320*/  ULEA UR4, UR5, UR4, 0x18 ;  /* 0x0000000405047291 */ /* 0x002fd2000f8ec03f */
[----:B------:R-:W1:Y:S02]  /*8330*/  LDS.128 R24, [UR4+0x19cd0] ;  /* 0x019cd004ff187984 */ /* 0x000e640008000c00 */
[----:B-1----:R-:W-:Y:S02]  /*8340*/  R2UR UR45, R27 ;  /* 0x000000001b2d72ca */ /* 0x002fe400000e0000 */
[----:B------:R-:W-:Y:S01]  /*8350*/  R2UR UR36, R26 ;  /* 0x000000001a2472ca */ /* 0x000fe200000e0000 */
[----:B------:R-:W-:Y:S06]  /*8360*/  BAR.ARV 0x4, 0x200 ;  /* 0x0108000000007b1d */ /* 0x000fec0000002000 */
[----:B------:R-:W-:Y:S08]  /*8370*/  BRA `(.L_x_173) ;  /* 0x0000000800187947 */ /* 0x000ff00003800000 */
.L_x_172:
[----:B------:R-:W1:Y:S01]  /*8380*/  S2R R2, SR_TID.X ;  /* 0x0000000000027919 */ /* 0x000e620000002100 */
[----:B------:R-:W-:Y:S01]  /*8390*/  ULDC UR4, c[0x0][0xc3c] ;  /* 0x00030f0000047ab9 */ /* 0x000fe20000000800 */
[----:B------:R-:W2:Y:S01]  /*83a0*/  LDC R9, c[0x0][0xc38] ;  /* 0x00030e00ff097b82 */ /* 0x000ea20000000800 */
[----:B-1----:R-:W-:-:S04]  /*83b0*/  LOP3.LUT R5, R2, 0x1f, RZ, 0xc0, !PT ;  /* 0x0000001f02057812 */ /* 0x002fc800078ec0ff */
[----:B------:R-:W-:-:S04]  /*83c0*/  ISETP.NE.AND P0, PT, R5, 0x1f, PT ;  /* 0x0000001f0500780c */ /* 0x000fc80003f05270 */
[----:B------:R-:W-:-:S13]  /*83d0*/  ISETP.GE.OR P1, PT, R5, UR4, !P0 ;  /* 0x0000000405007c0c */ /* 0x000fda000c726670 */
[----:B0-----:R-:W0:Y:S02]  /*83e0*/  @!P1 LDC.64 R2, c[0x0][0xc80] ;  /* 0x00032000ff029b82 */ /* 0x001e240000000a00 */
[----:B0-----:R-:W-:-:S05]  /*83f0*/  @!P1 IMAD.WIDE.U32 R2, R5, 0x4, R2 ;  /* 0x0000000405029825 */ /* 0x001fca00078e0002 */
[----:B------:R-:W3:Y:S01]  /*8400*/  @!P1 LDG.E R4, desc[UR52][R2.64] ;  /* 0x0000003402049981 */ /* 0x000ee2000c1e1900 */
[C---:B------:R-:W-:Y:S01]  /*8410*/  ISETP.NE.AND P1, PT, R5.reuse, RZ, PT ;  /* 0x000000ff0500720c */ /* 0x040fe20003f25270 */
[----:B------:R-:W-:Y:S01]  /*8420*/  UMOV UR45, URZ ;  /* 0x0000003f002d7c82 */ /* 0x000fe20008000000 */
[C---:B------:R-:W-:Y:S01]  /*8430*/  ISETP.GE.U32.AND P2, PT, R5.reuse, 0x2, PT ;  /* 0x000000020500780c */ /* 0x040fe20003f46070 */
[----:B------:R-:W-:Y:S01]  /*8440*/  IMAD.MOV.U32 R24, RZ, RZ, RZ ;  /* 0x000000ffff187224 */ /* 0x000fe200078e00ff */
[C---:B------:R-:W-:Y:S02]  /*8450*/  ISETP.GE.U32.AND P3, PT, R5.reuse, 0x4, PT ;  /* 0x000000040500780c */ /* 0x040fe40003f66070 */
[C---:B------:R-:W-:Y:S02]  /*8460*/  ISETP.GE.U32.AND P4, PT, R5.reuse, 0x8, PT ;  /* 0x000000080500780c */ /* 0x040fe40003f86070 */
[----:B------:R-:W-:Y:S01]  /*8470*/  ISETP.GE.U32.AND P5, PT, R5, 0x10, PT ;  /* 0x000000100500780c */ /* 0x000fe20003fa6070 */
[----:B---3--:R-:W0:Y:S02]  /*8480*/  SHFL.UP PT, R6, R4, 0x1, RZ ;  /* 0x0420000004067989 */ /* 0x008e2400000e00ff */
[----:B0-----:R-:W-:-:S05]  /*8490*/  SEL R7, R6, RZ, P1 ;  /* 0x000000ff06077207 */ /* 0x001fca0000800000 */
[----:B------:R-:W-:-:S05]  /*84a0*/  IMAD.IADD R7, R4, 0x1, R7 ;  /* 0x0000000104077824 */ /* 0x000fca00078e0207 */
[----:B------:R-:W0:Y:S02]  /*84b0*/  SHFL.UP PT, R6, R7, 0x2, RZ ;  /* 0x0440000007067989 */ /* 0x000e2400000e00ff */
        /* <DEDUP_REMOVED lines=10> */
[----:B------:R-:W-:Y:S02]  /*8560*/  IMAD.IADD R8, R2, 0x1, R7 ;  /* 0x0000000102087824 */ /* 0x000fe400078e0207 */
[----:B------:R-:W0:Y:S03]  /*8570*/  S2R R7, SR_CTAID.X ;  /* 0x0000000000077919 */ /* 0x000e260000002500 */
[----:B------:R-:W2:Y:S02]  /*8580*/  SHFL.IDX PT, R6, R8, 0x1f, 0x1f ;  /* 0x03e01f0008067f89 */ /* 0x000ea400000e0000 */
[----:B--2---:R-:W-:-:S04]  /*8590*/  IMAD R6, R6, R9, RZ ;  /* 0x0000000906067224 */ /* 0x004fc800078e02ff */
[----:B------:R-:W-:Y:S01]  /*85a0*/  IMAD.MOV.U32 R3, RZ, RZ, R6 ;  /* 0x000000ffff037224 */ /* 0x000fe200078e0006 */
[----:B0-----:R-:W-:-:S13]  /*85b0*/  ISETP.GT.AND P6, PT, R6, R7, PT ;  /* 0x000000070600720c */ /* 0x001fda0003fc4270 */
[----:B------:R-:W-:Y:S05]  /*85c0*/  @P6 BRA `(.L_x_174) ;  /* 0x0000000000a06947 */ /* 0x000fea0003800000 */
[----:B------:R-:W-:Y:S01]  /*85d0*/  IMAD.MOV.U32 R6, RZ, RZ, R3 ;  /* 0x000000ffff067224 */ /* 0x000fe200078e0003 */
[----:B------:R-:W-:Y:S01]  /*85e0*/  UMOV UR45, URZ ;  /* 0x0000003f002d7c82 */ /* 0x000fe20008000000 */
[----:B------:R-:W-:Y:S01]  /*85f0*/  ULDC UR6, c[0x0][0xc3c] ;  /* 0x00030f0000067ab9 */ /* 0x000fe20000000800 */
[----:B------:R-:W-:-:S05]  /*8600*/  ULDC UR5, c[0x0][0xc3c] ;  /* 0x00030f0000057ab9 */ /* 0x000fca0000000800 */
.L_x_178:
[----:B------:R-:W-:-:S03]  /*8610*/  UIADD3 UR4, UR45, 0x1f, URZ ;  /* 0x0000001f2d047890 */ /* 0x000fc6000fffe03f */
[----:B------:R-:W-:Y:S01]  /*8620*/  UMOV UR45, UR5 ;  /* 0x00000005002d7c82 */ /* 0x000fe20008000000 */
[----:B------:R-:W-:-:S06]  /*8630*/  UISETP.GE.AND UP0, UPT, UR4, UR6, UPT ;  /* 0x000000060400728c */ /* 0x000fcc000bf06270 */
[----:B------:R-:W-:-:S13]  /*8640*/  PLOP3.LUT P6, PT, PT, PT, UP0, 0x40, 0x0 ;  /* 0x000000000000781c */ /* 0x000fda0003fce808 */
[----:B------:R-:W-:Y:S05]  /*8650*/  @!P6 BRA `(.L_x_175) ;  /* 0x000000040034e947 */ /* 0x000fea0003800000 */
[----:B------:R-:W-:Y:S01]  /*8660*/  UMOV UR45, UR4 ;  /* 0x00000004002d7c82 */ /* 0x000fe20008000000 */
[----:B------:R-:W-:Y:S01]  /*8670*/  BSSY B0, `(.L_x_176) ;  /* 0x0000008000007945 */ /* 0x000fe20003800000 */
[----:B------:R-:W-:Y:S02]  /*8680*/  VIADD R9, R5, UR45 ;  /* 0x0000002d05097c36 */ /* 0x000fe40008000000 */
[----:B------:R-:W-:-:S03]  /*8690*/  IMAD.MOV.U32 R4, RZ, RZ, RZ ;  /* 0x000000ffff047224 */ /* 0x000fc600078e00ff */
[----:B------:R-:W-:-:S13]  /*86a0*/  ISETP.GE.OR P6, PT, R9, UR6, !P0 ;  /* 0x0000000609007c0c */ /* 0x000fda000c7c6670 */
[----:B------:R-:W-:Y:S05]  /*86b0*/  @P6 BRA `(.L_x_177) ;  /* 0x00000000000c6947 */ /* 0x000fea0003800000 */
[----:B------:R-:W0:Y:S02]  /*86c0*/  LDC.64 R2, c[0x0][0xc80] ;  /* 0x00032000ff027b82 */ /* 0x000e240000000a00 */
[----:B0-----:R-:W-:-:S05]  /*86d0*/  IMAD.WIDE R2, R9, 0x4, R2 ;  /* 0x0000000409027825 */ /* 0x001fca00078e0202 */
[----:B------:R0:W5:Y:S02]  /*86e0*/  LDG.E R4, desc[UR52][R2.64] ;  /* 0x0000003402047981 */ /* 0x000164000c1e1900 */
.L_x_177:
[----:B------:R-:W-:Y:S05]  /*86f0*/  BSYNC B0 ;  /* 0x0000000000007941 */ /* 0x000fea0003800000 */
.L_x_176:
[----:B0----5:R-:W0:Y:S02]  /*8700*/  SHFL.UP PT, R2, R4, 0x1, RZ ;  /* 0x0420000004027989 */ /* 0x021e2400000e00ff */
        /* <DEDUP_REMOVED lines=14> */
[----:B------:R-:W0:Y:S03]  /*87f0*/  LDC R9, c[0x0][0xc38] ;  /* 0x00030e00ff097b82 */ /* 0x000e260000000800 */
[----:B------:R-:W0:Y:S02]  /*8800*/  SHFL.IDX PT, R12, R8, 0x1f, 0x1f ;  /* 0x03e01f00080c7f89 */ /* 0x000e2400000e0000 */
[----:B0-----:R-:W-:-:S04]  /*8810*/  IMAD R3, R12, R9, RZ ;  /* 0x000000090c037224 */ /* 0x001fc800078e02ff */
[----:B------:R-:W-:-:S05]  /*8820*/  IMAD.IADD R6, R3, 0x1, R6 ;  /* 0x0000000103067824 */ /* 0x000fca00078e0206 */
[----:B------:R-:W-:-:S13]  /*8830*/  ISETP.GT.AND P6, PT, R6, R7, PT ;  /* 0x000000070600720c */ /* 0x000fda0003fc4270 */
[----:B------:R-:W-:Y:S05]  /*8840*/  @!P6 BRA `(.L_x_178) ;  /* 0xfffffffc0070e947 */ /* 0x000fea000383ffff */
.L_x_174:
[----:B------:R-:W-:-:S04]  /*8850*/  IMAD.IADD R11, R6, 0x1, -R3 ;  /* 0x00000001060b7824 */ /* 0x000fc800078e0a03 */
[----:B------:R-:W-:-:S05]  /*8860*/  IMAD R2, R8, R9, R11 ;  /* 0x0000000908027224 */ /* 0x000fca00078e020b */
[----:B------:R-:W-:-:S13]  /*8870*/  ISETP.GT.AND P0, PT, R2, R7, PT ;  /* 0x000000070200720c */ /* 0x000fda0003f04270 */
[----:B------:R-:W-:Y:S02]  /*8880*/  VOTEU.ANY UR5, UPT, !P0 ;  /* 0x0000000000057886 */ /* 0x000fe400040e0100 */
[----:B------:R-:W-:Y:S02]  /*8890*/  UPOPC UR4, UR5 ;  /* 0x00000005000472bf */ /* 0x000fe40008000000 */
[----:B------:R-:W-:-:S04]  /*88a0*/  ISETP.NE.AND P0, PT, RZ, UR5, PT ;  /* 0x00000005ff007c0c */ /* 0x000fc8000bf05270 */
[----:B------:R-:W-:-:S05]  /*88b0*/  IMAD.U32 R13, RZ, RZ, UR4 ;  /* 0x00000004ff0d7e24 */ /* 0x000fca000f8e00ff */
[----:B------:R-:W0:Y:S02]  /*88c0*/  SHFL.IDX PT, R4, R4, R13, 0x1f ;  /* 0x00001f0d04047589 */ /* 0x000e2400000e0000 */
[----:B0-----:R-:W-:-:S04]  /*88d0*/  IABS R6, R4 ;  /* 0x0000000400067213 */ /* 0x001fc80000000000 */
[----:B------:R-:W0:Y:S08]  /*88e0*/  I2F.RP R10, R6 ;  /* 0x00000006000a7306 */ /* 0x000e300000209400 */
[----:B0-----:R-:W0:Y:S02]  /*88f0*/  MUFU.RCP R10, R10 ;  /* 0x0000000a000a7308 */ /* 0x001e240000001000 */
[----:B0-----:R-:W-:-:S06]  /*8900*/  VIADD R2, R10, 0xffffffe ;  /* 0x0ffffffe0a027836 */ /* 0x001fcc0000000000 */
[----:B------:R0:W1:Y:S01]  /*8910*/  F2I.FTZ.U32.TRUNC.NTZ R3, R2 ;  /* 0x0000000200037305 */ /* 0x000062000021f000 */
[----:B------:R-:W-:Y:S05]  /*8920*/  @!P0 BRA `(.L_x_179) ;  /* 0x00000000000c8947 */ /* 0x000fea0003800000 */
[----:B------:R-:W-:-:S06]  /*8930*/  UIADD3 UR5, UR4, -0x1, URZ ;  /* 0xffffffff04057890 */ /* 0x000fcc000fffe03f */
[----:B------:R-:W-:-:S05]  /*8940*/  IMAD.U32 R13, RZ, RZ, UR5 ;  /* 0x00000005ff0d7e24 */ /* 0x000fca000f8e00ff */
[----:B------:R2:W3:Y:S02]  /*8950*/  SHFL.IDX PT, R24, R8, R13, 0x1f ;  /* 0x00001f0d08187589 */ /* 0x0004e400000e0000 */
.L_x_179:
[----:B01----:R-:W-:Y:S01]  /*8960*/  IMAD.MOV R2, RZ, RZ, -R3 ;  /* 0x000000ffff027224 */ /* 0x003fe200078e0a03 */
[----:B------:R-:W-:Y:S01]  /*8970*/  UIADD3 UR45, UR4, UR45, URZ ;  /* 0x0000002d042d7290 */ /* 0x000fe2000fffe03f */
[----:B---3--:R-:W-:Y:S02]  /*8980*/  IMAD R24, R24, R9, R11 ;  /* 0x0000000918187224 */ /* 0x008fe400078e020b */
[----:B------:R-:W-:Y:S01]  /*8990*/  IMAD.MOV.U32 R11, RZ, RZ, R2 ;  /* 0x000000ffff0b7224 */ /* 0x000fe200078e0002 */
[----:B------:R-:W-:Y:S01]  /*89a0*/  IABS R2, R4 ;  /* 0x0000000400027213 */ /* 0x000fe20000000000 */
[----:B------:R-:W-:Y:S02]  /*89b0*/  IMAD.IADD R9, R7, 0x1, -R24 ;  /* 0x0000000107097824 */ /* 0x000fe400078e0a18 */
[----:B------:R-:W-:Y:S02]  /*89c0*/  IMAD R7, R11, R6, RZ ;  /* 0x000000060b077224 */ /* 0x000fe400078e02ff */
[----:B------:R-:W-:Y:S01]  /*89d0*/  IMAD.MOV R10, RZ, RZ, -R2 ;  /* 0x000000ffff0a7224 */ /* 0x000fe200078e0a02 */
[----:B--2---:R-:W-:Y:S01]  /*89e0*/  IABS R8, R9 ;  /* 0x0000000900087213 */ /* 0x004fe20000000000 */
[----:B------:R-:W-:-:S04]  /*89f0*/  IMAD.MOV.U32 R2, RZ, RZ, RZ ;  /* 0x000000ffff027224 */ /* 0x000fc800078e00ff */
[----:B------:R-:W-:-:S04]  /*8a00*/  IMAD.HI.U32 R2, R3, R7, R2 ;  /* 0x0000000703027227 */ /* 0x000fc800078e0002 */
[----:B------:R-:W-:Y:S02]  /*8a10*/  IMAD.MOV.U32 R3, RZ, RZ, R8 ;  /* 0x000000ffff037224 */ /* 0x000fe400078e0008 */
[----:B------:R-:W-:Y:S02]  /*8a20*/  IMAD.MOV.U32 R7, RZ, RZ, R10 ;  /* 0x000000ffff077224 */ /* 0x000fe400078e000a */
[----:B------:R-:W-:-:S04]  /*8a30*/  IMAD.HI.U32 R2, R2, R3, RZ ;  /* 0x0000000302027227 */ /* 0x000fc800078e00ff */
[----:B------:R-:W-:-:S05]  /*8a40*/  IMAD R3, R2, R7, R3 ;  /* 0x0000000702037224 */ /* 0x000fca00078e0203 */
[----:B------:R-:W-:-:S13]  /*8a50*/  ISETP.GT.U32.AND P1, PT, R6, R3, PT ;  /* 0x000000030600720c */ /* 0x000fda0003f24070 */
[----:B------:R-:W-:Y:S02]  /*8a60*/  @!P1 IMAD.IADD R3, R3, 0x1, -R6 ;  /* 0x0000000103039824 */ /* 0x000fe400078e0a06 */
[----:B------:R-:W-:Y:S01]  /*8a70*/  @!P1 VIADD R2, R2, 0x1 ;  /* 0x0000000102029836 */ /* 0x000fe20000000000 */
[----:B------:R-:W-:Y:S02]  /*8a80*/  ISETP.NE.AND P1, PT, R4, RZ, PT ;  /* 0x000000ff0400720c */ /* 0x000fe40003f25270 */
[----:B------:R-:W-:Y:S02]  /*8a90*/  ISETP.GE.U32.AND P0, PT, R3, R6, PT ;  /* 0x000000060300720c */ /* 0x000fe40003f06070 */
[----:B------:R-:W-:-:S04]  /*8aa0*/  LOP3.LUT R3, R9, R4, RZ, 0x3c, !PT ;  /* 0x0000000409037212 */ /* 0x000fc800078e3cff */
[----:B------:R-:W-:-:S07]  /*8ab0*/  ISETP.GE.AND P2, PT, R3, RZ, PT ;  /* 0x000000ff0300720c */ /* 0x000fce0003f46270 */
[----:B------:R-:W-:-:S06]  /*8ac0*/  @P0 VIADD R2, R2, 0x1 ;  /* 0x0000000102020836 */ /* 0x000fcc0000000000 */
[----:B------:R-:W-:Y:S01]  /*8ad0*/  @!P2 IMAD.MOV R2, RZ, RZ, -R2 ;  /* 0x000000ffff02a224 */ /* 0x000fe200078e0a02 */
[----:B------:R-:W-:-:S04]  /*8ae0*/  @!P1 LOP3.LUT R2, RZ, R4, RZ, 0x33, !PT ;  /* 0x00000004ff029212 */ /* 0x000fc800078e33ff */
[----:B------:R-:W-:Y:S01]  /*8af0*/  R2UR UR36, R2 ;  /* 0x00000000022472ca */ /* 0x000fe200000e0000 */
[----:B------:R-:W-:-:S04]  /*8b00*/  IMAD.MOV R25, RZ, RZ, -R2 ;  /* 0x000000ffff197224 */ /* 0x000fc800078e0a02 */
[----:B------:R-:W-:Y:S01]  /*8b10*/  IMAD R25, R4, R25, R9 ;  /* 0x0000001904197224 */ /* 0x000fe200078e0209 */
[----:B------:R-:W-:Y:S09]  /*8b20*/  BRA `(.L_x_180) ;  /* 0x00000000000c7947 */ /* 0x000ff20003800000 */
.L_x_175:
[----:B------:R-:W-:Y:S01]  /*8b30*/  IMAD.MOV.U32 R24, RZ, RZ, R7 ;  /* 0x000000ffff187224 */ /* 0x000fe200078e0007 */
[----:B------:R-:W-:Y:S01]  /*8b40*/  UMOV UR36, URZ ;  /* 0x0000003f00247c82 */ /* 0x000fe20008000000 */
[----:B------:R-:W-:-:S07]  /*8b50*/  IMAD.MOV.U32 R25, RZ, RZ, RZ ;  /* 0x000000ffff197224 */ /* 0x000fce00078e00ff */
.L_x_180:
[----:B------:R-:W-:Y:S01]  /*8b60*/  ISETP.NE.AND P0, PT, R5, RZ, PT ;  /* 0x000000ff0500720c */ /* 0x000fe20003f05270 */
[----:B------:R-:W-:Y:S02]  /*8b70*/  IMAD.U32 R26, RZ, RZ, UR36 ;  /* 0x00000024ff1a7e24 */ /* 0x000fe4000f8e00ff */
[----:B------:R-:W-:-:S10]  /*8b80*/  IMAD.U32 R27, RZ, RZ, UR45 ;  /* 0x0000002dff1b7e24 */ /* 0x000fd4000f8e00ff */
[----:B------:R-:W0:Y:S01]  /*8b90*/  @!P0 S2R R3, SR_CgaCtaId ;  /* 0x0000000000038919 */ /* 0x000e220000008800 */
[----:B------:R-:W-:-:S04]  /*8ba0*/  @!P0 MOV R2, 0x400 ;  /* 0x0000040000028802 */ /* 0x000fc80000000f00 */
[----:B0-----:R-:W-:-:S05]  /*8bb0*/  @!P0 LEA R2, R3, R2, 0x18 ;  /* 0x0000000203028211 */ /* 0x001fca00078ec0ff */
[----:B------:R1:W-:Y:S01]  /*8bc0*/  @!P0 STS.128 [R2+0x19cd0], R24 ;  /* 0x019cd01802008388 */ /* 0x0003e20000000c00 */
[----:B------:R-:W-:Y:S06]  /*8bd0*/  BAR.ARV 0x5, 0x200 ;  /* 0x0148000000007b1d */ /* 0x000fec0000002000 */
.L_x_173:
[----:B------:R-:W-:Y:S01]  /*8be0*/  ULDC UR4, c[0x0][0xc3c] ;  /* 0x00030f0000047ab9 */ /* 0x000fe20000000800 */
[----:B------:R2:W-:Y:S01]  /*8bf0*/  STL [R1+0xc], RZ ;  /* 0x00000cff01007387 */ /* 0x0005e20000100800 */
[----:B------:R-:W-:Y:S01]  /*8c00*/  UISETP.GE.AND UP0, UPT, UR45, UR4, UPT ;  /* 0x000000042d00728c */ /* 0x000fe2000bf06270 */
[----:B------:R-:W-:Y:S02]  /*8c10*/  IMAD.MOV.U32 R19, RZ, RZ, 0x1 ;  /* 0x00000001ff137424 */ /* 0x000fe400078e00ff */
[----:B------:R-:W-:-:S03]  /*8c20*/  IMAD.MOV.U32 R18, RZ, RZ, RZ ;  /* 0x000000ffff127224 */ /* 0x000fc600078e00ff */
[----:B------:R-:W-:-:S13]  /*8c30*/  PLOP3.LUT P0, PT, PT, PT, UP0, 0x80, 0x0 ;  /* 0x000000000000781c */ /* 0x000fda0003f0f008 */
[----:B--2---:R-:W-:Y:S05]  /*8c40*/  @P0 BRA `(.L_x_181) ;  /* 0x0000004000a80947 */ /* 0x004fea0003800000 */
[----:B------:R-:W2:Y:S01]  /*8c50*/  S2R R12, SR_TID.X ;  /* 0x00000000000c7919 */ /* 0x000ea20000002100 */
[----:B------:R-:W3:Y:S01]  /*8c60*/  S2UR UR5, SR_CgaCtaId ;  /* 0x00000000000579c3 */ /* 0x000ee20000008800 */
[----:B------:R-:W-:Y:S01]  /*8c70*/  IMAD.SHL.U32 R9, R0, 0x800, RZ ;  /* 0x0000080000097824 */ /* 0x000fe200078e00ff */
[----:B------:R-:W-:Y:S01]  /*8c80*/  UMOV UR4, 0x400 ;  /* 0x0000040000047882 */ /* 0x000fe20000000000 */
[----:B------:R-:W-:Y:S01]  /*8c90*/  IMAD.MOV.U32 R29, RZ, RZ, 0x40 ;  /* 0x00000040ff1d7424 */ /* 0x000fe200078e00ff */
[----:B------:R-:W-:Y:S01]  /*8ca0*/  ULDC UR43, c[0x0][0xc] ;  /* 0x00000300002b7ab9 */ /* 0x000fe20000000800 */
[----:B------:R-:W-:Y:S01]  /*8cb0*/  IMAD.MOV.U32 R19, RZ, RZ, 0x1 ;  /* 0x00000001ff137424 */ /* 0x000fe200078e00ff */
[----:B------:R-:W-:Y:S01]  /*8cc0*/  ULOP3.LUT UR38, UR42, 0x1, URZ, 0xfc, !UPT ;  /* 0x000000012a267892 */ /* 0x000fe2000f8efc3f */
[----:B------:R-:W-:Y:S01]  /*8cd0*/  IMAD.MOV.U32 R18, RZ, RZ, RZ ;  /* 0x000000ffff127224 */ /* 0x000fe200078e00ff */
[----:B------:R-:W-:Y:S01]  /*8ce0*/  ULOP3.LUT UR44, UR42, 0x2, URZ, 0xfc, !UPT ;  /* 0x000000022a2c7892 */ /* 0x000fe2000f8efc3f */
[----:B------:R-:W-:Y:S01]  /*8cf0*/  ULDC.64 UR50, c[0x0][0x198] ;  /* 0x0000660000327ab9 */ /* 0x000fe20000000a00 */
[----:B---3--:R-:W-:-:S06]  /*8d00*/  ULEA UR4, UR5, UR4, 0x18 ;  /* 0x0000000405047291 */ /* 0x008fcc000f8ec03f */
[----:B------:R-:W-:Y:S01]  /*8d10*/  IMAD.U32 R17, RZ, RZ, UR4 ;  /* 0x00000004ff117e24 */ /* 0x000fe2000f8e00ff */
[C---:B--2---:R-:W-:Y:S01]  /*8d20*/  LOP3.LUT R10, R12.reuse, 0x7f, RZ, 0xc0, !PT ;  /* 0x0000007f0c0a7812 */ /* 0x044fe200078ec0ff */
[C---:B0-----:R-:W-:Y:S01]  /*8d30*/  IMAD.SHL.U32 R3, R12.reuse, 0x20, RZ ;  /* 0x000000200c037824 */ /* 0x041fe200078e00ff */
[----:B------:R-:W-:Y:S01]  /*8d40*/  SHF.R.U32.HI R4, RZ, 0x1, R12 ;  /* 0x00000001ff047819 */ /* 0x000fe2000001160c */
[C---:B-1----:R-:W-:Y:S01]  /*8d50*/  IMAD.SHL.U32 R2, R12.reuse, 0x10, RZ ;  /* 0x000000100c027824 */ /* 0x042fe200078e00ff */
[----:B------:R-:W-:Y:S01]  /*8d60*/  LOP3.LUT P0, RZ, R12, 0x4, RZ, 0xc0, !PT ;  /* 0x000000040cff7812 */ /* 0x000fe2000780c0ff */
[----:B------:R-:W-:Y:S01]  /*8d70*/  IMAD.SHL.U32 R6, R10, 0x10, RZ ;  /* 0x000000100a067824 */ /* 0x000fe200078e00ff */
[C---:B------:R-:W-:Y:S01]  /*8d80*/  LOP3.LUT R5, R3.reuse, 0x360, RZ, 0xc0, !PT ;  /* 0x0000036003057812 */ /* 0x040fe200078ec0ff */
[C---:B------:R-:W-:Y:S01]  /*8d90*/  IMAD.SHL.U32 R0, R12.reuse, 0x80, RZ ;  /* 0x000000800c007824 */ /* 0x040fe200078e00ff */
[----:B------:R-:W-:Y:S01]  /*8da0*/  LOP3.LUT R3, R3, 0x80, RZ, 0xc0, !PT ;  /* 0x0000008003037812 */ /* 0x000fe200078ec0ff */
[----:B------:R-:W-:Y:S01]  /*8db0*/  IMAD.SHL.U32 R11, R12, 0x2, RZ ;  /* 0x000000020c0b7824 */ /* 0x000fe200078e00ff */
[----:B------:R-:W-:Y:S01]  /*8dc0*/  LOP3.LUT R7, R2, 0x60, RZ, 0xc0, !PT ;  /* 0x0000006002077812 */ /* 0x000fe200078ec0ff */
[----:B------:R-:W-:Y:S01]  /*8dd0*/  IMAD.SHL.U32 R8, R12, 0x4, RZ ;  /* 0x000000040c087824 */ /* 0x000fe200078e00ff */
[----:B------:R-:W-:-:S02]  /*8de0*/  LOP3.LUT R3, R3, 0x10, R4, 0xf8, !PT ;  /* 0x0000001003037812 */ /* 0x000fc400078ef804 */
[----:B------:R-:W-:Y:S02]  /*8df0*/  LOP3.LUT R4, R4, 0x20, RZ, 0xc0, !PT ;  /* 0x0000002004047812 */ /* 0x000fe400078ec0ff */
[--C-:B------:R-:W-:Y:S02]  /*8e00*/  LOP3.LUT R5, R5, 0x400, R6.reuse, 0xf8, !PT ;  /* 0x0000040005057812 */ /* 0x100fe400078ef806 */
[----:B------:R-:W-:Y:S02]  /*8e10*/  LOP3.LUT R13, R7, 0x700, R6, 0xf8, !PT ;  /* 0x00000700070d7812 */ /* 0x000fe400078ef806 */
[----:B------:R-:W-:Y:S02]  /*8e20*/  LOP3.LUT R7, R4, 0x10, R12, 0xf8, !PT ;  /* 0x0000001004077812 */ /* 0x000fe400078ef80c */
[----:B------:R-:W-:Y:S02]  /*8e30*/  LOP3.LUT R6, R2, 0x90, RZ, 0xc0, !PT ;  /* 0x0000009002067812 */ /* 0x000fe400078ec0ff */
[----:B------:R-:W-:-:S02]  /*8e40*/  LOP3.LUT R4, R0, 0x400, RZ, 0xc0, !PT ;  /* 0x0000040000047812 */ /* 0x000fc400078ec0ff */
[----:B------:R-:W-:Y:S02]  /*8e50*/  LOP3.LUT R7, R7, 0x380, R0, 0xf8, !PT ;  /* 0x0000038007077812 */ /* 0x000fe400078ef800 */
[----:B------:R-:W-:Y:S02]  /*8e60*/  LOP3.LUT R6, R6, 0x10, R11, 0x78, !PT ;  /* 0x0000001006067812 */ /* 0x000fe400078e780b */
[----:B------:R-:W-:Y:S02]  /*8e70*/  LOP3.LUT R0, R3, 0x10, R8, 0x78, !PT ;  /* 0x0000001003007812 */ /* 0x000fe400078e7808 */
[----:B------:R-:W-:Y:S02]  /*8e80*/  LOP3.LUT R4, R4, 0x800, R9, 0xf8, !PT ;  /* 0x0000080004047812 */ /* 0x000fe400078ef809 */
[----:B------:R-:W-:Y:S02]  /*8e90*/  LOP3.LUT R7, R7, 0x70, R2, 0x78, !PT ;  /* 0x0000007007077812 */ /* 0x000fe400078e7802 */
[----:B------:R-:W-:-:S02]  /*8ea0*/  LOP3.LUT R6, R13, R6, RZ, 0xfc, !PT ;  /* 0x000000060d067212 */ /* 0x000fc400078efcff */
[----:B------:R-:W-:Y:S02]  /*8eb0*/  LOP3.LUT R0, R5, R0, RZ, 0xfc, !PT ;  /* 0x0000000005007212 */ /* 0x000fe400078efcff */
[----:B------:R-:W-:Y:S01]  /*8ec0*/  LOP3.LUT R28, R4, R7, RZ, 0xfc, !PT ;  /* 0x00000007041c7212 */ /* 0x000fe200078efcff */
[----:B------:R-:W-:Y:S01]  /*8ed0*/  IMAD.IADD R4, R17, 0x1, R6 ;  /* 0x0000000111047824 */ /* 0x000fe200078e0206 */
[----:B------:R-:W-:Y:S01]  /*8ee0*/  SHF.R.U32.HI R3, RZ, 0x1, R10 ;  /* 0x00000001ff037819 */ /* 0x000fe2000001160a */
[----:B------:R0:W-:Y:S01]  /*8ef0*/  STL [R1+0x4], R0 ;  /* 0x0000040001007387 */ /* 0x0001e20000100800 */
[----:B------:R-:W-:Y:S02]  /*8f00*/  LOP3.LUT R2, R2, 0x10, RZ, 0xc0, !PT ;  /* 0x0000001002027812 */ /* 0x000fe400078ec0ff */
[----:B------:R-:W-:Y:S01]  /*8f10*/  SEL R29, R29, 0xffffffc0, !P0 ;  /* 0xffffffc01d1d7807 */ /* 0x000fe20004000000 */
[----:B------:R1:W-:Y:S04]  /*8f20*/  STL [R1+0xc], RZ ;  /* 0x00000cff01007387 */ /* 0x0003e80000100800 */
[----:B------:R1:W-:Y:S01]  /*8f30*/  STL [R1+0x8], R4 ;  /* 0x0000080401007387 */ /* 0x0003e20000100800 */
[----:B0-----:R-:W-:-:S05]  /*8f40*/  IMAD.SHL.U32 R0, R12, 0x40, RZ ;  /* 0x000000400c007824 */ /* 0x001fca00078e00ff */
[----:B------:R-:W-:Y:S02]  /*8f50*/  LOP3.LUT R0, R3, 0x40, R0, 0xf8, !PT ;  /* 0x0000004003007812 */ /* 0x000fe400078ef800 */
[C---:B------:R-:W-:Y:S02]  /*8f60*/  LOP3.LUT R3, R2.reuse, 0x20, RZ, 0xfc, !PT ;  /* 0x0000002002037812 */ /* 0x040fe400078efcff */
[----:B-1----:R-:W-:-:S07]  /*8f70*/  LOP3.LUT R0, R2, 0x40, RZ, 0xfc, !PT ;  /* 0x0000004002007812 */ /* 0x002fce00078efcff */
.L_x_254:
[----:B------:R-:W-:Y:S01]  /*8f80*/  ULDC.64 UR4, c[0x0][0xc88] ;  /* 0x0003220000047ab9 */ /* 0x000fe20000000a00 */
[----:B------:R-:W-:Y:S01]  /*8f90*/  ULDC.64 UR6, c[0x0][0xa18] ;  /* 0x0002860000067ab9 */ /* 0x000fe20000000a00 */
[----:B------:R-:W-:-:S06]  /*8fa0*/  UIMAD.WIDE UR4, UR45, 0x4, UR4 ;  /* 0x000000042d0478a5 */ /* 0x000fcc000f8e0204 */
[----:B0-----:R-:W-:Y:S02]  /*8fb0*/  IMAD.U32 R2, RZ, RZ, UR4 ;  /* 0x00000004ff027e24 */ /* 0x001fe4000f8e00ff */
[----:B------:R-:W-:Y:S01]  /*8fc0*/  IMAD.U32 R3, RZ, RZ, UR5 ;  /* 0x00000005ff037e24 */ /* 0x000fe2000f8e00ff */
[----:B------:R-:W-:Y:S01]  /*8fd0*/  UISETP.NE.U32.AND UP0, UPT, UR6, URZ, UPT ;  /* 0x0000003f0600728c */ /* 0x000fe2000bf05070 */
[----:B------:R-:W-:-:S03]  /*8fe0*/  ULDC.64 UR4, c[0x0][0xa28] ;  /* 0x00028a0000047ab9 */ /* 0x000fc60000000a00 */
[----:B------:R-:W2:Y:S01]  /*8ff0*/  LDG.E R2, desc[UR52][R2.64] ;  /* 0x0000003402027981 */ /* 0x000ea2000c1e1900 */
[----:B------:R-:W-:Y:S02]  /*9000*/  UISETP.NE.AND.EX UP0, UPT, UR7, URZ, UPT, UP0 ;  /* 0x0000003f0700728c */ /* 0x000fe4000bf05300 */
[----:B------:R-:W-:Y:S01]  /*9010*/  UISETP.NE.U32.AND UP1, UPT, UR4, URZ, UPT ;  /* 0x0000003f0400728c */ /* 0x000fe2000bf25070 */
[----:B------:R-:W-:-:S03]  /*9020*/  ULDC UR8, c[0x0][0x288] ;  /* 0x0000a20000087ab9 */ /* 0x000fc60000000800 */
[----:B------:R-:W-:Y:S01]  /*9030*/  UISETP.NE.AND.EX UP1, UPT, UR5, URZ, UPT, UP1 ;  /* 0x0000003f0500728c */ /* 0x000fe2000bf25310 */
[----:B------:R-:W-:Y:S01]  /*9040*/  PLOP3.LUT P3, PT, PT, PT, UP0, 0x80, 0x0 ;  /* 0x000000000000781c */ /* 0x000fe20003f6f008 */
[----:B------:R-:W-:-:S04]  /*9050*/  IMAD.U32 R26, RZ, RZ, UR8 ;  /* 0x00000008ff1a7e24 */ /* 0x000fc8000f8e00ff */
[----:B------:R-:W-:Y:S02]  /*9060*/  PLOP3.LUT P2, PT, PT, PT, UP1, 0x80, 0x0 ;  /* 0x000000000000781c */ /* 0x000fe40003f4f018 */
[----:B--2---:R-:W-:-:S13]  /*9070*/  R2UR UR46, R2 ;  /* 0x00000000022e72ca */ /* 0x004fda00000e0000 */
[----:B------:R-:W-:Y:S02]  /*9080*/  USHF.R.S32.HI UR48, URZ, 0x1f, UR46 ;  /* 0x0000001f3f307899 */ /* 0x000fe4000801142e */
[----:B------:R-:W-:Y:S02]  /*9090*/  USHF.L.U32 UR47, UR46, 0x2, URZ ;  /* 0x000000022e2f7899 */ /* 0x000fe4000800063f */
[----:B------:R-:W-:Y:S02]  /*90a0*/  USHF.L.U64.HI UR49, UR46, 0x2, UR48 ;  /* 0x000000022e317899 */ /* 0x000fe40008010230 */
[----:B------:R-:W-:Y:S02]  /*90b0*/  @UP0 UIADD3 UR6, UP3, UR47, UR6, URZ ;  /* 0x000000062f060290 */ /* 0x000fe4000ff7e03f */
[----:B------:R-:W-:Y:S02]  /*90c0*/  @UP1 ULEA UR4, UP2, UR46, UR4, 0x2 ;  /* 0x000000042e041291 */ /* 0x000fe4000f84103f */
[----:B------:R-:W-:-:S02]  /*90d0*/  @UP0 UIADD3.X UR7, UR49, UR7, URZ, UP3, !UPT ;  /* 0x0000000731070290 */ /* 0x000fc40009ffe43f */
[----:B------:R-:W-:Y:S01]  /*90e0*/  @UP1 ULEA.HI.X UR5, UR46, UR5, UR48, 0x2, UP2 ;  /* 0x000000052e051291 */ /* 0x000fe200090f1430 */
[----:B------:R-:W-:-:S03]  /*90f0*/  IMAD.U32 R2, RZ, RZ, UR6 ;  /* 0x00000006ff027e24 */ /* 0x000fc6000f8e00ff */
[----:B------:R-:W-:Y:S01]  /*9100*/  IMAD.U32 R3, RZ, RZ, UR7 ;  /* 0x00000007ff037e24 */ /* 0x000fe2000f8e00ff */
[----:B------:R-:W-:-:S04]  /*9110*/  ULDC.64 UR6, c[0x0][0xa08] ;  /* 0x0002820000067ab9 */ /* 0x000fc80000000a00 */
[----:B------:R0:W5:Y:S01]  /*9120*/  @P3 LDG.E R26, desc[UR52][R2.64] ;  /* 0x00000034021a3981 */ /* 0x000162000c1e1900 */
[----:B------:R-:W-:Y:S01]  /*9130*/  ISETP.NE.U32.AND P1, PT, RZ, UR6, PT ;  /* 0x00000006ff007c0c */ /* 0x000fe2000bf25070 */
[----:B------:R-:W-:Y:S01]  /*9140*/  UIADD3 UR6, UP1, UR47, UR6, URZ ;  /* 0x000000062f067290 */ /* 0x000fe2000ff3e03f */
[----:B0-----:R-:W-:Y:S02]  /*9150*/  IMAD.U32 R2, RZ, RZ, UR4 ;  /* 0x00000004ff027e24 */ /* 0x001fe4000f8e00ff */
[----:B------:R-:W-:Y:S01]  /*9160*/  IMAD.U32 R3, RZ, RZ, UR5 ;  /* 0x00000005ff037e24 */ /* 0x000fe2000f8e00ff */
[----:B------:R-:W-:Y:S02]  /*9170*/  ULDC.64 UR4, c[0x0][0xa00] ;  /* 0x0002800000047ab9 */ /* 0x000fe40000000a00 */
[----:B------:R-:W-:Y:S01]  /*9180*/  ISETP.NE.U32.AND P0, PT, RZ, UR4, PT ;  /* 0x00000004ff007c0c */ /* 0x000fe2000bf05070 */
[----:B------:R-:W-:Y:S01]  /*9190*/  UIADD3 UR4, UP0, UR47, UR4, URZ ;  /* 0x000000042f047290 */ /* 0x000fe2000ff1e03f */
[----:B------:R-:W-:Y:S01]  /*91a0*/  ISETP.NE.AND.EX P1, PT, RZ, UR7, PT, P1 ;  /* 0x00000007ff007c0c */ /* 0x000fe2000bf25310 */
[----:B------:R0:W2:Y:S01]  /*91b0*/  @P2 LDG.E R0, desc[UR52][R2.64] ;  /* 0x0000003402002981 */ /* 0x0000a2000c1e1900 */
[----:B------:R-:W-:Y:S01]  /*91c0*/  ISETP.NE.AND.EX P0, PT, RZ, UR5, PT, P0 ;  /* 0x00000005ff007c0c */ /* 0x000fe2000bf05300 */
[----:B------:R-:W-:Y:S01]  /*91d0*/  UIADD3.X UR5, UR49, UR5, URZ, UP0, !UPT ;  /* 0x0000000531057290 */ /* 0x000fe200087fe43f */
[----:B------:R-:W-:Y:S01]  /*91e0*/  IMAD.U32 R4, RZ, RZ, UR6 ;  /* 0x00000006ff047e24 */ /* 0x000fe2000f8e00ff */
[----:B------:R-:W-:Y:S01]  /*91f0*/  UIADD3.X UR7, UR49, UR7, URZ, UP1, !UPT ;  /* 0x0000000731077290 */ /* 0x000fe20008ffe43f */
[----:B0-----:R-:W-:-:S03]  /*9200*/  IMAD.U32 R2, RZ, RZ, UR4 ;  /* 0x00000004ff027e24 */ /* 0x001fc6000f8e00ff */
[----:B------:R-:W-:Y:S02]  /*9210*/  IMAD.U32 R3, RZ, RZ, UR5 ;  /* 0x00000005ff037e24 */ /* 0x000fe4000f8e00ff */
[----:B------:R-:W-:-:S04]  /*9220*/  IMAD.U32 R5, RZ, RZ, UR7 ;  /* 0x00000007ff057e24 */ /* 0x000fc8000f8e00ff */
[----:B------:R0:W5:Y:S04]  /*9230*/  @P0 LDG.E R8, desc[UR52][R2.64] ;  /* 0x0000003402080981 */ /* 0x000168000c1e1900 */
[----:B------:R0:W5:Y:S01]  /*9240*/  @P1 LDG.E R6, desc[UR52][R4.64] ;  /* 0x0000003404061981 */ /* 0x000162000c1e1900 */
[----:B------:R-:W-:Y:S01]  /*9250*/  UMOV UR40, URZ ;  /* 0x0000003f00287c82 */ /* 0x000fe20008000000 */
[----:B--2---:R-:W-:Y:S01]  /*9260*/  @P2 R2UR UR40, R0 ;  /* 0x00000000002822ca */ /* 0x004fe200000e0000 */
[----:B01----:R-:W-:-:S14]  /*9270*/  @P3 BRA `(.L_x_182) ;  /* 0x0000000000103947 */ /* 0x003fdc0003800000 */
[----:B------:R-:W-:Y:S05]  /*9280*/  @!P0 BRA `(.L_x_182) ;  /* 0x00000000000c8947 */ /* 0x000fea0003800000 */
[----:B------:R-:W2:Y:S04]  /*9290*/  LDG.E R7, desc[UR52][R2.64] ;  /* 0x0000003402077981 */ /* 0x000ea8000c1e1900 */
[----:B-----5:R-:W2:Y:S02]  /*92a0*/  LDG.E R26, desc[UR52][R2.64+0x4] ;  /* 0x00000434021a7981 */ /* 0x020ea4000c1e1900 */
[----:B--2---:R-:W-:-:S07]  /*92b0*/  IMAD.IADD R26, R26, 0x1, -R7 ;  /* 0x000000011a1a7824 */ /* 0x004fce00078e0a07 */
.L_x_182:
[----:B------:R-:W-:Y:S01]  /*92c0*/  UMOV UR54, URZ ;  /* 0x0000003f00367c82 */ /* 0x000fe20008000000 */
[----:B------:R-:W-:Y:S01]  /*92d0*/  ULDC.64 UR6, c[0x0][0xa20] ;  /* 0x0002880000067ab9 */ /* 0x000fe20000000a00 */
[----:B-----5:R-:W-:Y:S01]  /*92e0*/  @P0 R2UR UR54, R8 ;  /* 0x00000000083602ca */ /* 0x020fe200000e0000 */
[----:B------:R-:W-:Y:S01]  /*92f0*/  UMOV UR41, URZ ;  /* 0x0000003f00297c82 */ /* 0x000fe20008000000 */
[----:B------:R-:W-:Y:S01]  /*9300*/  ISETP.NE.U32.AND P0, PT, RZ, UR6, PT ;  /* 0x00000006ff007c0c */ /* 0x000fe2000bf05070 */
[----:B------:R-:W-:Y:S01]  /*9310*/  ULDC.64 UR4, c[0x0][0x418] ;  /* 0x0001060000047ab9 */ /* 0x000fe20000000a00 */
[----:B------:R-:W-:Y:S01]  /*9320*/  @P1 R2UR UR41, R6 ;  /* 0x00000000062912ca */ /* 0x000fe200000e0000 */
[----:B------:R-:W-:Y:S01]  /*9330*/  UISETP.NE.U32.AND UP0, UPT, UR4, URZ, UPT ;  /* 0x0000003f0400728c */ /* 0x000fe2000bf05070 */
[----:B------:R-:W-:Y:S01]  /*9340*/  ISETP.NE.AND.EX P0, PT, RZ, UR7, PT, P0 ;  /* 0x00000007ff007c0c */ /* 0x000fe2000bf05300 */
[----:B------:R-:W-:Y:S01]  /*9350*/  IMAD.U32 R22, RZ, RZ, UR46 ;  /* 0x0000002eff167e24 */ /* 0x000fe2000f8e00ff */
[----:B------:R-:W-:Y:S01]  /*9360*/  ULDC UR4, c[0x0][0x424] ;  /* 0x0001090000047ab9 */ /* 0x000fe20000000800 */
[----:B------:R-:W-:-:S03]  /*9370*/  UISETP.NE.AND.EX UP0, UPT, UR5, URZ, UPT, UP0 ;  /* 0x0000003f0500728c */ /* 0x000fc6000bf05300 */
[----:B------:R-:W-:Y:S01]  /*9380*/  ULDC UR5, c[0x0][0x2f0] ;  /* 0x0000bc0000057ab9 */ /* 0x000fe20000000800 */
[----:B------:R-:W-:-:S04]  /*9390*/  USEL UR4, UR4, 0x1, UP0 ;  /* 0x0000000104047887 */ /* 0x000fc80008000000 */
[----:B------:R-:W-:Y:S02]  /*93a0*/  UIMAD UR4, UR4, UR5, URZ ;  /* 0x00000005040472a4 */ /* 0x000fe4000f8e023f */
[----:B------:R-:W-:Y:S01]  /*93b0*/  UIADD3 UR41, UR41, UR40, URZ ;  /* 0x0000002829297290 */ /* 0x000fe2000fffe03f */
[----:B------:R-:W-:Y:S11]  /*93c0*/  @!P0 BRA `(.L_x_183) ;  /* 0x00000000001c8947 */ /* 0x000ff60003800000 */
[----:B------:R-:W-:-:S04]  /*93d0*/  UIADD3 UR4, UP0, UR47, UR6, URZ ;  /* 0x000000062f047290 */ /* 0x000fc8000ff1e03f */
[----:B------:R-:W-:Y:S02]  /*93e0*/  UIADD3.X UR5, UR49, UR7, URZ, UP0, !UPT ;  /* 0x0000000731057290 */ /* 0x000fe400087fe43f */
[----:B------:R-:W-:-:S04]  /*93f0*/  IMAD.U32 R2, RZ, RZ, UR4 ;  /* 0x00000004ff027e24 */ /* 0x000fc8000f8e00ff */
[----:B------:R-:W-:-:S05]  /*9400*/  IMAD.U32 R3, RZ, RZ, UR5 ;  /* 0x00000005ff037e24 */ /* 0x000fca000f8e00ff */
[----:B------:R-:W2:Y:S02]  /*9410*/  LDG.E R2, desc[UR52][R2.64] ;  /* 0x0000003402027981 */ /* 0x000ea4000c1e1900 */
[----:B--2---:R-:W-:Y:S01]  /*9420*/  R2UR UR4, R2 ;  /* 0x00000000020472ca */ /* 0x004fe200000e0000 */
[----:B------:R-:W-:-:S14]  /*9430*/  BRA `(.L_x_184) ;  /* 0x0000000000187947 */ /* 0x000fdc0003800000 */
.L_x_183:
[----:B------:R-:W-:Y:S05]  /*9440*/  @!P1 BRA `(.L_x_184) ;  /* 0x0000000000149947 */ /* 0x000fea0003800000 */
[----:B------:R-:W2:Y:S04]  /*9450*/  LDG.E R2, desc[UR52][R4.64] ;  /* 0x0000003404027981 */ /* 0x000ea8000c1e1900 */
[----:B------:R-:W3:Y:S01]  /*9460*/  LDG.E R0, desc[UR52][R4.64+0x4] ;  /* 0x0000043404007981 */ /* 0x000ee2000c1e1900 */
[----:B--2---:R-:W-:Y:S02]  /*9470*/  R2UR UR5, R2 ;  /* 0x00000000020572ca */ /* 0x004fe400000e0000 */
[----:B---3--:R-:W-:-:S13]  /*9480*/  R2UR UR4, R0 ;  /* 0x00000000000472ca */ /* 0x008fda00000e0000 */
[----:B------:R-:W-:-:S12]  /*9490*/  UIADD3 UR4, -UR5, UR4, URZ ;  /* 0x0000000405047290 */ /* 0x000fd8000fffe13f */
.L_x_184:
[----:B------:R-:W-:Y:S01]  /*94a0*/  UIADD3 UR40, -UR40, UR4, URZ ;  /* 0x0000000428287290 */ /* 0x000fe2000fffe13f */
[----:B------:R-:W-:Y:S03]  /*94b0*/  BSSY B7, `(.L_x_185) ;  /* 0x0000309000077945 */ /* 0x000fe60003800000 */
[----:B------:R-:W-:Y:S02]  /*94c0*/  UIADD3 UR39, UR40, 0x7f, URZ ;  /* 0x0000007f28277890 */ /* 0x000fe4000fffe03f */
[----:B------:R-:W-:Y:S02]  /*94d0*/  ISETP.LT.AND P0, PT, RZ, UR40, PT ;  /* 0x00000028ff007c0c */ /* 0x000fe4000bf01270 */
[----:B------:R-:W-:-:S04]  /*94e0*/  USHF.R.S32.HI UR4, URZ, 0x1f, UR39 ;  /* 0x0000001f3f047899 */ /* 0x000fc80008011427 */
[----:B------:R-:W-:-:S07]  /*94f0*/  ULEA.HI UR39, UR4, UR39, URZ, 0x7 ;  /* 0x0000002704277291 */ /* 0x000fce000f8f383f */
[----:B------:R-:W-:Y:S05]  /*9500*/  @P0 BRA `(.L_x_186) ;  /* 0x0000000000440947 */ /* 0x000fea0003800000 */
[----:B------:R-:W0:Y:S02]  /*9510*/  S2R R0, SR_TID.X ;  /* 0x0000000000007919 */ /* 0x000e240000002100 */
[----:B0-----:R-:W-:-:S04]  /*9520*/  LOP3.LUT R0, R0, 0x7f, RZ, 0xc0, !PT ;  /* 0x0000007f00007812 */ /* 0x001fc800078ec0ff */
[----:B------:R-:W-:-:S13]  /*9530*/  ISETP.NE.AND P0, PT, R0, RZ, PT ;  /* 0x000000ff0000720c */ /* 0x000fda0003f05270 */
[----:B------:R-:W-:Y:S05]  /*9540*/  @P0 BRA `(.L_x_187) ;  /* 0x0000002c00fc0947 */ /* 0x000fea0003800000 */
[----:B------:R-:W0:Y:S01]  /*9550*/  S2R R5, SR_LANEID ;  /* 0x0000000000057919 */ /* 0x000e220000000000 */
[----:B------:R-:W-:Y:S01]  /*9560*/  VOTEU.ANY UR4, UPT, PT ;  /* 0x0000000000047886 */ /* 0x000fe200038e0100 */
[----:B------:R-:W1:Y:S01]  /*9570*/  LDC.64 R2, c[0x0][0xc60] ;  /* 0x00031800ff027b82 */ /* 0x000e620000000a00 */
[----:B------:R-:W0:Y:S02]  /*9580*/  FLO.U32 R0, UR4 ;  /* 0x0000000400007d00 */ /* 0x000e2400080e0000 */
[----:B0-----:R-:W-:-:S06]  /*9590*/  ISETP.EQ.U32.AND P0, PT, R0, R5, PT ;  /* 0x000000050000720c */ /* 0x001fcc0003f02070 */
[----:B------:R-:W1:Y:S07]  /*95a0*/  POPC R5, UR4 ;  /* 0x0000000400057d09 */ /* 0x000e6e0008000000 */
[----:B-1----:R-:W2:Y:S01]  /*95b0*/  @P0 ATOMG.E.ADD.STRONG.GPU PT, R3, desc[UR52][R2.64], R5 ;  /* 0x00000005020309a8 */ /* 0x002ea200081ee1f4 */
[----:B------:R-:W0:Y:S02]  /*95c0*/  S2R R4, SR_LTMASK ;  /* 0x0000000000047919 */ /* 0x000e240000003900 */
[----:B0-----:R-:W-:-:S04]  /*95d0*/  LOP3.LUT R4, R4, UR4, RZ, 0xc0, !PT ;  /* 0x0000000404047c12 */ /* 0x001fc8000f8ec0ff */
[----:B------:R-:W0:Y:S01]  /*95e0*/  POPC R7, R4 ;  /* 0x0000000400077309 */ /* 0x000e220000000000 */
[----:B--2---:R-:W0:Y:S02]  /*95f0*/  SHFL.IDX PT, R0, R3, R0, 0x1f ;  /* 0x00001f0003007589 */ /* 0x004e2400000e0000 */
[----:B0-----:R-:W-:Y:S01]  /*9600*/  IADD3 R24, R0, UR43, R7 ;  /* 0x0000002b00187c10 */ /* 0x001fe2000fffe007 */
[----:B------:R-:W-:Y:S06]  /*9610*/  BRA `(.L_x_187) ;  /* 0x0000002c00c87947 */ /* 0x000fec0003800000 */
.L_x_186:
[----:B------:R-:W-:Y:S01]  /*9620*/  VIADD R0, R17, 0x13800 ;  /* 0x0001380011007836 */ /* 0x000fe20000000000 */
[----:B------:R-:W-:Y:S04]  /*9630*/  BSSY B6, `(.L_x_188) ;  /* 0x0000013000067945 */ /* 0x000fe80003800000 */
        /* <DEDUP_REMOVED lines=18> */
.L_x_189:
[----:B------:R-:W-:Y:S05]  /*9760*/  BSYNC B6 ;  /* 0x0000000000067941 */ /* 0x000fea0003800000 */
.L_x_188:
[----:B------:R-:W2:Y:S01]  /*9770*/  LDL.LU R16, [R1] ;  /* 0x0000000001107983 */ /* 0x000ea20000300800 */
[----:B------:R-:W-:Y:S01]  /*9780*/  VIADD R0, R17, 0x9000 ;  /* 0x0000900011007836 */ /* 0x000fe20000000000 */
[----:B------:R-:W-:Y:S04]  /*9790*/  BSSY B6, `(.L_x_190) ;  /* 0x0000016000067945 */ /* 0x000fe80003800000 */
[----:B------:R-:W-:Y:S02]  /*97a0*/  LOP3.LUT P0, RZ, R0, 0x9f, RZ, 0xc0, !PT ;  /* 0x0000009f00ff7812 */ /* 0x000fe4000780c0ff */
[----:B--2---:R-:W-:-:S11]  /*97b0*/  LOP3.LUT R16, R16, 0xfffffffe, RZ, 0xc0, !PT ;  /* 0xfffffffe10107812 */ /* 0x004fd600078ec0ff */
[----:B------:R-:W-:-:S05]  /*97c0*/  @P0 LOP3.LUT R16, R16, 0x1, RZ, 0xfc, !PT ;  /* 0x0000000110100812 */ /* 0x000fca00078efcff */
[----:B------:R0:W-:Y:S01]  /*97d0*/  STL [R1], R16 ;  /* 0x0000001001007387 */ /* 0x0001e20000100800 */
[----:B------:R-:W-:Y:S05]  /*97e0*/  @!P0 BRA `(.L_x_191) ;  /* 0x0000000000408947 */ /* 0x000fea0003800000 */
[----:B------:R-:W-:Y:S01]  /*97f0*/  MOV R2, 0x0 ;  /* 0x0000000000027802 */ /* 0x000fe20000000f00 */
        /* <DEDUP_REMOVED lines=15> */
.L_x_191:
[----:B------:R-:W-:Y:S05]  /*98f0*/  BSYNC B6 ;  /* 0x0000000000067941 */ /* 0x000fea0003800000 */
.L_x_190:
        /* <DEDUP_REMOVED lines=20> */
.L_x_193:
[----:B------:R-:W-:Y:S05]  /*9a40*/  BSYNC B6 ;  /* 0x0000000000067941 */ /* 0x000fea0003800000 */
.L_x_192:
[----:B------:R-:W-:Y:S01]  /*9a50*/  IMAD.MOV.U32 R27, RZ, RZ, R16 ;  /* 0x000000ffff1b7224 */ /* 0x000fe200078e0010 */
        /* <DEDUP_REMOVED lines=19> */
.L_x_195:
[----:B------:R-:W-:Y:S05]  /*9b90*/  BSYNC B6 ;  /* 0x0000000000067941 */ /* 0x000fea0003800000 */
.L_x_194:
[----:B------:R-:W-:Y:S02]  /*9ba0*/  ULDC.64 UR4, c[0x0][0x9f8] ;  /* 0x00027e0000047ab9 */ /* 0x000fe40000000a00 */
[----:B------:R-:W-:-:S04]  /*9bb0*/  UISETP.NE.U32.AND UP0, UPT, UR4, URZ, UPT ;  /* 0x0000003f0400728c */ /* 0x000fc8000bf05070 */
[----:B------:R-:W-:-:S06]  /*9bc0*/  UISETP.NE.AND.EX UP0, UPT, UR5, URZ, UPT, UP0 ;  /* 0x0000003f0500728c */ /* 0x000fcc000bf05300 */
[----:B------:R-:W-:-:S05]  /*9bd0*/  PLOP3.LUT P0, PT, PT, PT, UP0, 0x80, 0x0 ;  /* 0x000000000000781c */ /* 0x000fca0003f0f008 */
[----:B------:R-:W-:-:S04]  /*9be0*/  @UP0 UIADD3 UR4, UP1, UR47, UR4, URZ ;  /* 0x000000042f040290 */ /* 0x000fc8000ff3e03f */
[----:B------:R-:W-:Y:S02]  /*9bf0*/  @UP0 UIADD3.X UR5, UR49, UR5, URZ, UP1, !UPT ;  /* 0x0000000531050290 */ /* 0x000fe40008ffe43f */
[----:B------:R-:W-:-:S04]  /*9c00*/  IMAD.U32 R2, RZ, RZ, UR4 ;  /* 0x00000004ff027e24 */ /* 0x000fc8000f8e00ff */
[----:B------:R-:W-:Y:S01]  /*9c10*/  IMAD.U32 R3, RZ, RZ, UR5 ;  /* 0x00000005ff037e24 */ /* 0x000fe2000f8e00ff */
[----:B0-----:R-:W0:Y:S01]  /*9c20*/  S2R R16, SR_TID.X ;  /* 0x0000000000107919 */ /* 0x001e220000002100 */
[----:B------:R-:W-:-:S03]  /*9c30*/  ULDC.64 UR4, c[0x0][0xa08] ;  /* 0x0002820000047ab9 */ /* 0x000fc60000000a00 */
[----:B------:R1:W2:Y:S02]  /*9c40*/  @P0 LDG.E R22, desc[UR52][R2.64] ;  /* 0x0000003402160981 */ /* 0x0002a4000c1e1900 */
[----:B-1----:R-:W1:Y:S01]  /*9c50*/  LDC.64 R2, c[0x0][0x418] ;  /* 0x00010600ff027b82 */ /* 0x002e620000000a00 */
[----:B0-----:R-:W-:-:S04]  /*9c60*/  SHF.R.U32.HI R20, RZ, 0x5, R16 ;  /* 0x00000005ff147819 */ /* 0x001fc80000011610 */
[----:B------:R-:W-:Y:S02]  /*9c70*/  LOP3.LUT R20, R20, 0x3, RZ, 0xc0, !PT ;  /* 0x0000000314147812 */ /* 0x000fe400078ec0ff */
[----:B-1----:R-:W-:Y:S01]  /*9c80*/  LOP3.LUT P0, RZ, R2, UR4, RZ, 0xfc, !PT ;  /* 0x0000000402ff7c12 */ /* 0x002fe2000f80fcff */
[----:B------:R-:W-:-:S03]  /*9c90*/  UMOV UR4, 0xffffffff ;  /* 0xffffffff00047882 */ /* 0x000fc60000000000 */
[----:B------:R-:W-:Y:S02]  /*9ca0*/  LOP3.LUT P0, RZ, R3, UR5, RZ, 0xfc, P0 ;  /* 0x0000000503ff7c12 */ /* 0x000fe4000800fcff */
[----:B--2---:R-:W-:Y:S02]  /*9cb0*/  SHF.R.S32.HI R23, RZ, 0x1f, R22 ;  /* 0x0000001fff177819 */ /* 0x004fe40000011416 */
[----:B------:R-:W-:Y:S01]  /*9cc0*/  SEL R16, R22, RZ, !P0 ;  /* 0x000000ff16107207 */ /* 0x000fe20004000000 */
[----:B------:R-:W-:Y:S08]  /*9cd0*/  BRA.DIV UR4, `(.L_x_196) ;  /* 0x0000003604f07947 */ /* 0x000ff0000b800000 */
[----:B------:R0:W1:Y:S02]  /*9ce0*/  SHFL.IDX PT, R14, R20, RZ, 0x1f ;  /* 0x00001fff140e7589 */ /* 0x00006400000e0000 */
.L_x_273:
[----:B------:R-:W-:Y:S02]  /*9cf0*/  PLOP3.LUT P1, PT, PT, PT, PT, 0x8, 0x0 ;  /* 0x000000000000781c */ /* 0x000fe40003f2e170 */
[----:B------:R-:W-:Y:S02]  /*9d00*/  LOP3.LUT R27, R27, 0xfffffffe, RZ, 0xc0, !PT ;  /* 0xfffffffe1b1b7812 */ /* 0x000fe400078ec0ff */
[----:B-1----:R-:W-:-:S09]  /*9d10*/  ISETP.NE.AND P0, PT, R14, RZ, PT ;  /* 0x000000ff0e00720c */ /* 0x002fd20003f05270 */
[----:B------:R-:W-:-:S05]  /*9d20*/  @P1 LOP3.LUT R27, R27, 0x1, RZ, 0xfc, !PT ;  /* 0x000000011b1b1812 */ /* 0x000fca00078efcff */
[----:B------:R1:W-:Y:S01]  /*9d30*/  STL [R1], R27 ;  /* 0x0000001b01007387 */ /* 0x0003e20000100800 */
[----:B------:R-:W-:Y:S05]  /*9d40*/  @P0 BRA `(.L_x_197) ;  /* 0x0000000400c00947 */ /* 0x000fea0003800000 */
[----:B------:R-:W-:-:S06]  /*9d50*/  ULEA.HI.SX32 UR4, UR39, 0xffffffff, 0x19 ;  /* 0xffffffff27047891 */ /* 0x000fcc000f8fca3f */
[----:B------:R-:W-:Y:S01]  /*9d60*/  IMAD.U32 R0, RZ, RZ, UR4 ;  /* 0x00000004ff007e24 */ /* 0x000fe2000f8e00ff */
[----:B------:R-:W-:-:S03]  /*9d70*/  UMOV UR4, 0xffffffff ;  /* 0xffffffff00047882 */ /* 0x000fc60000000000 */
[----:B------:R-:W-:Y:S05]  /*9d80*/  BRA.DIV UR4, `(.L_x_198) ;  /* 0x0000003604e47947 */ /* 0x000fea000b800000 */
[----:B------:R-:W-:-:S13]  /*9d90*/  ELECT P6, URZ, PT ;  /* 0x00000000003f782f */ /* 0x000fda00038c0000 */
.L_x_276:
[----:B------:R-:W-:Y:S05]  /*9da0*/  @!P6 BRA `(.L_x_197) ;  /* 0x0000000400a8e947 */ /* 0x000fea0003800000 */
[----:B------:R-:W-:-:S04]  /*9db0*/  ISETP.NE.U32.AND P0, PT, R2, RZ, PT ;  /* 0x000000ff0200720c */ /* 0x000fc80003f05070 */
[----:B------:R-:W-:-:S13]  /*9dc0*/  ISETP.NE.AND.EX P0, PT, R3, RZ, PT, P0 ;  /* 0x000000ff0300720c */ /* 0x000fda0003f05300 */
[----:B------:R-:W-:Y:S05]  /*9dd0*/  @!P0 BRA `(.L_x_199) ;  /* 0x0000000000448947 */ /* 0x000fea0003800000 */
[----:B------:R-:W2:Y:S01]  /*9de0*/  LDC R7, c[0x0][0x43c] ;  /* 0x00010f00ff077b82 */ /* 0x000ea20000000800 */
[----:B------:R-:W-:Y:S01]  /*9df0*/  ULDC.64 UR4, c[0x0][0x428] ;  /* 0x00010a0000047ab9 */ /* 0x000fe20000000a00 */
[----:B--2---:R-:W-:-:S13]  /*9e00*/  ISETP.NE.AND P0, PT, R7, 0x1, PT ;  /* 0x000000010700780c */ /* 0x004fda0003f05270 */
[----:B------:R-:W2:Y:S02]  /*9e10*/  @P0 LDC.64 R4, c[0x0][0x440] ;  /* 0x00011000ff040b82 */ /* 0x000ea40000000a00 */
[----:B--2---:R-:W-:-:S04]  /*9e20*/  @P0 IMAD.HI.U32 R6, R0, R4, RZ ;  /* 0x0000000400060227 */ /* 0x004fc800078e00ff */
[----:B------:R-:W-:Y:S01]  /*9e30*/  IMAD.MOV.U32 R4, RZ, RZ, R0 ;  /* 0x000000ffff047224 */ /* 0x000fe200078e0000 */
[----:B------:R-:W-:Y:S01]  /*9e40*/  @P0 SHF.R.U32.HI R4, RZ, R5, R6 ;  /* 0x00000005ff040219 */ /* 0x000fe20000011606 */
[----:B------:R-:W-:-:S04]  /*9e50*/  IMAD R6, R23, UR4, RZ ;  /* 0x0000000417067c24 */ /* 0x000fc8000f8e02ff */
[----:B------:R-:W-:Y:S02]  /*9e60*/  IMAD.MOV R5, RZ, RZ, -R4 ;  /* 0x000000ffff057224 */ /* 0x000fe400078e0a04 */
[----:B------:R-:W-:Y:S02]  /*9e70*/  IMAD R6, R22, UR5, R6 ;  /* 0x0000000516067c24 */ /* 0x000fe4000f8e0206 */
[----:B------:R-:W-:Y:S01]  /*9e80*/  IMAD R0, R7, R5, R0 ;  /* 0x0000000507007224 */ /* 0x000fe200078e0200 */
[----:B------:R-:W-:-:S03]  /*9e90*/  SHF.R.S32.HI R5, RZ, 0x1f, R4 ;  /* 0x0000001fff057819 */ /* 0x000fc60000011404 */
[----:B------:R-:W-:-:S04]  /*9ea0*/  IMAD.WIDE.U32 R4, R22, UR4, R4 ;  /* 0x0000000416047c25 */ /* 0x000fc8000f8e0004 */
[----:B------:R-:W-:Y:S01]  /*9eb0*/  IMAD.IADD R6, R5, 0x1, R6 ;  /* 0x0000000105067824 */ /* 0x000fe200078e0206 */
[----:B------:R-:W-:-:S04]  /*9ec0*/  LEA R2, P0, R4, R2, 0x2 ;  /* 0x0000000204027211 */ /* 0x000fc800078010ff */
[----:B------:R-:W-:-:S05]  /*9ed0*/  LEA.HI.X R3, R4, R3, R6, 0x2, P0 ;  /* 0x0000000304037211 */ /* 0x000fca00000f1406 */
[----:B------:R2:W5:Y:S04]  /*9ee0*/  LDG.E R16, desc[UR52][R2.64] ;  /* 0x0000003402107981 */ /* 0x000568000c1e1900 */
.L_x_199:
[----:B--2---:R-:W2:Y:S01]  /*9ef0*/  S2R R2, SR_TID.X ;  /* 0x0000000000027919 */ /* 0x004ea20000002100 */
[----:B------:R-:W-:Y:S02]  /*9f00*/  SHF.L.U32 R3, R19, 0x1f, RZ ;  /* 0x0000001f13037819 */ /* 0x000fe400000006ff */
[----:B--2---:R-:W-:Y:S01]  /*9f10*/  LOP3.LUT R4, R2, 0x7f, RZ, 0xc0, !PT ;  /* 0x0000007f02047812 */ /* 0x004fe200078ec0ff */
[----:B------:R-:W-:-:S03]  /*9f20*/  IMAD R2, R18, 0x8, R17 ;  /* 0x0000000812027824 */ /* 0x000fc600078e0211 */
[----:B------:R-:W-:Y:S01]  /*9f30*/  ISETP.NE.AND P1, PT, R4, RZ, PT ;  /* 0x000000ff0400720c */ /* 0x000fe20003f25270 */
[----:B------:R-:W2:Y:S02]  /*9f40*/  SYNCS.PHASECHK.TRANS64.TRYWAIT P0, [R2+URZ+0x19c80], R3 ;  /* 0x019c8003020075a7 */ /* 0x000ea4000800017f */
[----:B--2---:R-:W-:Y:S10]  /*9f50*/  @!P0 BRA `(.L_x_200) ;  /* 0x0000003400908947 */ /* 0x004ff40003800000 */
.L_x_277:
[----:B------:R-:W-:Y:S05]  /*9f60*/  @P1 BRA `(.L_x_201) ;  /* 0x00000000001c1947 */ /* 0x000fea0003800000 */
[----:B------:R-:W3:Y:S01]  /*9f70*/  S2R R4, SR_TID.X ;  /* 0x0000000000047919 */ /* 0x000ee20000002100 */
[----:B------:R-:W-:-:S04]  /*9f80*/  IMAD.MOV.U32 R5, RZ, RZ, 0x3000 ;  /* 0x00003000ff057424 */ /* 0x000fc800078e00ff */
[----:B------:R4:W-:Y:S01]  /*9f90*/  SYNCS.ARRIVE.TRANS64 RZ, [R2+URZ+0x19c70], R5 ;  /* 0x019c700502ff79a7 */ /* 0x0009e2000800003f */
[----:B---3--:R-:W-:-:S04]  /*9fa0*/  LOP3.LUT R4, R4, 0x1f, RZ, 0xc0, !PT ;  /* 0x0000001f04047812 */ /* 0x008fc800078ec0ff */
[----:B------:R-:W-:-:S13]  /*9fb0*/  ISETP.NE.AND P0, PT, R4, RZ, PT ;  /* 0x000000ff0400720c */ /* 0x000fda0003f05270 */
[----:B----4-:R-:W-:Y:S05]  /*9fc0*/  @!P0 BRA `(.L_x_201) ;  /* 0x0000000000048947 */ /* 0x010fea0003800000 */
[----:B------:R-:W-:Y:S01]  /*9fd0*/  BPT.TRAP 0x1 ;  /* 0x000000040000795c */ /* 0x000fe20000300000 */
.L_x_201:
[----:B------:R-:W-:Y:S01]  /*9fe0*/  IMAD R4, R18, 0x3000, R17 ;  /* 0x0000300012047824 */ /* 0x000fe200078e0211 */
[----:B------:R-:W-:Y:S01]  /*9ff0*/  R2UR UR33, R2 ;  /* 0x00000000022172ca */ /* 0x000fe200000e0000 */
[----:B------:R-:W-:Y:S01]  /*a000*/  UIADD3 UR4, UP0, UR50, 0x470, URZ ;  /* 0x0000047032047890 */ /* 0x000fe2000ff1e03f */
[----:B------:R-:W-:Y:S01]  /*a010*/  LEA R0, R0, UR41, 0x7 ;  /* 0x0000002900007c11 */ /* 0x000fe2000f8e38ff */
[----:B------:R-:W-:Y:S01]  /*a020*/  UMOV UR6, 0x0 ;  /* 0x0000000000067882 */ /* 0x000fe20000000000 */
[----:B------:R-:W-:Y:S01]  /*a030*/  R2UR UR8, R4 ;  /* 0x00000000040872ca */ /* 0x000fe200000e0000 */
[----:B------:R-:W-:Y:S01]  /*a040*/  UIADD3.X UR5, URZ, UR51, URZ, UP0, !UPT ;  /* 0x000000333f057290 */ /* 0x000fe200087fe43f */
[----:B-----5:R-:W-:Y:S01]  /*a050*/  R2UR UR37, R16 ;  /* 0x00000000102572ca */ /* 0x020fe200000e0000 */
[----:B------:R-:W-:Y:S01]  /*a060*/  UMOV UR7, 0x14f00000 ;  /* 0x14f0000000077882 */ /* 0x000fe20000000000 */
[----:B------:R-:W-:Y:S01]  /*a070*/  R2UR UR35, R0 ;  /* 0x00000000002372ca */ /* 0x000fe200000e0000 */
[----:B------:R-:W-:Y:S01]  /*a080*/  UMOV UR34, URZ ;  /* 0x0000003f00227c82 */ /* 0x000fe20008000000 */
[----:B------:R-:W-:Y:S01]  /*a090*/  UMOV UR18, 0x20 ;  /* 0x0000002000127882 */ /* 0x000fe20000000000 */
[----:B------:R-:W-:Y:S01]  /*a0a0*/  UMOV UR20, UR36 ;  /* 0x0000002400147c82 */ /* 0x000fe20008000000 */
[----:B------:R-:W-:Y:S01]  /*a0b0*/  UMOV UR10, 0x40 ;  /* 0x00000040000a7882 */ /* 0x000fe20000000000 */
[----:B------:R-:W-:Y:S01]  /*a0c0*/  UIADD3 UR33, UR33, 0x19c70, URZ ;  /* 0x00019c7021217890 */ /* 0x000fe2000fffe03f */
[----:B------:R-:W-:-:S03]  /*a0d0*/  UMOV UR12, UR36 ;  /* 0x00000024000c7c82 */ /* 0x000fc60008000000 */
[----:B------:R-:W-:Y:S02]  /*a0e0*/  UIADD3 UR32, UR8, 0x9000, URZ ;  /* 0x0000900008207890 */ /* 0x000fe4000fffe03f */
[----:B------:R-:W-:Y:S02]  /*a0f0*/  UIADD3 UR16, UR8, 0xa000, URZ ;  /* 0x0000a00008107890 */ /* 0x000fe4000fffe03f */
        /* <DEDUP_REMOVED lines=8> */
[----:B------:R3:W-:Y:S01]  /*a180*/  UTMALDG.4D [UR16], [UR4], desc[UR6] ;  /* 0x00000610040075b4 */ /* 0x0007e20008019000 */
[----:B------:R3:W-:Y:S01]  /*a190*/  UTMALDG.4D [UR8], [UR4], desc[UR6] ;  /* 0x00000608040075b4 */ /* 0x0007e20008019000 */
[----:B------:R-:W4:Y:S02]  /*a1a0*/  SYNCS.PHASECHK.TRANS64.TRYWAIT P0, [R2+URZ+0x19c40], R3 ;  /* 0x019c4003020075a7 */ /* 0x000f24000800017f */
[----:B---34-:R-:W-:Y:S05]  /*a1b0*/  @!P0 BRA `(.L_x_202) ;  /* 0x00000034000c8947 */ /* 0x018fea0003800000 */
.L_x_278:
[----:B------:R-:W-:Y:S05]  /*a1c0*/  @P1 BRA `(.L_x_203) ;  /* 0x00000000001c1947 */ /* 0x000fea0003800000 */
[----:B------:R-:W4:Y:S01]  /*a1d0*/  S2R R5, SR_TID.X ;  /* 0x0000000000057919 */ /* 0x000f220000002100 */
[----:B--23--:R-:W-:-:S04]  /*a1e0*/  IMAD.MOV.U32 R3, RZ, RZ, 0x3000 ;  /* 0x00003000ff037424 */ /* 0x00cfc800078e00ff */
[----:B------:R2:W-:Y:S01]  /*a1f0*/  SYNCS.ARRIVE.TRANS64 RZ, [R2+URZ+0x19c30], R3 ;  /* 0x019c300302ff79a7 */ /* 0x0005e2000800003f */
[----:B----4-:R-:W-:-:S04]  /*a200*/  LOP3.LUT R5, R5, 0x1f, RZ, 0xc0, !PT ;  /* 0x0000001f05057812 */ /* 0x010fc800078ec0ff */
[----:B------:R-:W-:-:S13]  /*a210*/  ISETP.NE.AND P0, PT, R5, RZ, PT ;  /* 0x000000ff0500720c */ /* 0x000fda0003f05270 */
[----:B--2---:R-:W-:Y:S05]  /*a220*/  @!P0 BRA `(.L_x_203) ;  /* 0x0000000000048947 */ /* 0x004fea0003800000 */
[----:B------:R-:W-:Y:S01]  /*a230*/  BPT.TRAP 0x1 ;  /* 0x000000040000795c */ /* 0x000fe20000300000 */
.L_x_203:
[----:B--23--:R-:W2:Y:S01]  /*a240*/  LDL.LU R3, [R1] ;  /* 0x0000000001037983 */ /* 0x00cea20000300800 */
[----:B------:R-:W-:Y:S01]  /*a250*/  R2UR UR8, R4 ;  /* 0x00000000040872ca */ /* 0x000fe200000e0000 */
[----:B------:R-:W-:Y:S01]  /*a260*/  UIADD3 UR4, UP0, UR50, 0x370, URZ ;  /* 0x0000037032047890 */ /* 0x000fe2000ff1e03f */
[----:B------:R-:W-:Y:S01]  /*a270*/  R2UR UR25, R2 ;  /* 0x00000000021972ca */ /* 0x000fe200000e0000 */
[----:B------:R-:W-:Y:S01]  /*a280*/  UMOV UR6, 0x0 ;  /* 0x0000000000067882 */ /* 0x000fe20000000000 */
[----:B------:R-:W-:Y:S01]  /*a290*/  PLOP3.LUT P0, PT, PT, PT, PT, 0x80, 0x0 ;  /* 0x000000000000781c */ /* 0x000fe20003f0f070 */
[----:B------:R-:W-:Y:S01]  /*a2a0*/  UIADD3.X UR5, URZ, UR51, URZ, UP0, !UPT ;  /* 0x000000333f057290 */ /* 0x000fe200087fe43f */
[----:B------:R-:W-:Y:S01]  /*a2b0*/  R2UR UR27, R0 ;  /* 0x00000000001b72ca */ /* 0x000fe200000e0000 */
[----:B------:R-:W-:Y:S01]  /*a2c0*/  UMOV UR7, 0x14f00000 ;  /* 0x14f0000000077882 */ /* 0x000fe20000000000 */
[----:B------:R-:W-:Y:S01]  /*a2d0*/  R2UR UR29, R16 ;  /* 0x00000000101d72ca */ /* 0x000fe200000e0000 */
[----:B------:R-:W-:Y:S01]  /*a2e0*/  UMOV UR26, URZ ;  /* 0x0000003f001a7c82 */ /* 0x000fe20008000000 */
[----:B------:R-:W-:Y:S01]  /*a2f0*/  UMOV UR28, UR36 ;  /* 0x00000024001c7c82 */ /* 0x000fe20008000000 */
[----:B------:R-:W-:Y:S01]  /*a300*/  UMOV UR18, 0x20 ;  /* 0x0000002000127882 */ /* 0x000fe20000000000 */
[----:B------:R-:W-:Y:S01]  /*a310*/  UMOV UR20, UR36 ;  /* 0x0000002400147c82 */ /* 0x000fe20008000000 */
[----:B------:R-:W-:-:S02]  /*a320*/  UIADD3 UR24, UR8, 0x13800, URZ ;  /* 0x0001380008187890 */ /* 0x000fc4000fffe03f */
[----:B------:R-:W-:Y:S02]  /*a330*/  UIADD3 UR25, UR25, 0x19c30, URZ ;  /* 0x00019c3019197890 */ /* 0x000fe4000fffe03f */
[----:B------:R-:W-:Y:S02]  /*a340*/  UIADD3 UR16, UR8, 0x14800, URZ ;  /* 0x0001480008107890 */ /* 0x000fe4000fffe03f */
[----:B------:R-:W-:Y:S01]  /*a350*/  UIADD3 UR8, UR8, 0x15800, URZ ;  /* 0x0001580008087890 */ /* 0x000fe2000fffe03f */
[----:B------:R-:W-:Y:S01]  /*a360*/  UMOV UR19, UR27 ;  /* 0x0000001b00137c82 */ /* 0x000fe20008000000 */
[----:B------:R-:W-:Y:S01]  /*a370*/  UMOV UR21, UR29 ;  /* 0x0000001d00157c82 */ /* 0x000fe20008000000 */
[----:B------:R-:W-:Y:S01]  /*a380*/  UMOV UR17, UR25 ;  /* 0x0000001900117c82 */ /* 0x000fe20008000000 */
[----:B------:R-:W-:Y:S01]  /*a390*/  UMOV UR10, 0x40 ;  /* 0x00000040000a7882 */ /* 0x000fe20000000000 */
[----:B------:R-:W-:Y:S01]  /*a3a0*/  UMOV UR12, UR36 ;  /* 0x00000024000c7c82 */ /* 0x000fe20008000000 */
[----:B------:R-:W-:Y:S01]  /*a3b0*/  UMOV UR11, UR27 ;  /* 0x0000001b000b7c82 */ /* 0x000fe20008000000 */
[----:B------:R-:W-:Y:S01]  /*a3c0*/  UMOV UR13, UR29 ;  /* 0x0000001d000d7c82 */ /* 0x000fe20008000000 */
[----:B------:R3:W-:Y:S01]  /*a3d0*/  UTMALDG.4D [UR24], [UR4], desc[UR6] ;  /* 0x00000618040075b4 */ /* 0x0007e20008019000 */
[----:B------:R-:W-:Y:S01]  /*a3e0*/  UMOV UR9, UR25 ;  /* 0x0000001900097c82 */ /* 0x000fe20008000000 */
[----:B------:R3:W-:Y:S01]  /*a3f0*/  UTMALDG.4D [UR16], [UR4], desc[UR6] ;  /* 0x00000610040075b4 */ /* 0x0007e20008019000 */
[----:B------:R3:W-:Y:S01]  /*a400*/  UTMALDG.4D [UR8], [UR4], desc[UR6] ;  /* 0x00000608040075b4 */ /* 0x0007e20008019000 */
[----:B--2---:R-:W-:-:S04]  /*a410*/  LOP3.LUT R3, R3, 0xfffffffe, RZ, 0xc0, !PT ;  /* 0xfffffffe03037812 */ /* 0x004fc800078ec0ff */
[----:B------:R-:W-:-:S05]  /*a420*/  @P0 LOP3.LUT R3, R3, 0x1, RZ, 0xfc, !PT ;  /* 0x0000000103030812 */ /* 0x000fca00078efcff */
[----:B------:R3:W-:Y:S01]  /*a430*/  STL [R1], R3 ;  /* 0x0000000301007387 */ /* 0x0007e20000100800 */
[----:B------:R-:W-:Y:S01]  /*a440*/  NOP ;  /* 0x0000000000007918 */ /* 0x000fe20000000000 */
.L_x_197:
[----:B------:R-:W-:Y:S05]  /*a450*/  WARPSYNC.ALL ;  /* 0x0000000000007948 */ /* 0x000fea0003800000 */
[----:B------:R-:W-:Y:S01]  /*a460*/  VIADD R0, R17, 0xf000 ;  /* 0x0000f00011007836 */ /* 0x000fe20000000000 */
[----:B---3--:R-:W-:Y:S01]  /*a470*/  USHF.R.S32.HI UR4, URZ, 0x1f, UR54 ;  /* 0x0000001f3f047899 */ /* 0x008fe20008011436 */
[----:B------:R-:W-:Y:S01]  /*a480*/  BAR.SYNC.DEFER_BLOCKING 0x8, 0x200 ;  /* 0x0208000000007b1d */ /* 0x000fe20000010000 */
[----:B------:R-:W-:Y:S02]  /*a490*/  USHF.R.S32.HI UR47, URZ, 0x1f, UR36 ;  /* 0x0000001f3f2f7899 */ /* 0x000fe40008011424 */
[----:B------:R-:W-:-:S03]  /*a4a0*/  LOP3.LUT P0, RZ, R0, 0x9f, RZ, 0xc0, !PT ;  /* 0x0000009f00ff7812 */ /* 0x000fc6000780c0ff */
[----:B------:R-:W-:Y:S01]  /*a4b0*/  ULDC.64 UR6, c[0x0][0x298] ;  /* 0x0000a60000067ab9 */ /* 0x000fe20000000a00 */
[----:B------:R-:W-:Y:S01]  /*a4c0*/  ULDC.64 UR8, c[0x0][0xa00] ;  /* 0x0002800000087ab9 */ /* 0x000fe20000000a00 */
[----:B------:R-:W-:Y:S01]  /*a4d0*/  UIMAD UR4, UR4, UR6, URZ ;  /* 0x00000006040472a4 */ /* 0x000fe2000f8e023f */
[----:B------:R-:W-:Y:S01]  /*a4e0*/  BSSY B6, `(.L_x_204) ;  /* 0x0000019000067945 */ /* 0x000fe20003800000 */
[----:B------:R-:W-:Y:S02]  /*a4f0*/  UISETP.NE.U32.AND UP0, UPT, UR8, URZ, UPT ;  /* 0x0000003f0800728c */ /* 0x000fe4000bf05070 */
[----:B------:R-:W-:Y:S02]  /*a500*/  UIMAD.WIDE.U32 UR56, UR54, UR6, URZ ;  /* 0x00000006363872a5 */ /* 0x000fe4000f8e003f */
[----:B------:R-:W-:Y:S02]  /*a510*/  UIMAD UR4, UR54, UR7, UR4 ;  /* 0x00000007360472a4 */ /* 0x000fe4000f8e0204 */
[----:B------:R-:W-:-:S02]  /*a520*/  UISETP.NE.AND.EX UP0, UPT, UR9, URZ, UPT, UP0 ;  /* 0x0000003f0900728c */ /* 0x000fc4000bf05300 */
[----:B------:R-:W-:Y:S02]  /*a530*/  UIADD3 UR49, UR57, UR4, URZ ;  /* 0x0000000439317290 */ /* 0x000fe4000fffe03f */
[----:B------:R-:W-:Y:S02]  /*a540*/  USEL UR46, UR46, URZ, !UP0 ;  /* 0x0000003f2e2e7287 */ /* 0x000fe4000c000000 */
[----:B------:R-:W-:Y:S01]  /*a550*/  USEL UR37, UR48, URZ, !UP0 ;  /* 0x0000003f30257287 */ /* 0x000fe2000c000000 */
[----:B------:R-:W-:Y:S11]  /*a560*/  @!P0 BRA `(.L_x_205) ;  /* 0x0000000000408947 */ /* 0x000ff60003800000 */
[----:B------:R-:W-:Y:S01]  /*a570*/  MOV R2, 0x0 ;  /* 0x0000000000027802 */ /* 0x000fe20000000f00 */
[----:B------:R-:W-:Y:S01]  /*a580*/  ULDC.64 UR6, c[0x4][0x98] ;  /* 0x0100260000067ab9 */ /* 0x000fe20000000a00 */
[----:B------:R-:W-:Y:S01]  /*a590*/  ULDC.64 UR8, c[0x4][0xa0] ;  /* 0x0100280000087ab9 */ /* 0x000fe20000000a00 */
[----:B------:R-:W-:Y:S01]  /*a5a0*/  ULDC.64 UR4, c[0x4][0x28] ;  /* 0x01000a0000047ab9 */ /* 0x000fe20000000a00 */
[----:B------:R-:W-:Y:S02]  /*a5b0*/  IMAD.U32 R4, RZ, RZ, UR6 ;  /* 0x00000006ff047e24 */ /* 0x000fe4000f8e00ff */
[----:B------:R-:W2:Y:S01]  /*a5c0*/  LDC.64 R2, c[0x4][R2] ;  /* 0x0100000002027b82 */ /* 0x000ea20000000a00 */
        /* <DEDUP_REMOVED lines=8> */
[----:B0-----:R-:W-:-:S07]  /*a650*/  LEPC R20, `(.L_x_205) ;  /* 0x000000001014794e */ /* 0x001fce0000000000 */
[----:B-12---:R-:W-:Y:S05]  /*a660*/  CALL.ABS.NOINC R2 ;  /* 0x0000000002007343 */ /* 0x006fea0003c00000 */
.L_x_205:
[----:B------:R-:W-:Y:S05]  /*a670*/  BSYNC B6 ;  /* 0x0000000000067941 */ /* 0x000fea0003800000 */
.L_x_204:
[----:B------:R2:W5:Y:S01]  /*a680*/  LDL R9, [R1+0x8] ;  /* 0x0000080001097983 */ /* 0x0005620000100800 */
[----:B------:R-:W3:Y:S01]  /*a690*/  LDC R7, c[0x0][0x448] ;  /* 0x00011200ff077b82 */ /* 0x000ee20000000800 */
[----:B------:R-:W-:Y:S01]  /*a6a0*/  ULDC.64 UR8, c[0x0][0x2d8] ;  /* 0x0000b60000087ab9 */ /* 0x000fe20000000a00 */
[----:B------:R-:W0:Y:S01]  /*a6b0*/  S2R R2, SR_TID.X ;  /* 0x0000000000027919 */ /* 0x000e220000002100 */
[----:B------:R-:W-:Y:S01]  /*a6c0*/  UMOV UR48, UR56 ;  /* 0x0000003800307c82 */ /* 0x000fe20008000000 */
[----:B------:R-:W-:Y:S01]  /*a6d0*/  ULDC.64 UR10, c[0x0][0x280] ;  /* 0x0000a000000a7ab9 */ /* 0x000fe20000000a00 */
[----:B---3--:R-:W-:Y:S01]  /*a6e0*/  ISETP.NE.AND P0, PT, R7, 0x1, PT ;  /* 0x000000010700780c */ /* 0x008fe20003f05270 */
[----:B------:R-:W-:Y:S01]  /*a6f0*/  UIMAD UR6, UR47, UR8, URZ ;  /* 0x000000082f0672a4 */ /* 0x000fe2000f8e023f */
[C---:B0-----:R-:W-:Y:S01]  /*a700*/  LOP3.LUT R20, R2.reuse, 0x7f, RZ, 0xc0, !PT ;  /* 0x0000007f02147812 */ /* 0x041fe200078ec0ff */
[----:B------:R-:W-:-:S10]  /*a710*/  IMAD.SHL.U32 R2, R2, 0x40, RZ ;  /* 0x0000004002027824 */ /* 0x000fd400078e00ff */
[----:B------:R-:W0:Y:S01]  /*a720*/  @P0 LDC R3, c[0x0][0x44c] ;  /* 0x00011300ff030b82 */ /* 0x000e220000000800 */
[----:B------:R-:W-:-:S04]  /*a730*/  SHF.R.U32.HI R20, RZ, 0x1, R20 ;  /* 0x00000001ff147819 */ /* 0x000fc80000011614 */
[----:B------:R-:W-:-:S03]  /*a740*/  LOP3.LUT R2, R20, 0x40, R2, 0xf8, !PT ;  /* 0x0000004014027812 */ /* 0x000fc600078ef802 */
[----:B------:R-:W3:Y:S01]  /*a750*/  @P0 LDC R5, c[0x0][0x450] ;  /* 0x00011400ff050b82 */ /* 0x000ee20000000800 */
[----:B------:R-:W-:Y:S01]  /*a760*/  UIMAD.WIDE.U32 UR4, UR36, UR8, UR48 ;  /* 0x00000008240472a5 */ /* 0x000fe2000f8e0030 */
[----:B------:R-:W-:Y:S01]  /*a770*/  IMAD R6, R25, 0xc0, R2 ;  /* 0x000000c019067824 */ /* 0x000fe200078e0202 */
[----:B------:R-:W-:-:S03]  /*a780*/  UIMAD UR6, UR36, UR9, UR6 ;  /* 0x00000009240672a4 */ /* 0x000fc6000f8e0206 */
[----:B------:R-:W-:Y:S01]  /*a790*/  ULDC.64 UR8, c[0x0][0x2e0] ;  /* 0x0000b80000087ab9 */ /* 0x000fe20000000a00 */
[----:B------:R-:W-:Y:S02]  /*a7a0*/  UIADD3 UR5, UR5, UR6, URZ ;  /* 0x0000000605057290 */ /* 0x000fe4000fffe03f */
[----:B------:R-:W-:Y:S01]  /*a7b0*/  UIMAD UR6, UR37, UR8, URZ ;  /* 0x00000008250672a4 */ /* 0x000fe2000f8e023f */
[----:B------:R-:W-:Y:S02]  /*a7c0*/  IMAD.MOV.U32 R2, RZ, RZ, R6 ;  /* 0x000000ffff027224 */ /* 0x000fe400078e0006 */
[----:B0-----:R-:W-:Y:S01]  /*a7d0*/  @P0 IMAD.HI.U32 R0, R6, R3, RZ ;  /* 0x0000000306000227 */ /* 0x001fe200078e00ff */
[----:B------:R-:W-:Y:S02]  /*a7e0*/  UIMAD UR6, UR46, UR9, UR6 ;  /* 0x000000092e0672a4 */ /* 0x000fe4000f8e0206 */
[----:B------:R-:W-:-:S03]  /*a7f0*/  UIMAD.WIDE.U32 UR4, UR46, UR8, UR4 ;  /* 0x000000082e0472a5 */ /* 0x000fc6000f8e0004 */
[----:B------:R-:W-:Y:S01]  /*a800*/  ULDC.64 UR8, c[0x0][0x2c8] ;  /* 0x0000b20000087ab9 */ /* 0x000fe20000000a00 */
[----:B---3--:R-:W-:Y:S01]  /*a810*/  @P0 SHF.R.U32.HI R2, RZ, R5, R0 ;  /* 0x00000005ff020219 */ /* 0x008fe20000011600 */
[----:B------:R-:W-:-:S03]  /*a820*/  UIADD3 UR5, UR5, UR6, URZ ;  /* 0x0000000605057290 */ /* 0x000fc6000fffe03f */
[--C-:B------:R-:W-:Y:S01]  /*a830*/  SHF.R.S32.HI R0, RZ, 0x1f, R2.reuse ;  /* 0x0000001fff007819 */ /* 0x100fe20000011402 */
[----:B------:R-:W-:Y:S02]  /*a840*/  ULDC.64 UR6, c[0x0][0x2d0] ;  /* 0x0000b40000067ab9 */ /* 0x000fe40000000a00 */
[----:B------:R-:W-:Y:S02]  /*a850*/  IMAD.U32 R5, RZ, RZ, UR6 ;  /* 0x00000006ff057e24 */ /* 0x000fe4000f8e00ff */
[----:B------:R-:W-:Y:S02]  /*a860*/  IMAD R3, R0, UR6, RZ ;  /* 0x0000000600037c24 */ /* 0x000fe4000f8e02ff */
[----:B------:R-:W-:Y:S02]  /*a870*/  IMAD.MOV R0, RZ, RZ, -R2 ;  /* 0x000000ffff007224 */ /* 0x000fe400078e0a02 */
[C---:B------:R-:W-:Y:S02]  /*a880*/  IMAD R4, R2.reuse, UR7, R3 ;  /* 0x0000000702047c24 */ /* 0x040fe4000f8e0203 */
[----:B------:R-:W-:-:S04]  /*a890*/  IMAD.WIDE.U32 R2, R2, R5, UR4 ;  /* 0x0000000402027e25 */ /* 0x000fc8000f8e0005 */
[----:B------:R-:W-:Y:S02]  /*a8a0*/  IMAD R0, R7, R0, R6 ;  /* 0x0000000007007224 */ /* 0x000fe400078e0206 */
[----:B------:R-:W-:-:S03]  /*a8b0*/  IMAD.IADD R3, R3, 0x1, R4 ;  /* 0x0000000103037824 */ /* 0x000fc600078e0204 */
[----:B------:R-:W-:Y:S01]  /*a8c0*/  SHF.R.S32.HI R4, RZ, 0x1f, R0 ;  /* 0x0000001fff047819 */ /* 0x000fe20000011400 */
[----:B------:R-:W-:-:S04]  /*a8d0*/  IMAD.WIDE.U32 R2, R0, UR8, R2 ;  /* 0x0000000800027c25 */ /* 0x000fc8000f8e0002 */
[----:B------:R-:W-:-:S04]  /*a8e0*/  IMAD R4, R4, UR8, RZ ;  /* 0x0000000804047c24 */ /* 0x000fc8000f8e02ff */
[----:B------:R-:W-:Y:S01]  /*a8f0*/  IMAD R4, R0, UR9, R4 ;  /* 0x0000000900047c24 */ /* 0x000fe2000f8e0204 */
[----:B------:R-:W-:Y:S02]  /*a900*/  IADD3 R0, P1, R2, UR10, RZ ;  /* 0x0000000a02007c10 */ /* 0x000fe4000ff3e0ff */
[----:B------:R-:W0:Y:S02]  /*a910*/  @P0 LDC R2, c[0x0][0x44c] ;  /* 0x00011300ff020b82 */ /* 0x000e240000000800 */
[----:B------:R-:W-:-:S06]  /*a920*/  IADD3.X R4, R3, UR11, R4, P1, !PT ;  /* 0x0000000b03047c10 */ /* 0x000fcc0008ffe404 */
[----:B------:R-:W3:Y:S01]  /*a930*/  @P0 LDC R3, c[0x0][0x450] ;  /* 0x00011400ff030b82 */ /* 0x000ee20000000800 */
[----:B------:R-:W-:Y:S01]  /*a940*/  VIADD R6, R6, 0x80 ;  /* 0x0000008006067836 */ /* 0x000fe20000000000 */
[----:B------:R-:W4:Y:S01]  /*a950*/  S2R R21, SR_TID.X ;  /* 0x0000000000157919 */ /* 0x000f220000002100 */
[----:B------:R-:W1:Y:S02]  /*a960*/  S2R R20, SR_TID.X ;  /* 0x0000000000147919 */ /* 0x000e640000002100 */
[----:B0-----:R-:W-:-:S04]  /*a970*/  @P0 IMAD.HI.U32 R8, R6, R2, RZ ;  /* 0x0000000206080227 */ /* 0x001fc800078e00ff */
[----:B------:R-:W-:Y:S01]  /*a980*/  IMAD.MOV.U32 R2, RZ, RZ, R6 ;  /* 0x000000ffff027224 */ /* 0x000fe200078e0006 */
[----:B---3--:R-:W-:-:S05]  /*a990*/  @P0 SHF.R.U32.HI R2, RZ, R3, R8 ;  /* 0x00000003ff020219 */ /* 0x008fca0000011608 */
[----:B------:R-:W-:-:S04]  /*a9a0*/  IMAD.MOV R3, RZ, RZ, -R2 ;  /* 0x000000ffff037224 */ /* 0x000fc800078e0a02 */
[----:B------:R-:W-:Y:S01]  /*a9b0*/  IMAD R6, R7, R3, R6 ;  /* 0x0000000307067224 */ /* 0x000fe200078e0206 */
[----:B------:R-:W-:-:S05]  /*a9c0*/  SHF.R.S32.HI R3, RZ, 0x1f, R2 ;  /* 0x0000001fff037819 */ /* 0x000fca0000011402 */
[----:B------:R-:W-:-:S04]  /*a9d0*/  IMAD R3, R3, UR6, RZ ;  /* 0x0000000603037c24 */ /* 0x000fc8000f8e02ff */
[C---:B------:R-:W-:Y:S02]  /*a9e0*/  IMAD R8, R2.reuse, UR7, R3 ;  /* 0x0000000702087c24 */ /* 0x040fe4000f8e0203 */
[----:B------:R-:W-:Y:S01]  /*a9f0*/  IMAD.WIDE.U32 R2, R2, R5, UR4 ;  /* 0x0000000402027e25 */ /* 0x000fe2000f8e0005 */
[----:B------:R-:W-:Y:S01]  /*aa00*/  SHF.R.S32.HI R5, RZ, 0x1f, R6 ;  /* 0x0000001fff057819 */ /* 0x000fe20000011406 */
[----:B------:R-:W-:Y:S02]  /*aa10*/  ULDC UR4, c[0x0][0x2b8] ;  /* 0x0000ae0000047ab9 */ /* 0x000fe40000000800 */
[----:B------:R-:W-:Y:S02]  /*aa20*/  IMAD.IADD R3, R3, 0x1, R8 ;  /* 0x0000000103037824 */ /* 0x000fe400078e0208 */
[----:B----4-:R-:W-:Y:S02]  /*aa30*/  IMAD.SHL.U32 R21, R21, 0x10, RZ ;  /* 0x0000001015157824 */ /* 0x010fe400078e00ff */
[----:B------:R-:W-:-:S02]  /*aa40*/  IMAD R5, R5, UR8, RZ ;  /* 0x0000000805057c24 */ /* 0x000fc4000f8e02ff */
[----:B------:R-:W-:Y:S01]  /*aa50*/  IMAD.WIDE.U32 R2, R6, UR8, R2 ;  /* 0x0000000806027c25 */ /* 0x000fe2000f8e0002 */
[----:B------:R-:W-:-:S03]  /*aa60*/  LOP3.LUT R21, R21, 0x10, RZ, 0xc0, !PT ;  /* 0x0000001015157812 */ /* 0x000fc600078ec0ff */
[----:B-1----:R-:W-:Y:S02]  /*aa70*/  IMAD.SHL.U32 R10, R20, 0x10, RZ ;  /* 0x00000010140a7824 */ /* 0x002fe400078e00ff */
[----:B------:R-:W-:Y:S01]  /*aa80*/  IMAD R6, R6, UR9, R5 ;  /* 0x0000000906067c24 */ /* 0x000fe2000f8e0205 */
[----:B------:R-:W-:Y:S02]  /*aa90*/  IADD3 R5, P0, R2, UR10, RZ ;  /* 0x0000000a02057c10 */ /* 0x000fe4000ff1e0ff */
[----:B------:R-:W-:Y:S02]  /*aaa0*/  LOP3.LUT R10, R10, 0x10, RZ, 0xc0, !PT ;  /* 0x000000100a0a7812 */ /* 0x000fe400078ec0ff */
[C---:B------:R-:W-:Y:S02]  /*aab0*/  LOP3.LUT R12, R21.reuse, 0x20, RZ, 0xfc, !PT ;  /* 0x00000020150c7812 */ /* 0x040fe400078efcff */
[----:B------:R-:W-:Y:S02]  /*aac0*/  LOP3.LUT R11, R21, 0x40, RZ, 0xfc, !PT ;  /* 0x00000040150b7812 */ /* 0x000fe400078efcff */
[----:B------:R-:W-:-:S02]  /*aad0*/  IADD3.X R6, R3, UR11, R6, P0, !PT ;  /* 0x0000000b03067c10 */ /* 0x000fc400087fe406 */
[----:B------:R-:W-:Y:S02]  /*aae0*/  ISETP.GE.AND P2, PT, R10, UR4, PT ;  /* 0x000000040a007c0c */ /* 0x000fe4000bf46270 */
[----:B------:R-:W-:Y:S02]  /*aaf0*/  ISETP.GE.AND P1, PT, R12, UR4, PT ;  /* 0x000000040c007c0c */ /* 0x000fe4000bf26270 */
[----:B------:R-:W-:Y:S01]  /*ab00*/  ISETP.GE.AND P0, PT, R11, UR4, PT ;  /* 0x000000040b007c0c */ /* 0x000fe2000bf06270 */
[----:B------:R-:W-:Y:S01]  /*ab10*/  UMOV UR4, 0xffffffff ;  /* 0xffffffff00047882 */ /* 0x000fe20000000000 */
[----:B------:R-:W-:-:S04]  /*ab20*/  LOP3.LUT R20, R20, 0x7f, RZ, 0xc0, !PT ;  /* 0x0000007f14147812 */ /* 0x000fc800078ec0ff */
[----:B------:R-:W-:Y:S01]  /*ab30*/  SHF.R.U32.HI R20, RZ, 0x1, R20 ;  /* 0x00000001ff147819 */ /* 0x000fe20000011614 */
[----:B--2---:R-:W-:Y:S06]  /*ab40*/  BRA.DIV UR4, `(.L_x_206) ;  /* 0x0000002a04bc7947 */ /* 0x004fec000b800000 */
[----:B------:R-:W0:Y:S01]  /*ab50*/  SHFL.IDX PT, R3, R0, RZ, 0x1e1f ;  /* 0x001e1fff00037589 */ /* 0x000e2200000e0000 */
[----:B------:R-:W-:Y:S02]  /*ab60*/  IMAD R26, R26, R7, RZ ;  /* 0x000000071a1a7224 */ /* 0x000fe400078e02ff */
[----:B------:R-:W-:Y:S01]  /*ab70*/  IMAD R25, R25, 0xc0, R20 ;  /* 0x000000c019197824 */ /* 0x000fe200078e0214 */
[----:B------:R-:W1:Y:S04]  /*ab80*/  SHFL.IDX PT, R2, R4, RZ, 0x1e1f ;  /* 0x001e1fff04027589 */ /* 0x000e6800000e0000 */
[----:B------:R-:W-:Y:S01]  /*ab90*/  ISETP.GE.AND P4, PT, R25, R26, PT ;  /* 0x0000001a1900720c */ /* 0x000fe20003f86270 */
[----:B------:R-:W2:Y:S04]  /*aba0*/  SHFL.IDX PT, R14, R0, 0x1, 0x1e1f ;  /* 0x003e1f00000e7f89 */ /* 0x000ea800000e0000 */
[----:B------:R-:W3:Y:S04]  /*abb0*/  SHFL.IDX PT, R4, R4, 0x1, 0x1e1f ;  /* 0x003e1f0004047f89 */ /* 0x000ee800000e0000 */
[----:B------:R-:W4:Y:S04]  /*abc0*/  SHFL.IDX PT, R6, R6, RZ, 0x1e1f ;  /* 0x001e1fff06067589 */ /* 0x000f2800000e0000 */
[----:B0-----:R-:W-:-:S05]  /*abd0*/  @!P4 IADD3 R7, P3, R10, R3, RZ ;  /* 0x000000030a07c210 */ /* 0x001fca0007f7e0ff */
[----:B-1----:R-:W-:Y:S02]  /*abe0*/  @!P4 IMAD.X R3, RZ, RZ, R2, P3 ;  /* 0x000000ffff03c224 */ /* 0x002fe400018e0602 */
[----:B------:R-:W-:Y:S02]  /*abf0*/  @!P4 IMAD.MOV.U32 R2, RZ, RZ, R7 ;  /* 0x000000ffff02c224 */ /* 0x000fe400078e0007 */
[----:B------:R-:W-:-:S03]  /*ac00*/  VIADD R7, R25, 0x40 ;  /* 0x0000004019077836 */ /* 0x000fc60000000000 */
[----:B-----5:R-:W-:Y:S04]  /*ac10*/  @!P4 LDGSTS.E.BYPASS.LTC128B.128 [R9+0xf000], desc[UR52][R2.64], !P2 ;  /* 0x0f0000000209cfae */ /* 0x020fe8000d101d74 */
[----:B------:R-:W-:Y:S04]  /*ac20*/  @!P4 LDGSTS.E.BYPASS.LTC128B.128 [R9+0x10800], desc[UR52][R2.64+0x20], !P1 ;  /* 0x108000200209cfae */ /* 0x000fe8000c901d74 */
[----:B------:R0:W-:Y:S01]  /*ac30*/  @!P4 LDGSTS.E.BYPASS.LTC128B.128 [R9+0x12000], desc[UR52][R2.64+0x40], !P0 ;  /* 0x120000400209cfae */ /* 0x0001e2000c101d74 */
[----:B------:R-:W-:-:S13]  /*ac40*/  ISETP.GE.AND P4, PT, R7, R26, PT ;  /* 0x0000001a0700720c */ /* 0x000fda0003f86270 */
[----:B--2---:R-:W-:-:S05]  /*ac50*/  @!P4 IADD3 R14, P3, R10, R14, RZ ;  /* 0x0000000e0a0ec210 */ /* 0x004fca0007f7e0ff */
[----:B---3--:R-:W-:Y:S02]  /*ac60*/  @!P4 IMAD.X R7, RZ, RZ, R4, P3 ;  /* 0x000000ffff07c224 */ /* 0x008fe400018e0604 */
[----:B0-----:R-:W-:Y:S02]  /*ac70*/  @!P4 IMAD.MOV.U32 R2, RZ, RZ, R14 ;  /* 0x000000ffff02c224 */ /* 0x001fe400078e000e */
[----:B------:R-:W-:Y:S01]  /*ac80*/  @!P4 IMAD.MOV.U32 R3, RZ, RZ, R7 ;  /* 0x000000ffff03c224 */ /* 0x000fe200078e0007 */
[----:B------:R0:W1:Y:S04]  /*ac90*/  SHFL.IDX PT, R14, R5, RZ, 0x1e1f ;  /* 0x001e1fff050e7589 */ /* 0x00006800000e0000 */
[----:B------:R0:W-:Y:S04]  /*aca0*/  @!P4 LDGSTS.E.BYPASS.LTC128B.128 [R9+0xf800], desc[UR52][R2.64], !P2 ;  /* 0x0f8000000209cfae */ /* 0x0001e8000d101d74 */
[----:B------:R0:W-:Y:S04]  /*acb0*/  @!P4 LDGSTS.E.BYPASS.LTC128B.128 [R9+0x11000], desc[UR52][R2.64+0x20], !P1 ;  /* 0x110000200209cfae */ /* 0x0001e8000c901d74 */
[----:B----4-:R0:W-:Y:S02]  /*acc0*/  @!P4 LDGSTS.E.BYPASS.LTC128B.128 [R9+0x12800], desc[UR52][R2.64+0x40], !P0 ;  /* 0x128000400209cfae */ /* 0x0101e4000c101d74 */
.L_x_285:
[----:B------:R-:W-:Y:S01]  /*acd0*/  VIADD R25, R25, 0x80 ;  /* 0x0000008019197836 */ /* 0x000fe20000000000 */
[----:B------:R-:W-:Y:S04]  /*ace0*/  BSSY B0, `(.L_x_207) ;  /* 0x000000b000007945 */ /* 0x000fe80003800000 */
[----:B------:R-:W-:-:S13]  /*acf0*/  ISETP.GE.AND P3, PT, R25, R26, PT ;  /* 0x0000001a1900720c */ /* 0x000fda0003f66270 */
[----:B------:R-:W-:Y:S05]  /*ad00*/  @P3 BRA `(.L_x_208) ;  /* 0x0000000000203947 */ /* 0x000fea0003800000 */
[----:B01----:R-:W-:-:S05]  /*ad10*/  IADD3 R2, P3, R10, R14, RZ ;  /* 0x0000000e0a027210 */ /* 0x003fca0007f7e0ff */
[----:B------:R-:W-:-:S05]  /*ad20*/  IMAD.X R3, RZ, RZ, R6, P3 ;  /* 0x000000ffff037224 */ /* 0x000fca00018e0606 */
[----:B------:R-:W-:Y:S01]  /*ad30*/  @!PT LDS RZ, [RZ] ;  /* 0x00000000fffff984 */ /* 0x000fe20000000800 */
[----:B------:R-:W-:Y:S01]  /*ad40*/  @!PT LDS RZ, [RZ] ;  /* 0x00000000fffff984 */ /* 0x000fe20000000800 */
[----:B------:R-:W-:Y:S01]  /*ad50*/  @!PT LDS RZ, [RZ] ;  /* 0x00000000fffff984 */ /* 0x000fe20000000800 */
[----:B------:R2:W-:Y:S04]  /*ad60*/  LDGSTS.E.BYPASS.LTC128B.128 [R9+0x10000], desc[UR52][R2.64], !P2 ;  /* 0x1000000002097fae */ /* 0x0005e8000d101d74 */
[----:B------:R2:W-:Y:S04]  /*ad70*/  LDGSTS.E.BYPASS.LTC128B.128 [R9+0x11800], desc[UR52][R2.64+0x20], !P1 ;  /* 0x1180002002097fae */ /* 0x0005e8000c901d74 */
[----:B------:R2:W-:Y:S02]  /*ad80*/  LDGSTS.E.BYPASS.LTC128B.128 [R9+0x13000], desc[UR52][R2.64+0x40], !P0 ;  /* 0x1300004002097fae */ /* 0x0005e4000c101d74 */
.L_x_208:
[----:B------:R-:W-:Y:S05]  /*ad90*/  BSYNC B0 ;  /* 0x0000000000007941 */ /* 0x000fea0003800000 */
.L_x_207:
[----:B------:R-:W-:Y:S01]  /*ada0*/  NOP ;  /* 0x0000000000007918 */ /* 0x000fe20000000000 */
[----:B------:R-:W-:-:S13]  /*adb0*/  PLOP3.LUT P0, PT, PT, PT, PT, 0x80, 0x0 ;  /* 0x000000000000781c */ /* 0x000fda0003f0f070 */
.L_x_209:
[----:B------:R-:W-:Y:S02]  /*adc0*/  PLOP3.LUT P1, PT, P1, P0, PT, 0xa2, 0x0 ;  /* 0x000000000000781c */ /* 0x000fe40000f21472 */
[----:B------:R-:W-:-:S08]  /*add0*/  @P0 R2UR P1, UR4, R17 ;  /* 0x00000000110402ca */ /* 0x000fd00000020000 */
[----:B------:R-:W-:-:S05]  /*ade0*/  @P0 PLOP3.LUT P0, PT, P1, PT, PT, 0x80, 0x0 ;  /* 0x000000000000081c */ /* 0x000fca0000f0f070 */
[----:B------:R-:W-:Y:S01]  /*adf0*/  @!P1 SYNCS.ARRIVE.TRANS64.RED.A0T1 RZ, [UR4+0x19c00], RZ ;  /* 0x019c00ffffff99a7 */ /* 0x000fe20008200404 */
[----:B------:R-:W-:Y:S07]  /*ae00*/  @!P1 ARRIVES.LDGSTSBAR.64.TRANSCNT [UR4+0x19c00] ;  /* 0x019c0000ff0099b0 */ /* 0x000fee0008000a84 */
[----:B------:R-:W-:Y:S05]  /*ae10*/  @P0 BRA.U.ANY `(.L_x_209) ;  /* 0xfffffffd00e80947 */ /* 0x000fea000393ffff */
[----:B0-2---:R-:W2:Y:S02]  /*ae20*/  LDL.LU R2, [R1+0xc] ;  /* 0x00000c0001027983 */ /* 0x005ea40000300800 */
[----:B--2---:R-:W-:-:S05]  /*ae30*/  VIADD R2, R2, 0x1 ;  /* 0x0000000102027836 */ /* 0x004fca0000000000 */
[----:B------:R0:W-:Y:S01]  /*ae40*/  STL [R1+0xc], R2 ;  /* 0x00000c0201007387 */ /* 0x0001e20000100800 */
[----:B------:R-:W-:-:S04]  /*ae50*/  LEA.HI R0, R2, R2, RZ, 0x1 ;  /* 0x0000000202007211 */ /* 0x000fc800078f08ff */
[----:B------:R-:W-:-:S05]  /*ae60*/  LOP3.LUT R0, R0, 0xfffffffe, RZ, 0xc0, !PT ;  /* 0xfffffffe00007812 */ /* 0x000fca00078ec0ff */
[----:B------:R-:W-:-:S05]  /*ae70*/  IMAD.IADD R0, R2, 0x1, -R0 ;  /* 0x0000000102007824 */ /* 0x000fca00078e0a00 */
[----:B------:R-:W-:Y:S01]  /*ae80*/  SHF.L.U32 R0, R0, 0x1f, RZ ;  /* 0x0000001f00007819 */ /* 0x000fe200000006ff */
[----:B------:R-:W-:Y:S01]  /*ae90*/  NOP ;  /* 0x0000000000007918 */ /* 0x000fe20000000000 */
[----:B------:R0:W-:Y:S01]  /*aea0*/  SYNCS.ARRIVE.TRANS64.A1T0 RZ, [R17+URZ+0x19c00], RZ ;  /* 0x019c00ff11ff79a7 */ /* 0x0001e2000810003f */
[----:B------:R-:W-:Y:S01]  /*aeb0*/  BSSY B0, `(.L_x_210) ;  /* 0x0000003000007945 */ /* 0x000fe20003800000 */
[----:B------:R-:W2:Y:S03]  /*aec0*/  SYNCS.PHASECHK.TRANS64.TRYWAIT P0, [R17+URZ+0x19c20], R0 ;  /* 0x019c2000110075a7 */ /* 0x000ea6000800017f */
[----:B0-2---:R-:W-:Y:S05]  /*aed0*/  @!P0 BRA `(.L_x_211) ;  /* 0x0000002800c08947 */ /* 0x005fea0003800000 */
.L_x_286:
[----:B------:R-:W-:Y:S05]  /*aee0*/  BSYNC B0 ;  /* 0x0000000000007941 */ /* 0x000fea0003800000 */
.L_x_210:
[----:B------:R-:W-:-:S06]  /*aef0*/  UISETP.GE.AND UP0, UPT, UR40, 0x81, UPT ;  /* 0x000000812800788c */ /* 0x000fcc000bf06270 */
[----:B------:R-:W-:-:S13]  /*af00*/  PLOP3.LUT P0, PT, PT, PT, UP0, 0x80, 0x0 ;  /* 0x000000000000781c */ /* 0x000fda0003f0f008 */
[----:B------:R-:W-:Y:S05]  /*af10*/  @!P0 BRA `(.L_x_212) ;  /* 0x0000001000008947 */ /* 0x000fea0003800000 */
[----:B------:R-:W-:Y:S01]  /*af20*/  ULEA.HI.SX32 UR4, UR39, 0xfffffffe, 0x19 ;  /* 0xfffffffe27047891 */ /* 0x000fe2000f8fca3f */
[----:B------:R-:W-:Y:S02]  /*af30*/  IMAD.MOV.U32 R6, RZ, RZ, R19 ;  /* 0x000000ffff067224 */ /* 0x000fe400078e0013 */
[----:B------:R-:W-:-:S03]  /*af40*/  IMAD.MOV.U32 R7, RZ, RZ, R18 ;  /* 0x000000ffff077224 */ /* 0x000fc600078e0012 */
[----:B0-----:R-:W-:-:S07]  /*af50*/  IMAD.U32 R0, RZ, RZ, UR4 ;  /* 0x00000004ff007e24 */ /* 0x001fce000f8e00ff */
.L_x_236:
[----:B------:R-:W2:Y:S01]  /*af60*/  LDL R2, [R1] ;  /* 0x0000000001027983 */ /* 0x000ea20000100800 */
[----:B------:R-:W-:Y:S01]  /*af70*/  VIADD R18, R7, 0x1 ;  /* 0x0000000107127836 */ /* 0x000fe20000000000 */
[----:B------:R-:W-:Y:S05]  /*af80*/  YIELD ;  /* 0x0000000000007946 */ /* 0x000fea0003800000 */
[----:B------:R-:W-:Y:S01]  /*af90*/  ISETP.NE.AND P0, PT, R18, 0x2, PT ;  /* 0x000000021200780c */ /* 0x000fe20003f05270 */
[----:B------:R-:W-:Y:S03]  /*afa0*/  BSSY B0, `(.L_x_213) ;  /* 0x00000a4000007945 */ /* 0x000fe60003800000 */
[----:B------:R-:W-:-:S02]  /*afb0*/  SEL R19, RZ, 0x1, P0 ;  /* 0x00000001ff137807 */ /* 0x000fc40000000000 */
[----:B------:R-:W-:Y:S02]  /*afc0*/  SEL R18, R18, RZ, P0 ;  /* 0x000000ff12127207 */ /* 0x000fe40000000000 */
[----:B------:R-:W-:Y:S02]  /*afd0*/  LOP3.LUT R19, R6, R19, RZ, 0x3c, !PT ;  /* 0x0000001306137212 */ /* 0x000fe400078e3cff */
[----:B--2---:R-:W-:-:S13]  /*afe0*/  LOP3.LUT P1, RZ, R2, 0x1, RZ, 0xc0, !PT ;  /* 0x0000000102ff7812 */ /* 0x004fda000782c0ff */
[----:B0-----:R-:W-:Y:S05]  /*aff0*/  @!P1 BRA `(.L_x_214) ;  /* 0x0000000800789947 */ /* 0x001fea0003800000 */
[----:B------:R-:W-:Y:S01]  /*b000*/  ULDC.64 UR4, c[0x0][0x418] ;  /* 0x0001060000047ab9 */ /* 0x000fe20000000a00 */
[----:B------:R-:W-:Y:S01]  /*b010*/  IMAD.MOV.U32 R8, RZ, RZ, R0 ;  /* 0x000000ffff087224 */ /* 0x000fe200078e0000 */
[----:B------:R-:W-:-:S04]  /*b020*/  ISETP.NE.U32.AND P0, PT, RZ, UR4, PT ;  /* 0x00000004ff007c0c */ /* 0x000fc8000bf05070 */
[----:B------:R-:W-:-:S13]  /*b030*/  ISETP.NE.AND.EX P0, PT, RZ, UR5, PT, P0 ;  /* 0x00000005ff007c0c */ /* 0x000fda000bf05300 */
[----:B------:R-:W-:Y:S05]  /*b040*/  @!P0 BRA `(.L_x_215) ;  /* 0x0000000000448947 */ /* 0x000fea0003800000 */
[----:B------:R-:W0:Y:S01]  /*b050*/  LDC R8, c[0x0][0x43c] ;  /* 0x00010f00ff087b82 */ /* 0x000e220000000800 */
[----:B------:R-:W-:Y:S02]  /*b060*/  ULDC.64 UR6, c[0x0][0x428] ;  /* 0x00010a0000067ab9 */ /* 0x000fe40000000a00 */
[----:B------:R-:W-:-:S04]  /*b070*/  IMAD R5, R23, UR6, RZ ;  /* 0x0000000617057c24 */ /* 0x000fc8000f8e02ff */
[----:B------:R-:W-:Y:S01]  /*b080*/  IMAD R5, R22, UR7, R5 ;  /* 0x0000000716057c24 */ /* 0x000fe2000f8e0205 */
[----:B0-----:R-:W-:-:S13]  /*b090*/  ISETP.NE.AND P0, PT, R8, 0x1, PT ;  /* 0x000000010800780c */ /* 0x001fda0003f05270 */
[----:B------:R-:W0:Y:S02]  /*b0a0*/  @P0 LDC.64 R2, c[0x0][0x440] ;  /* 0x00011000ff020b82 */ /* 0x000e240000000a00 */
[----:B0-----:R-:W-:-:S04]  /*b0b0*/  @P0 IMAD.HI.U32 R4, R0, R2, RZ ;  /* 0x0000000200040227 */ /* 0x001fc800078e00ff */
[----:B------:R-:W-:Y:S01]  /*b0c0*/  IMAD.MOV.U32 R2, RZ, RZ, R0 ;  /* 0x000000ffff027224 */ /* 0x000fe200078e0000 */
[----:B------:R-:W-:-:S05]  /*b0d0*/  @P0 SHF.R.U32.HI R2, RZ, R3, R4 ;  /* 0x00000003ff020219 */ /* 0x000fca0000011604 */
[----:B------:R-:W-:-:S04]  /*b0e0*/  IMAD.MOV R3, RZ, RZ, -R2 ;  /* 0x000000ffff037224 */ /* 0x000fc800078e0a02 */
[----:B------:R-:W-:Y:S01]  /*b0f0*/  IMAD R8, R8, R3, R0 ;  /* 0x0000000308087224 */ /* 0x000fe200078e0200 */
[----:B------:R-:W-:-:S03]  /*b100*/  SHF.R.S32.HI R3, RZ, 0x1f, R2 ;  /* 0x0000001fff037819 */ /* 0x000fc60000011402 */
[----:B------:R-:W-:-:S04]  /*b110*/  IMAD.WIDE.U32 R2, R22, UR6, R2 ;  /* 0x0000000616027c25 */ /* 0x000fc8000f8e0002 */
[----:B------:R-:W-:Y:S01]  /*b120*/  IMAD.IADD R5, R5, 0x1, R3 ;  /* 0x0000000105057824 */ /* 0x000fe200078e0203 */
[----:B------:R-:W-:-:S04]  /*b130*/  LEA R4, P0, R2, UR4, 0x2 ;  /* 0x0000000402047c11 */ /* 0x000fc8000f8010ff */
[----:B------:R-:W-:-:S05]  /*b140*/  LEA.HI.X R5, R2, UR5, R5, 0x2, P0 ;  /* 0x0000000502057c11 */ /* 0x000fca00080f1405 */
[----:B------:R0:W5:Y:S04]  /*b150*/  LDG.E R16, desc[UR52][R4.64] ;  /* 0x0000003404107981 */ /* 0x000168000c1e1900 */
.L_x_215:
[----:B------:R-:W2:Y:S01]  /*b160*/  S2R R2, SR_TID.X ;  /* 0x0000000000027919 */ /* 0x000ea20000002100 */
[----:B0-----:R-:W-:Y:S01]  /*b170*/  IMAD R4, R18, 0x8, R17 ;  /* 0x0000000812047824 */ /* 0x001fe200078e0211 */
[----:B------:R-:W-:Y:S01]  /*b180*/  BSSY B1, `(.L_x_216) ;  /* 0x0000006000017945 */ /* 0x000fe20003800000 */
[----:B--2---:R-:W-:Y:S02]  /*b190*/  LOP3.LUT R3, R2, 0x7f, RZ, 0xc0, !PT ;  /* 0x0000007f02037812 */ /* 0x004fe400078ec0ff */
[----:B------:R-:W-:Y:S02]  /*b1a0*/  SHF.L.U32 R2, R19, 0x1f, RZ ;  /* 0x0000001f13027819 */ /* 0x000fe400000006ff */
[----:B------:R-:W-:Y:S02]  /*b1b0*/  ISETP.NE.AND P1, PT, R3, RZ, PT ;  /* 0x000000ff0300720c */ /* 0x000fe40003f25270 */
[----:B------:R-:W0:Y:S02]  /*b1c0*/  SYNCS.PHASECHK.TRANS64.TRYWAIT P0, [R4+URZ+0x19c80], R2 ;  /* 0x019c8002040075a7 */ /* 0x000e24000800017f */
[----:B0-----:R-:W-:Y:S09]  /*b1d0*/  @!P0 BRA `(.L_x_217) ;  /* 0x0000002800148947 */ /* 0x001ff20003800000 */
.L_x_287:
[----:B------:R-:W-:Y:S05]  /*b1e0*/  BSYNC B1 ;  /* 0x0000000000017941 */ /* 0x000fea0003800000 */
.L_x_216:
        /* <DEDUP_REMOVED lines=9> */
.L_x_219:
[----:B------:R-:W-:Y:S05]  /*b280*/  BSYNC B1 ;  /* 0x0000000000017941 */ /* 0x000fea0003800000 */
.L_x_218:
[----:B------:R-:W-:Y:S01]  /*b290*/  IMAD.MOV.U32 R5, RZ, RZ, RZ ;  /* 0x000000ffff057224 */ /* 0x000fe200078e00ff */
[----:B------:R-:W-:Y:S01]  /*b2a0*/  UIADD3 UR4, UP0, UR50, 0x470, URZ ;  /* 0x0000047032047890 */ /* 0x000fe2000ff1e03f */
[----:B------:R-:W-:Y:S01]  /*b2b0*/  IMAD R9, R18, 0x3000, R17 ;  /* 0x0000300012097824 */ /* 0x000fe200078e0211 */
[----:B------:R-:W-:Y:S01]  /*b2c0*/  PLOP3.LUT P0, PT, PT, PT, PT, 0x80, 0x0 ;  /* 0x000000000000781c */ /* 0x000fe20003f0f070 */
[----:B------:R-:W-:Y:S01]  /*b2d0*/  VIADD R3, R4, 0x19c70 ;  /* 0x00019c7004037836 */ /* 0x000fe20000000000 */
[----:B------:R-:W-:Y:S01]  /*b2e0*/  R2UR UR10, R5 ;  /* 0x00000000050a72ca */ /* 0x000fe200000e0000 */
[----:B------:R-:W-:Y:S01]  /*b2f0*/  VIADD R10, R9, 0x9000 ;  /* 0x00009000090a7836 */ /* 0x000fe20000000000 */
[----:B------:R-:W-:Y:S01]  /*b300*/  LEA R8, R8, UR41, 0x7 ;  /* 0x0000002908087c11 */ /* 0x000fe2000f8e38ff */
[----:B------:R-:W-:Y:S01]  /*b310*/  UIADD3.X UR5, URZ, UR51, URZ, UP0, !UPT ;  /* 0x000000333f057290 */ /* 0x000fe200087fe43f */
[----:B------:R-:W-:Y:S01]  /*b320*/  UMOV UR6, 0x0 ;  /* 0x0000000000067882 */ /* 0x000fe20000000000 */
[----:B------:R-:W-:-:S10]  /*b330*/  UMOV UR7, 0x14f00000 ;  /* 0x14f0000000077882 */ /* 0x000fd40000000000 */
.L_x_220:
        /* <DEDUP_REMOVED lines=16> */
.L_x_221:
        /* <DEDUP_REMOVED lines=16> */
.L_x_222:
        /* <DEDUP_REMOVED lines=13> */
.L_x_288:
[----:B------:R-:W-:Y:S05]  /*b610*/  BSYNC B1 ;  /* 0x0000000000017941 */ /* 0x000fea0003800000 */
.L_x_223:
[----:B------:R-:W-:Y:S01]  /*b620*/  BSSY B1, `(.L_x_225) ;  /* 0x000000b000017945 */ /* 0x000fe20003800000 */
[----:B0-2---:R-:W-:Y:S02]  /*b630*/  IMAD.MOV.U32 R2, RZ, RZ, 0x0 ;  /* 0x00000000ff027424 */ /* 0x005fe400078e00ff */
[----:B------:R-:W-:Y:S01]  /*b640*/  IMAD.MOV.U32 R3, RZ, RZ, 0x14f00000 ;  /* 0x14f00000ff037424 */ /* 0x000fe200078e00ff */
[----:B------:R-:W-:Y:S06]  /*b650*/  @P1 BRA `(.L_x_226) ;  /* 0x00000000001c1947 */ /* 0x000fec0003800000 */
[----:B------:R-:W0:Y:S02]  /*b660*/  S2R R12, SR_TID.X ;  /* 0x00000000000c7919 */ /* 0x000e240000002100 */
[----:B0-----:R-:W-:Y:S01]  /*b670*/  LOP3.LUT R13, R12, 0x1f, RZ, 0xc0, !PT ;  /* 0x0000001f0c0d7812 */ /* 0x001fe200078ec0ff */
[----:B------:R-:W-:-:S03]  /*b680*/  IMAD.MOV.U32 R12, RZ, RZ, 0x3000 ;  /* 0x00003000ff0c7424 */ /* 0x000fc600078e00ff */
[----:B------:R-:W-:Y:S01]  /*b690*/  ISETP.NE.AND P0, PT, R13, RZ, PT ;  /* 0x000000ff0d00720c */ /* 0x000fe20003f05270 */
[----:B------:R0:W-:-:S12]  /*b6a0*/  SYNCS.ARRIVE.TRANS64 RZ, [R4+URZ+0x19c30], R12 ;  /* 0x019c300c04ff79a7 */ /* 0x0001d8000800003f */
[----:B0-----:R-:W-:Y:S05]  /*b6b0*/  @!P0 BRA `(.L_x_226) ;  /* 0x0000000000048947 */ /* 0x001fea0003800000 */
[----:B------:R-:W-:Y:S01]  /*b6c0*/  BPT.TRAP 0x1 ;  /* 0x000000040000795c */ /* 0x000fe20000300000 */
.L_x_226:
[----:B------:R-:W-:Y:S05]  /*b6d0*/  BSYNC B1 ;  /* 0x0000000000017941 */ /* 0x000fea0003800000 */
.L_x_225:
        /* <DEDUP_REMOVED lines=8> */
.L_x_227:
        /* <DEDUP_REMOVED lines=9> */
[----:B0-----:R-:W-:Y:S05]  /*b7f0*/  @P0 BRA.U.ANY `(.L_x_227) ;  /* 0xfffffffd00d80947 */ /* 0x001fea000393ffff */
[----:B------:R-:W-:Y:S01]  /*b800*/  R2UR UR10, R10 ;  /* 0x000000000a0a72ca */ /* 0x000fe200000e0000 */
[----:B------:R-:W-:Y:S01]  /*b810*/  VIADD R5, R9, 0x14800 ;  /* 0x0001480009057836 */ /* 0x000fe20000000000 */
[----:B------:R-:W-:Y:S02]  /*b820*/  R2UR UR6, R2 ;  /* 0x00000000020672ca */ /* 0x000fe400000e0000 */
[----:B------:R-:W-:Y:S02]  /*b830*/  R2UR UR7, R3 ;  /* 0x00000000030772ca */ /* 0x000fe400000e0000 */
[----:B------:R-:W-:-:S13]  /*b840*/  PLOP3.LUT P0, PT, PT, PT, PT, 0x80, 0x0 ;  /* 0x000000000000781c */ /* 0x000fda0003f0f070 */
.L_x_228:
        /* <DEDUP_REMOVED lines=15> */
.L_x_229:
        /* <DEDUP_REMOVED lines=10> */
.L_x_214:
[----:B------:R-:W-:Y:S05]  /*b9e0*/  BSYNC B0 ;  /* 0x0000000000007941 */ /* 0x000fea0003800000 */
.L_x_213:
[----:B------:R-:W-:-:S06]  /*b9f0*/  UISETP.NE.AND UP0, UPT, UR38, 0x3, UPT ;  /* 0x000000032600788c */ /* 0x000fcc000bf05270 */
[----:B------:R-:W-:-:S13]  /*ba00*/  PLOP3.LUT P0, PT, PT, PT, UP0, 0x80, 0x0 ;  /* 0x000000000000781c */ /* 0x000fda0003f0f008 */
[----:B------:R-:W-:Y:S05]  /*ba10*/  @!P0 BRA `(.L_x_230) ;  /* 0x0000000000048947 */ /* 0x000fea0003800000 */
[----:B------:R-:W-:Y:S01]  /*ba20*/  BPT.TRAP 0x1 ;  /* 0x000000040000795c */ /* 0x000fe20000300000 */
.L_x_230:
[----:B------:R-:W-:Y:S01]  /*ba30*/  LOP3.LUT R2, R6, 0x1, RZ, 0x3c, !PT ;  /* 0x0000000106027812 */ /* 0x000fe200078e3cff */
[----:B------:R-:W-:Y:S01]  /*ba40*/  IMAD R3, R7, 0x8, R17 ;  /* 0x0000000807037824 */ /* 0x000fe200078e0211 */
[----:B------:R-:W-:Y:S01]  /*ba50*/  BSSY B0, `(.L_x_231) ;  /* 0x0000006000007945 */ /* 0x000fe20003800000 */
[----:B------:R-:W-:Y:S01]  /*ba60*/  IMAD.U32 R4, RZ, RZ, UR44 ;  /* 0x0000002cff047e24 */ /* 0x000fe2000f8e00ff */
[----:B------:R-:W-:-:S04]  /*ba70*/  SHF.L.U32 R2, R2, 0x1f, RZ ;  /* 0x0000001f02027819 */ /* 0x000fc800000006ff */
[----:B------:R-:W0:Y:S01]  /*ba80*/  SYNCS.PHASECHK.TRANS64.TRYWAIT P0, [R3+URZ+0x19c70], R2 ;  /* 0x019c7002030075a7 */ /* 0x000e22000800017f */
[----:B------:R-:W-:Y:S01]  /*ba90*/  ISETP.NE.AND P1, PT, R4, 0x3, PT ;  /* 0x000000030400780c */ /* 0x000fe20003f25270 */
[----:B0-----:R-:W-:-:S12]  /*baa0*/  @!P0 BRA `(.L_x_232) ;  /* 0x0000002000088947 */ /* 0x001fd80003800000 */
.L_x_289:
[----:B------:R-:W-:Y:S05]  /*bab0*/  BSYNC B0 ;  /* 0x0000000000007941 */ /* 0x000fea0003800000 */
.L_x_231:
[----:B------:R-:W-:Y:S05]  /*bac0*/  @!P1 BRA `(.L_x_233) ;  /* 0x0000000000049947 */ /* 0x000fea0003800000 */
[----:B------:R-:W-:Y:S01]  /*bad0*/  BPT.TRAP 0x1 ;  /* 0x000000040000795c */ /* 0x000fe20000300000 */
.L_x_233:
[----:B0-----:R-:W-:Y:S01]  /*bae0*/  SHF.L.U32 R2, R6, 0x1f, RZ ;  /* 0x0000001f06027819 */ /* 0x001fe200000006ff */
[----:B------:R-:W-:-:S03]  /*baf0*/  IMAD R10, R7, 0x3000, RZ ;  /* 0x00003000070a7824 */ /* 0x000fc600078e02ff */
[----:B------:R-:W0:Y:S02]  /*bb00*/  SYNCS.PHASECHK.TRANS64.TRYWAIT P0, [R3+URZ+0x19c60], R2 ;  /* 0x019c6002030075a7 */ /* 0x000e24000800017f */
[----:B0-----:R-:W-:Y:S05]  /*bb10*/  @!P0 BRA `(.L_x_234) ;  /* 0x0000002000008947 */ /* 0x001fea0003800000 */
.L_x_290:
[----:B------:R-:W0:Y:S01]  /*bb20*/  LDL R4, [R1+0x4] ;  /* 0x0000040001047983 */ /* 0x000e220000100800 */
[----:B------:R-:W-:Y:S05]  /*bb30*/  WARPSYNC.ALL ;  /* 0x0000000000007948 */ /* 0x000fea0003800000 */
[----:B------:R-:W-:-:S05]  /*bb40*/  LOP3.LUT R12, R10, R28, RZ, 0xfc, !PT ;  /* 0x0000001c0a0c7212 */ /* 0x000fca00078efcff */
[----:B------:R-:W-:Y:S01]  /*bb50*/  IMAD.IADD R12, R17, 0x1, R12 ;  /* 0x00000001110c7824 */ /* 0x000fe200078e020c */
[----:B0-----:R-:W-:-:S05]  /*bb60*/  LOP3.LUT R2, R10, R4, RZ, 0xfc, !PT ;  /* 0x000000040a027212 */ /* 0x001fca00078efcff */
[----:B------:R-:W-:-:S05]  /*bb70*/  IMAD.IADD R2, R17, 0x1, R2 ;  /* 0x0000000111027824 */ /* 0x000fca00078e0202 */
[----:B------:R-:W0:Y:S02]  /*bb80*/  LDSM.16.MT88.4 R4, [R2+0x9000] ;  /* 0x009000000204783b */ /* 0x000e240000004200 */
[C-C-:B0-----:R-:W-:Y:S02]  /*bb90*/  PRMT R8, R4.reuse, 0x6420, R5.reuse ;  /* 0x0000642004087816 */ /* 0x141fe40000000005 */
[----:B------:R-:W-:Y:S02]  /*bba0*/  PRMT R9, R4, 0x7531, R5 ;  /* 0x0000753104097816 */ /* 0x000fe40000000005 */
[C-C-:B------:R-:W-:Y:S02]  /*bbb0*/  PRMT R10, R6.reuse, 0x6420, R7.reuse ;  /* 0x00006420060a7816 */ /* 0x140fe40000000007 */
[----:B------:R-:W-:-:S05]  /*bbc0*/  PRMT R11, R6, 0x7531, R7 ;  /* 0x00007531060b7816 */ /* 0x000fca0000000007 */
[----:B------:R-:W-:Y:S04]  /*bbd0*/  STSM.16.M88.4 [R12+0x3000], R8 ;  /* 0x003000080c007844 */ /* 0x000fe80000000200 */
[----:B------:R-:W0:Y:S02]  /*bbe0*/  LDSM.16.MT88.4 R4, [R2+0xa000] ;  /* 0x00a000000204783b */ /* 0x000e240000004200 */
[C-C-:B0-----:R-:W-:Y:S02]  /*bbf0*/  PRMT R8, R4.reuse, 0x6420, R5.reuse ;  /* 0x0000642004087816 */ /* 0x141fe40000000005 */
[----:B------:R-:W-:Y:S02]  /*bc00*/  PRMT R9, R4, 0x7531, R5 ;  /* 0x0000753104097816 */ /* 0x000fe40000000005 */
[----:B------:R-:W-:-:S02]  /*bc10*/  PRMT R10, R6, 0x6420, R7 ;  /* 0x00006420060a7816 */ /* 0x000fc40000000007 */
[----:B------:R-:W-:-:S05]  /*bc20*/  PRMT R11, R6, 0x7531, R7 ;  /* 0x00007531060b7816 */ /* 0x000fca0000000007 */
[----:B------:R-:W-:Y:S04]  /*bc30*/  STSM.16.M88.4 [R12+0x4000], R8 ;  /* 0x004000080c007844 */ /* 0x000fe80000000200 */
[----:B------:R-:W0:Y:S02]  /*bc40*/  LDSM.16.MT88.4 R4, [R2+0xb000] ;  /* 0x00b000000204783b */ /* 0x000e240000004200 */
[C-C-:B0-----:R-:W-:Y:S02]  /*bc50*/  PRMT R8, R4.reuse, 0x6420, R5.reuse ;  /* 0x0000642004087816 */ /* 0x141fe40000000005 */
[----:B------:R-:W-:Y:S02]  /*bc60*/  PRMT R9, R4, 0x7531, R5 ;  /* 0x0000753104097816 */ /* 0x000fe40000000005 */
[----:B------:R-:W-:-:S02]  /*bc70*/  PRMT R10, R6, 0x6420, R7 ;  /* 0x00006420060a7816 */ /* 0x000fc40000000007 */
[----:B------:R-:W-:-:S05]  /*bc80*/  PRMT R11, R6, 0x7531, R7 ;  /* 0x00007531060b7816 */ /* 0x000fca0000000007 */
[----:B------:R0:W-:Y:S04]  /*bc90*/  STSM.16.M88.4 [R12+0x5000], R8 ;  /* 0x005000080c007844 */ /* 0x0001e80000000200 */
[----:B------:R-:W2:Y:S01]  /*bca0*/  LDSM.16.MT88.4 R4, [R2+0x9800] ;  /* 0x009800000204783b */ /* 0x000ea20000004200 */
[----:B0-----:R-:W-:Y:S02]  /*bcb0*/  IADD3 R12, R29, 0x3000, R12 ;  /* 0x000030001d0c7810 */ /* 0x001fe40007ffe00c */
[C-C-:B--2---:R-:W-:Y:S02]  /*bcc0*/  PRMT R8, R4.reuse, 0x6420, R5.reuse ;  /* 0x0000642004087816 */ /* 0x144fe40000000005 */
[----:B------:R-:W-:Y:S02]  /*bcd0*/  PRMT R9, R4, 0x7531, R5 ;  /* 0x0000753104097816 */ /* 0x000fe40000000005 */
[----:B------:R-:W-:-:S02]  /*bce0*/  PRMT R10, R6, 0x6420, R7 ;  /* 0x00006420060a7816 */ /* 0x000fc40000000007 */
[----:B------:R-:W-:-:S05]  /*bcf0*/  PRMT R11, R6, 0x7531, R7 ;  /* 0x00007531060b7816 */ /* 0x000fca0000000007 */
[----:B------:R-:W-:Y:S04]  /*bd00*/  STSM.16.M88.4 [R12], R8 ;  /* 0x000000080c007844 */ /* 0x000fe80000000200 */
        /* <DEDUP_REMOVED lines=20> */
.L_x_235:
[----:B------:R-:W3:Y:S01]  /*be50*/  S2R R2, SR_TID.X ;  /* 0x0000000000027919 */ /* 0x000ee20000002100 */
[----:B--2---:R2:W-:Y:S01]  /*be60*/  SYNCS.ARRIVE.TRANS64.A1T0 RZ, [R3+URZ+0x19c50], RZ ;  /* 0x019c50ff03ff79a7 */ /* 0x0045e2000810003f */
[----:B------:R-:W-:Y:S02]  /*be70*/  IMAD.MOV.U32 R6, RZ, RZ, R19 ;  /* 0x000000ffff067224 */ /* 0x000fe400078e0013 */
[----:B------:R-:W-:Y:S01]  /*be80*/  IMAD.MOV.U32 R7, RZ, RZ, R18 ;  /* 0x000000ffff077224 */ /* 0x000fe200078e0012 */
[----:B---3--:R-:W-:Y:S01]  /*be90*/  LOP3.LUT R2, R2, 0x7f, RZ, 0xc0, !PT ;  /* 0x0000007f02027812 */ /* 0x008fe200078ec0ff */
[----:B------:R-:W-:Y:S03]  /*bea0*/  BAR.SYNC.DEFER_BLOCKING 0x2, 0x80 ;  /* 0x0082000000007b1d */ /* 0x000fe60000010000 */
[----:B------:R-:W-:-:S13]  /*beb0*/  ISETP.NE.AND P0, PT, R2, RZ, PT ;  /* 0x000000ff0200720c */ /* 0x000fda0003f05270 */
[----:B------:R-:W-:-:S05]  /*bec0*/  @!P0 VIADD R2, R3, 0x19c80 ;  /* 0x00019c8003028836 */ /* 0x000fca0000000000 */
[----:B------:R-:W-:-:S04]  /*bed0*/  @!P0 PRMT R2, RZ, 0x654, R2 ;  /* 0x00000654ff028816 */ /* 0x000fc80000000002 */
[----:B------:R2:W-:Y:S01]  /*bee0*/  @!P0 SYNCS.ARRIVE.TRANS64.RED.A1T0 RZ, [R2+URZ], RZ ;  /* 0x000000ff02ff89a7 */ /* 0x0005e2000810043f */
[C---:B------:R-:W-:Y:S01]  /*bef0*/  ISETP.GT.AND P0, PT, R0.reuse, RZ, PT ;  /* 0x000000ff0000720c */ /* 0x040fe20003f04270 */
[----:B------:R-:W-:-:S12]  /*bf00*/  VIADD R0, R0, 0xffffffff ;  /* 0xffffffff00007836 */ /* 0x000fd80000000000 */
[----:B--2---:R-:W-:Y:S05]  /*bf10*/  @P0 BRA `(.L_x_236) ;  /* 0xfffffff000100947 */ /* 0x004fea000383ffff */
.L_x_212:
[----:B------:R-:W2:Y:S01]  /*bf20*/  S2R R2, SR_TID.X ;  /* 0x0000000000027919 */ /* 0x000ea20000002100 */
[----:B------:R-:W-:Y:S01]  /*bf30*/  BSSY B0, `(.L_x_237) ;  /* 0x0000010000007945 */ /* 0x000fe20003800000 */
[----:B--2---:R-:W-:-:S04]  /*bf40*/  LOP3.LUT R2, R2, 0x7f, RZ, 0xc0, !PT ;  /* 0x0000007f02027812 */ /* 0x004fc800078ec0ff */
[----:B------:R-:W-:-:S13]  /*bf50*/  ISETP.NE.AND P0, PT, R2, RZ, PT ;  /* 0x000000ff0200720c */ /* 0x000fda0003f05270 */
[----:B------:R-:W-:Y:S05]  /*bf60*/  @P0 BRA `(.L_x_238) ;  /* 0x0000000000300947 */ /* 0x000fea0003800000 */
[----:B------:R-:W2:Y:S01]  /*bf70*/  S2R R5, SR_LANEID ;  /* 0x0000000000057919 */ /* 0x000ea20000000000 */
[----:B------:R-:W-:Y:S01]  /*bf80*/  VOTEU.ANY UR4, UPT, PT ;  /* 0x0000000000047886 */ /* 0x000fe200038e0100 */
[----:B------:R-:W3:Y:S01]  /*bf90*/  LDC.64 R2, c[0x0][0xc60] ;  /* 0x00031800ff027b82 */ /* 0x000ee20000000a00 */
[----:B0-----:R-:W2:Y:S02]  /*bfa0*/  FLO.U32 R0, UR4 ;  /* 0x0000000400007d00 */ /* 0x001ea400080e0000 */
[----:B--2---:R-:W-:-:S06]  /*bfb0*/  ISETP.EQ.U32.AND P1, PT, R0, R5, PT ;  /* 0x000000050000720c */ /* 0x004fcc0003f22070 */
[----:B------:R-:W3:Y:S07]  /*bfc0*/  POPC R5, UR4 ;  /* 0x0000000400057d09 */ /* 0x000eee0008000000 */
[----:B---3--:R-:W2:Y:S01]  /*bfd0*/  @P1 ATOMG.E.ADD.STRONG.GPU PT, R3, desc[UR52][R2.64], R5 ;  /* 0x00000005020319a8 */ /* 0x008ea200081ee1f4 */
[----:B------:R-:W0:Y:S02]  /*bfe0*/  S2R R4, SR_LTMASK ;  /* 0x0000000000047919 */ /* 0x000e240000003900 */
[----:B0-----:R-:W-:-:S04]  /*bff0*/  LOP3.LUT R4, R4, UR4, RZ, 0xc0, !PT ;  /* 0x0000000404047c12 */ /* 0x001fc8000f8ec0ff */
[----:B------:R-:W0:Y:S01]  /*c000*/  POPC R7, R4 ;  /* 0x0000000400077309 */ /* 0x000e220000000000 */
[----:B--2---:R-:W0:Y:S02]  /*c010*/  SHFL.IDX PT, R0, R3, R0, 0x1f ;  /* 0x00001f0003007589 */ /* 0x004e2400000e0000 */
[----:B0-----:R-:W-:-:S07]  /*c020*/  IADD3 R24, R0, UR43, R7 ;  /* 0x0000002b00187c10 */ /* 0x001fce000fffe007 */
.L_x_238:
[----:B------:R-:W-:Y:S05]  /*c030*/  BSYNC B0 ;  /* 0x0000000000007941 */ /* 0x000fea0003800000 */
.L_x_237:
[----:B------:R-:W-:-:S06]  /*c040*/  UISETP.NE.AND UP0, UPT, UR38, 0x3, UPT ;  /* 0x000000032600788c */ /* 0x000fcc000bf05270 */
[----:B------:R-:W-:-:S13]  /*c050*/  PLOP3.LUT P1, PT, PT, PT, UP0, 0x80, 0x0 ;  /* 0x000000000000781c */ /* 0x000fda0003f2f008 */
[----:B------:R-:W-:Y:S05]  /*c060*/  @!P1 BRA `(.L_x_239) ;  /* 0x0000000000049947 */ /* 0x000fea0003800000 */
[----:B------:R-:W-:Y:S01]  /*c070*/  BPT.TRAP 0x1 ;  /* 0x000000040000795c */ /* 0x000fe20000300000 */
.L_x_239:
[----:B0-----:R-:W-:Y:S01]  /*c080*/  LOP3.LUT R0, R19, 0x1, RZ, 0x3c, !PT ;  /* 0x0000000113007812 */ /* 0x001fe200078e3cff */
[----:B------:R-:W-:Y:S01]  /*c090*/  IMAD R3, R18, 0x8, R17 ;  /* 0x0000000812037824 */ /* 0x000fe200078e0211 */
[----:B------:R-:W-:Y:S01]  /*c0a0*/  BSSY B0, `(.L_x_240) ;  /* 0x0000006000007945 */ /* 0x000fe20003800000 */
[----:B------:R-:W-:Y:S01]  /*c0b0*/  IMAD.U32 R2, RZ, RZ, UR44 ;  /* 0x0000002cff027e24 */ /* 0x000fe2000f8e00ff */
[----:B------:R-:W-:-:S04]  /*c0c0*/  SHF.L.U32 R0, R0, 0x1f, RZ ;  /* 0x0000001f00007819 */ /* 0x000fc800000006ff */
[----:B------:R-:W0:Y:S01]  /*c0d0*/  SYNCS.PHASECHK.TRANS64.TRYWAIT P1, [R3+URZ+0x19c70], R0 ;  /* 0x019c7000030075a7 */ /* 0x000e22000802017f */
[----:B------:R-:W-:Y:S01]  /*c0e0*/  ISETP.NE.AND P2, PT, R2, 0x3, PT ;  /* 0x000000030200780c */ /* 0x000fe20003f45270 */
[----:B0-----:R-:W-:-:S12]  /*c0f0*/  @!P1 BRA `(.L_x_241) ;  /* 0x00000018009c9947 */ /* 0x001fd80003800000 */
.L_x_291:
[----:B------:R-:W-:Y:S05]  /*c100*/  BSYNC B0 ;  /* 0x0000000000007941 */ /* 0x000fea0003800000 */
.L_x_240:
[----:B------:R-:W-:Y:S05]  /*c110*/  @!P2 BRA `(.L_x_242) ;  /* 0x000000000004a947 */ /* 0x000fea0003800000 */
[----:B------:R-:W-:Y:S01]  /*c120*/  BPT.TRAP 0x1 ;  /* 0x000000040000795c */ /* 0x000fe20000300000 */
.L_x_242:
[----:B0-----:R-:W-:-:S04]  /*c130*/  SHF.L.U32 R0, R19, 0x1f, RZ ;  /* 0x0000001f13007819 */ /* 0x001fc800000006ff */
[----:B------:R-:W0:Y:S02]  /*c140*/  SYNCS.PHASECHK.TRANS64.TRYWAIT P1, [R3+URZ+0x19c60], R0 ;  /* 0x019c6000030075a7 */ /* 0x000e24000802017f */
[----:B0-----:R-:W-:Y:S05]  /*c150*/  @!P1 BRA `(.L_x_243) ;  /* 0x0000001800989947 */ /* 0x001fea0003800000 */
.L_x_292:
[----:B------:R-:W0:Y:S01]  /*c160*/  LDL R2, [R1+0x4] ;  /* 0x0000040001027983 */ /* 0x000e220000100800 */
[----:B------:R-:W-:Y:S01]  /*c170*/  IMAD R11, R18, 0x3000, RZ ;  /* 0x00003000120b7824 */ /* 0x000fe200078e02ff */
[----:B------:R-:W-:Y:S05]  /*c180*/  WARPSYNC.ALL ;  /* 0x0000000000007948 */ /* 0x000fea0003800000 */
[C---:B0-----:R-:W-:Y:S02]  /*c190*/  LOP3.LUT R0, R11.reuse, R2, RZ, 0xfc, !PT ;  /* 0x000000020b007212 */ /* 0x041fe400078efcff */
[----:B------:R-:W-:-:S03]  /*c1a0*/  LOP3.LUT R2, R11, R28, RZ, 0xfc, !PT ;  /* 0x0000001c0b027212 */ /* 0x000fc600078efcff */
[C---:B------:R-:W-:Y:S02]  /*c1b0*/  IMAD.IADD R0, R17.reuse, 0x1, R0 ;  /* 0x0000000111007824 */ /* 0x040fe400078e0200 */
[----:B------:R-:W-:-:S03]  /*c1c0*/  IMAD.IADD R2, R17, 0x1, R2 ;  /* 0x0000000111027824 */ /* 0x000fc600078e0202 */
        /* <DEDUP_REMOVED lines=45> */
.L_x_244:
[----:B--2---:R-:W-:Y:S01]  /*c4a0*/  SYNCS.ARRIVE.TRANS64.A1T0 RZ, [R3+URZ+0x19c50], RZ ;  /* 0x019c50ff03ff79a7 */ /* 0x004fe2000810003f */
[----:B------:R-:W-:Y:S02]  /*c4b0*/  @!P0 VIADD R0, R3, 0x19c80 ;  /* 0x00019c8003008836 */ /* 0x000fe40000000000 */
[----:B------:R-:W-:-:S03]  /*c4c0*/  VIADD R18, R18, 0x1 ;  /* 0x0000000112127836 */ /* 0x000fc60000000000 */
[----:B------:R-:W-:Y:S01]  /*c4d0*/  @!P0 PRMT R0, RZ, 0x654, R0 ;  /* 0x00000654ff008816 */ /* 0x000fe20000000000 */
[----:B------:R-:W-:Y:S06]  /*c4e0*/  BAR.SYNC.DEFER_BLOCKING 0x2, 0x80 ;  /* 0x0082000000007b1d */ /* 0x000fec0000010000 */
[----:B------:R2:W-:Y:S01]  /*c4f0*/  @!P0 SYNCS.ARRIVE.TRANS64.RED.A1T0 RZ, [R0+URZ], RZ ;  /* 0x000000ff00ff89a7 */ /* 0x0005e2000810043f */
[----:B------:R-:W-:-:S04]  /*c500*/  ISETP.NE.AND P0, PT, R18, 0x2, PT ;  /* 0x000000021200780c */ /* 0x000fc80003f05270 */
[----:B------:R-:W-:Y:S02]  /*c510*/  SEL R18, R18, RZ, P0 ;  /* 0x000000ff12127207 */ /* 0x000fe40000000000 */
[----:B--2---:R-:W-:-:S04]  /*c520*/  SEL R0, RZ, 0x1, P0 ;  /* 0x00000001ff007807 */ /* 0x004fc80000000000 */
[----:B------:R-:W-:-:S07]  /*c530*/  LOP3.LUT R19, R19, R0, RZ, 0x3c, !PT ;  /* 0x0000000013137212 */ /* 0x000fce00078e3cff */
.L_x_187:
[----:B------:R-:W-:Y:S05]  /*c540*/  BSYNC B7 ;  /* 0x0000000000077941 */ /* 0x000fea0003800000 */
.L_x_185:
[----:B------:R-:W2:Y:S02]  /*c550*/  LDL R0, [R1] ;  /* 0x0000000001007983 */ /* 0x000ea40000100800 */
[----:B--2---:R-:W-:-:S13]  /*c560*/  LOP3.LUT P0, RZ, R0, 0x2, RZ, 0xc0, !PT ;  /* 0x0000000200ff7812 */ /* 0x004fda000780c0ff */
[----:B------:R-:W-:Y:S05]  /*c570*/  @!P0 BRA `(.L_x_245) ;  /* 0x0000000000288947 */ /* 0x000fea0003800000 */
[----:B------:R-:W2:Y:S08]  /*c580*/  S2UR UR5, SR_CgaCtaId ;  /* 0x00000000000579c3 */ /* 0x000eb00000008800 */
[----:B------:R-:W-:Y:S06]  /*c590*/  BAR.SYNC.DEFER_BLOCKING 0x5, 0x200 ;  /* 0x0148000000007b1d */ /* 0x000fec0000010000 */
[----:B------:R-:W-:-:S02]  /*c5a0*/  UMOV UR4, 0x400 ;  /* 0x0000040000047882 */ /* 0x000fc40000000000 */
[----:B--2---:R-:W-:-:S06]  /*c5b0*/  ULEA UR4, UR5, UR4, 0x18 ;  /* 0x0000000405047291 */ /* 0x004fcc000f8ec03f */
[----:B------:R-:W-:-:S05]  /*c5c0*/  IMAD.U32 R17, RZ, RZ, UR4 ;  /* 0x00000004ff117e24 */ /* 0x000fca000f8e00ff */
[----:B------:R-:W2:Y:S02]  /*c5d0*/  LDS.128 R24, [R17+0x19cd0] ;  /* 0x019cd00011187984 */ /* 0x000ea40000000c00 */
[----:B--2---:R-:W-:Y:S02]  /*c5e0*/  R2UR UR45, R27 ;  /* 0x000000001b2d72ca */ /* 0x004fe400000e0000 */
[----:B------:R-:W-:Y:S01]  /*c5f0*/  R2UR UR36, R26 ;  /* 0x000000001a2472ca */ /* 0x000fe200000e0000 */
[----:B------:R-:W-:Y:S06]  /*c600*/  BAR.ARV 0x4, 0x200 ;  /* 0x0108000000007b1d */ /* 0x000fec0000002000 */
[----:B------:R-:W-:Y:S08]  /*c610*/  BRA `(.L_x_246) ;  /* 0x0000000800247947 */ /* 0x000ff00003800000 */
.L_x_245:
[----:B------:R-:W0:Y:S01]  /*c620*/  S2R R0, SR_TID.X ;  /* 0x0000000000007919 */ /* 0x000e220000002100 */
[----:B------:R-:W-:Y:S01]  /*c630*/  ULDC UR4, c[0x0][0xc3c] ;  /* 0x00030f0000047ab9 */ /* 0x000fe20000000800 */
[----:B0-----:R-:W-:Y:S01]  /*c640*/  LOP3.LUT R8, R0, 0x1f, RZ, 0xc0, !PT ;  /* 0x0000001f00087812 */ /* 0x001fe200078ec0ff */
[----:B------:R-:W-:-:S03]  /*c650*/  IMAD.MOV.U32 R0, RZ, RZ, RZ ;  /* 0x000000ffff007224 */ /* 0x000fc600078e00ff */
[C---:B------:R-:W-:Y:S01]  /*c660*/  ISETP.NE.AND P0, PT, R8.reuse, 0x1f, PT ;  /* 0x0000001f0800780c */ /* 0x040fe20003f05270 */
[----:B------:R-:W-:-:S05]  /*c670*/  VIADD R5, R8, UR45 ;  /* 0x0000002d08057c36 */ /* 0x000fca0008000000 */
[----:B------:R-:W-:Y:S01]  /*c680*/  ISETP.GE.OR P1, PT, R5, UR4, !P0 ;  /* 0x0000000405007c0c */ /* 0x000fe2000c726670 */
[----:B------:R-:W-:-:S12]  /*c690*/  ULDC UR4, c[0x0][0xc3c] ;  /* 0x00030f0000047ab9 */ /* 0x000fd80000000800 */
[----:B------:R-:W0:Y:S02]  /*c6a0*/  @!P1 LDC.64 R2, c[0x0][0xc80] ;  /* 0x00032000ff029b82 */ /* 0x000e240000000a00 */
[----:B0-----:R-:W-:-:S05]  /*c6b0*/  @!P1 IMAD.WIDE R2, R5, 0x4, R2 ;  /* 0x0000000405029825 */ /* 0x001fca00078e0202 */
[----:B------:R-:W2:Y:S01]  /*c6c0*/  @!P1 LDG.E R0, desc[UR52][R2.64] ;  /* 0x0000003402009981 */ /* 0x000ea2000c1e1900 */
[C---:B------:R-:W-:Y:S02]  /*c6d0*/  ISETP.NE.AND P1, PT, R8.reuse, RZ, PT ;  /* 0x000000ff0800720c */ /* 0x040fe40003f25270 */
[C---:B------:R-:W-:Y:S02]  /*c6e0*/  ISETP.GE.U32.AND P2, PT, R8.reuse, 0x2, PT ;  /* 0x000000020800780c */ /* 0x040fe40003f46070 */
[C---:B------:R-:W-:Y:S02]  /*c6f0*/  ISETP.GE.U32.AND P3, PT, R8.reuse, 0x4, PT ;  /* 0x000000040800780c */ /* 0x040fe40003f66070 */
[C---:B------:R-:W-:Y:S02]  /*c700*/  ISETP.GE.U32.AND P4, PT, R8.reuse, 0x8, PT ;  /* 0x000000080800780c */ /* 0x040fe40003f86070 */
[----:B------:R-:W-:Y:S01]  /*c710*/  ISETP.GE.U32.AND P5, PT, R8, 0x10, PT ;  /* 0x000000100800780c */ /* 0x000fe20003fa6070 */
[----:B--2---:R-:W0:Y:S02]  /*c720*/  SHFL.UP PT, R4, R0, 0x1, RZ ;  /* 0x0420000000047989 */ /* 0x004e2400000e00ff */
[----:B0-----:R-:W-:-:S05]  /*c730*/  SEL R5, R4, RZ, P1 ;  /* 0x000000ff04057207 */ /* 0x001fca0000800000 */
[----:B------:R-:W-:-:S05]  /*c740*/  IMAD.IADD R5, R0, 0x1, R5 ;  /* 0x0000000100057824 */ /* 0x000fca00078e0205 */
[----:B------:R-:W0:Y:S02]  /*c750*/  SHFL.UP PT, R4, R5, 0x2, RZ ;  /* 0x0440000005047989 */ /* 0x000e2400000e00ff */
[----:B0-----:R-:W-:-:S05]  /*c760*/  SEL R4, R4, RZ, P2 ;  /* 0x000000ff04047207 */ /* 0x001fca0001000000 */
[----:B------:R-:W-:Y:S02]  /*c770*/  IMAD.IADD R4, R5, 0x1, R4 ;  /* 0x0000000105047824 */ /* 0x000fe400078e0204 */
[----:B------:R-:W-:Y:S04]  /*c780*/  SHFL.IDX PT, R5, R24, RZ, 0x1f ;  /* 0x00001fff18057589 */ /* 0x000fe800000e0000 */
[----:B------:R-:W0:Y:S02]  /*c790*/  SHFL.UP PT, R6, R4, 0x4, RZ ;  /* 0x0480000004067989 */ /* 0x000e2400000e00ff */
[----:B0-----:R-:W-:-:S05]  /*c7a0*/  SEL R3, R6, RZ, P3 ;  /* 0x000000ff06037207 */ /* 0x001fca0001800000 */
[----:B------:R-:W-:Y:S02]  /*c7b0*/  IMAD.IADD R6, R4, 0x1, R3 ;  /* 0x0000000104067824 */ /* 0x000fe400078e0203 */
[----:B------:R-:W-:Y:S04]  /*c7c0*/  SHFL.IDX PT, R4, R24, 0x1, 0x1f ;  /* 0x00201f0018047f89 */ /* 0x000fe800000e0000 */
        /* <DEDUP_REMOVED lines=11> */
[----:B------:R-:W-:Y:S05]  /*c880*/  @P6 BRA `(.L_x_247) ;  /* 0x0000000000906947 */ /* 0x000fea0003800000 */
.L_x_251:
[----:B------:R-:W-:-:S04]  /*c890*/  UIADD3 UR45, UR45, 0x1f, URZ ;  /* 0x0000001f2d2d7890 */ /* 0x000fc8000fffe03f */
[----:B------:R-:W-:-:S06]  /*c8a0*/  UISETP.GE.AND UP0, UPT, UR45, UR4, UPT ;  /* 0x000000042d00728c */ /* 0x000fcc000bf06270 */
[----:B------:R-:W-:-:S13]  /*c8b0*/  PLOP3.LUT P6, PT, PT, PT, UP0, 0x40, 0x0 ;  /* 0x000000000000781c */ /* 0x000fda0003fce808 */
[----:B------:R-:W-:Y:S05]  /*c8c0*/  @!P6 BRA `(.L_x_248) ;  /* 0x000000040034e947 */ /* 0x000fea0003800000 */
[----:B------:R-:W0:Y:S01]  /*c8d0*/  S2R R0, SR_TID.X ;  /* 0x0000000000007919 */ /* 0x000e220000002100 */
[----:B------:R-:W-:Y:S01]  /*c8e0*/  BSSY B0, `(.L_x_249) ;  /* 0x0000009000007945 */ /* 0x000fe20003800000 */
[----:B0-----:R-:W-:-:S05]  /*c8f0*/  LOP3.LUT R0, R0, 0x1f, RZ, 0xc0, !PT ;  /* 0x0000001f00007812 */ /* 0x001fca00078ec0ff */
[----:B------:R-:W-:Y:S02]  /*c900*/  VIADD R7, R0, UR45 ;  /* 0x0000002d00077c36 */ /* 0x000fe40008000000 */
[----:B------:R-:W-:-:S03]  /*c910*/  IMAD.MOV.U32 R0, RZ, RZ, RZ ;  /* 0x000000ffff007224 */ /* 0x000fc600078e00ff */
[----:B------:R-:W-:-:S13]  /*c920*/  ISETP.GE.OR P6, PT, R7, UR4, !P0 ;  /* 0x0000000407007c0c */ /* 0x000fda000c7c6670 */
[----:B------:R-:W-:Y:S05]  /*c930*/  @P6 BRA `(.L_x_250) ;  /* 0x00000000000c6947 */ /* 0x000fea0003800000 */
[----:B------:R-:W0:Y:S02]  /*c940*/  LDC.64 R2, c[0x0][0xc80] ;  /* 0x00032000ff027b82 */ /* 0x000e240000000a00 */
[----:B0-----:R-:W-:-:S05]  /*c950*/  IMAD.WIDE R2, R7, 0x4, R2 ;  /* 0x0000000407027825 */ /* 0x001fca00078e0202 */
[----:B------:R0:W5:Y:S02]  /*c960*/  LDG.E R0, desc[UR52][R2.64] ;  /* 0x0000003402007981 */ /* 0x000164000c1e1900 */
.L_x_250:
[----:B------:R-:W-:Y:S05]  /*c970*/  BSYNC B0 ;  /* 0x0000000000007941 */ /* 0x000fea0003800000 */
.L_x_249:
        /* <DEDUP_REMOVED lines=13> */
[----:B0-----:R-:W-:Y:S02]  /*ca50*/  SEL R9, R2, RZ, P5 ;  /* 0x000000ff02097207 */ /* 0x001fe40002800000 */
[----:B------:R-:W0:Y:S03]  /*ca60*/  LDC R2, c[0x0][0xc38] ;  /* 0x00030e00ff027b82 */ /* 0x000e260000000800 */
[----:B------:R-:W-:-:S05]  /*ca70*/  IMAD.IADD R3, R8, 0x1, R9 ;  /* 0x0000000108037824 */ /* 0x000fca00078e0209 */
[----:B------:R-:W0:Y:S02]  /*ca80*/  SHFL.IDX PT, R9, R3, 0x1f, 0x1f ;  /* 0x03e01f0003097f89 */ /* 0x000e2400000e0000 */
[----:B0-----:R-:W-:-:S04]  /*ca90*/  IMAD R9, R9, R2, RZ ;  /* 0x0000000209097224 */ /* 0x001fc800078e02ff */
[----:B------:R-:W-:-:S05]  /*caa0*/  IMAD.IADD R4, R9, 0x1, R4 ;  /* 0x0000000109047824 */ /* 0x000fca00078e0204 */
[----:B------:R-:W-:-:S13]  /*cab0*/  ISETP.GT.AND P6, PT, R4, R5, PT ;  /* 0x000000050400720c */ /* 0x000fda0003fc4270 */
[----:B------:R-:W-:Y:S05]  /*cac0*/  @!P6 BRA `(.L_x_251) ;  /* 0xfffffffc0070e947 */ /* 0x000fea000383ffff */
.L_x_247:
[----:B------:R-:W-:Y:S02]  /*cad0*/  IMAD.IADD R7, R4, 0x1, -R9 ;  /* 0x0000000104077824 */ /* 0x000fe400078e0a09 */
[----:B------:R-:W-:Y:S02]  /*cae0*/  IMAD.MOV.U32 R24, RZ, RZ, RZ ;  /* 0x000000ffff187224 */ /* 0x000fe400078e00ff */
        /* <DEDUP_REMOVED lines=11> */
[----:B------:R-:W0:Y:S01]  /*cba0*/  F2I.FTZ.U32.TRUNC.NTZ R9, R9 ;  /* 0x0000000900097305 */ /* 0x000e22000021f000 */
[----:B------:R-:W-:Y:S05]  /*cbb0*/  @!P0 BRA `(.L_x_252) ;  /* 0x00000000000c8947 */ /* 0x000fea0003800000 */
[----:B------:R-:W-:-:S06]  /*cbc0*/  UIADD3 UR5, UR4, -0x1, URZ ;  /* 0xffffffff04057890 */ /* 0x000fcc000fffe03f */
[----:B------:R-:W-:-:S06]  /*cbd0*/  IMAD.U32 R24, RZ, RZ, UR5 ;  /* 0x00000005ff187e24 */ /* 0x000fcc000f8e00ff */
[----:B------:R2:W3:Y:S02]  /*cbe0*/  SHFL.IDX PT, R24, R3, R24, 0x1f ;  /* 0x00001f1803187589 */ /* 0x0004e400000e0000 */
.L_x_252:
[----:B0-2---:R-:W-:Y:S01]  /*cbf0*/  IMAD.MOV R3, RZ, RZ, -R9 ;  /* 0x000000ffff037224 */ /* 0x005fe200078e0a09 */
[----:B------:R-:W-:Y:S01]  /*cc00*/  UIADD3 UR45, UR4, UR45, URZ ;  /* 0x0000002d042d7290 */ /* 0x000fe2000fffe03f */
[----:B---3--:R-:W-:Y:S02]  /*cc10*/  IMAD R24, R24, R2, R7 ;  /* 0x0000000218187224 */ /* 0x008fe400078e0207 */
[----:B------:R-:W-:Y:S02]  /*cc20*/  IMAD R6, R3, R4, RZ ;  /* 0x0000000403067224 */ /* 0x000fe400078e02ff */
[----:B------:R-:W-:Y:S02]  /*cc30*/  IMAD.MOV.U32 R2, RZ, RZ, RZ ;  /* 0x000000ffff027224 */ /* 0x000fe400078e00ff */
[----:B------:R-:W-:Y:S02]  /*cc40*/  IMAD.MOV.U32 R3, RZ, RZ, R9 ;  /* 0x000000ffff037224 */ /* 0x000fe400078e0009 */
[----:B------:R-:W-:-:S02]  /*cc50*/  IMAD.IADD R25, R5, 0x1, -R24 ;  /* 0x0000000105197824 */ /* 0x000fc400078e0a18 */
[----:B------:R-:W-:Y:S01]  /*cc60*/  IMAD.HI.U32 R9, R9, R6, R2 ;  /* 0x0000000609097227 */ /* 0x000fe200078e0002 */
[----:B------:R-:W-:Y:S02]  /*cc70*/  IABS R3, R0 ;  /* 0x0000000000037213 */ /* 0x000fe40000000000 */
[----:B------:R-:W-:-:S03]  /*cc80*/  IABS R2, R25 ;  /* 0x0000001900027213 */ /* 0x000fc60000000000 */
[----:B------:R-:W-:Y:S02]  /*cc90*/  IMAD.MOV R3, RZ, RZ, -R3 ;  /* 0x000000ffff037224 */ /* 0x000fe400078e0a03 */
[----:B------:R-:W-:-:S04]  /*cca0*/  IMAD.HI.U32 R9, R9, R2, RZ ;  /* 0x0000000209097227 */ /* 0x000fc800078e00ff */
[----:B------:R-:W-:Y:S01]  /*ccb0*/  IMAD R3, R9, R3, R2 ;  /* 0x0000000309037224 */ /* 0x000fe200078e0202 */
[----:B------:R-:W-:-:S04]  /*ccc0*/  LOP3.LUT R2, R25, R0, RZ, 0x3c, !PT ;  /* 0x0000000019027212 */ /* 0x000fc800078e3cff */
[----:B------:R-:W-:Y:S02]  /*ccd0*/  ISETP.GT.U32.AND P1, PT, R4, R3, PT ;  /* 0x000000030400720c */ /* 0x000fe40003f24070 */
[----:B------:R-:W-:-:S11]  /*cce0*/  ISETP.GE.AND P2, PT, R2, RZ, PT ;  /* 0x000000ff0200720c */ /* 0x000fd60003f46270 */
[----:B------:R-:W-:Y:S02]  /*ccf0*/  @!P1 IMAD.IADD R3, R3, 0x1, -R4 ;  /* 0x0000000103039824 */ /* 0x000fe400078e0a04 */
[----:B------:R-:W-:Y:S01]  /*cd00*/  @!P1 VIADD R9, R9, 0x1 ;  /* 0x0000000109099836 */ /* 0x000fe20000000000 */
[----:B------:R-:W-:Y:S02]  /*cd10*/  ISETP.NE.AND P1, PT, R0, RZ, PT ;  /* 0x000000ff0000720c */ /* 0x000fe40003f25270 */
[----:B------:R-:W-:-:S13]  /*cd20*/  ISETP.GE.U32.AND P0, PT, R3, R4, PT ;  /* 0x000000040300720c */ /* 0x000fda0003f06070 */
[----:B------:R-:W-:-:S04]  /*cd30*/  @P0 VIADD R9, R9, 0x1 ;  /* 0x0000000109090836 */ /* 0x000fc80000000000 */
[----:B------:R-:W-:Y:S01]  /*cd40*/  @!P2 IMAD.MOV R9, RZ, RZ, -R9 ;  /* 0x000000ffff09a224 */ /* 0x000fe200078e0a09 */
[----:B------:R-:W-:-:S04]  /*cd50*/  @!P1 LOP3.LUT R9, RZ, R0, RZ, 0x33, !PT ;  /* 0x00000000ff099212 */ /* 0x000fc800078e33ff */
[----:B------:R-:W-:Y:S01]  /*cd60*/  R2UR UR36, R9 ;  /* 0x00000000092472ca */ /* 0x000fe200000e0000 */
[----:B------:R-:W-:-:S04]  /*cd70*/  IMAD.MOV R9, RZ, RZ, -R9 ;  /* 0x000000ffff097224 */ /* 0x000fc800078e0a09 */
[----:B------:R-:W-:Y:S01]  /*cd80*/  IMAD R25, R0, R9, R25 ;  /* 0x0000000900197224 */ /* 0x000fe200078e0219 */
[----:B------:R-:W-:Y:S09]  /*cd90*/  BRA `(.L_x_253) ;  /* 0x0000000000107947 */ /* 0x000ff20003800000 */
.L_x_248:
[----:B------:R-:W-:Y:S01]  /*cda0*/  IMAD.MOV.U32 R24, RZ, RZ, R5 ;  /* 0x000000ffff187224 */ /* 0x000fe200078e0005 */
[----:B------:R-:W-:Y:S01]  /*cdb0*/  ULDC UR45, c[0x0][0xc3c] ;  /* 0x00030f00002d7ab9 */ /* 0x000fe20000000800 */
[----:B------:R-:W-:Y:S01]  /*cdc0*/  IMAD.MOV.U32 R25, RZ, RZ, RZ ;  /* 0x000000ffff197224 */ /* 0x000fe200078e00ff */
[----:B------:R-:W-:-:S06]  /*cdd0*/  UMOV UR36, URZ ;  /* 0x0000003f00247c82 */ /* 0x000fcc0008000000 */
.L_x_253:
[----:B------:R-:W0:Y:S01]  /*cde0*/  S2R R0, SR_TID.X ;  /* 0x0000000000007919 */ /* 0x000e220000002100 */
[----:B------:R-:W-:Y:S02]  /*cdf0*/  IMAD.U32 R6, RZ, RZ, UR36 ;  /* 0x00000024ff067e24 */ /* 0x000fe4000f8e00ff */
[----:B------:R-:W-:Y:S01]  /*ce00*/  IMAD.U32 R7, RZ, RZ, UR45 ;  /* 0x0000002dff077e24 */ /* 0x000fe2000f8e00ff */
[----:B------:R-:W-:Y:S01]  /*ce10*/  BAR.SYNC.DEFER_BLOCKING 0x4, 0x200 ;  /* 0x0108000000007b1d */ /* 0x000fe20000010000 */
[----:B------:R-:W-:Y:S02]  /*ce20*/  IMAD.MOV.U32 R4, RZ, RZ, R24 ;  /* 0x000000ffff047224 */ /* 0x000fe400078e0018 */
[----:B------:R-:W-:Y:S01]  /*ce30*/  IMAD.MOV.U32 R5, RZ, RZ, R25 ;  /* 0x000000ffff057224 */ /* 0x000fe200078e0019 */
[----:B0-----:R-:W-:-:S04]  /*ce40*/  LOP3.LUT R0, R0, 0x1f, RZ, 0xc0, !PT ;  /* 0x0000001f00007812 */ /* 0x001fc800078ec0ff */
[----:B------:R-:W-:-:S13]  /*ce50*/  ISETP.NE.AND P0, PT, R0, RZ, PT ;  /* 0x000000ff0000720c */ /* 0x000fda0003f05270 */
[----:B------:R-:W0:Y:S01]  /*ce60*/  @!P0 S2R R3, SR_CgaCtaId ;  /* 0x0000000000038919 */ /* 0x000e220000008800 */
[----:B------:R-:W-:-:S04]  /*ce70*/  @!P0 MOV R0, 0x400 ;  /* 0x0000040000008802 */ /* 0x000fc80000000f00 */
[----:B0-----:R-:W-:-:S05]  /*ce80*/  @!P0 LEA R17, R3, R0, 0x18 ;  /* 0x0000000003118211 */ /* 0x001fca00078ec0ff */
[----:B------:R0:W-:Y:S01]  /*ce90*/  @!P0 STS.128 [R17+0x19cd0], R4 ;  /* 0x019cd00411008388 */ /* 0x0001e20000000c00 */
[----:B------:R-:W-:Y:S06]  /*cea0*/  BAR.ARV 0x5, 0x200 ;  /* 0x0148000000007b1d */ /* 0x000fec0000002000 */
.L_x_246:
[----:B------:R-:W-:Y:S02]  /*ceb0*/  ULDC UR4, c[0x0][0xc3c] ;  /* 0x00030f0000047ab9 */ /* 0x000fe40000000800 */
[----:B------:R-:W-:-:S06]  /*cec0*/  UISETP.GE.AND UP0, UPT, UR45, UR4, UPT ;  /* 0x000000042d00728c */ /* 0x000fcc000bf06270 */
[----:B------:R-:W-:-:S13]  /*ced0*/  PLOP3.LUT P0, PT, PT, PT, UP0, 0x80, 0x0 ;  /* 0x000000000000781c */ /* 0x000fda0003f0f008 */
[----:B------:R-:W-:Y:S05]  /*cee0*/  @!P0 BRA `(.L_x_254) ;  /* 0xffffffc000248947 */ /* 0x000fea000383ffff */
.L_x_181:
[----:B------:R-:W2:Y:S01]  /*cef0*/  LDL.LU R0, [R1+0xc] ;  /* 0x00000c0001007983 */ /* 0x000ea20000300800 */
[----:B------:R-:W-:Y:S01]  /*cf00*/  BSSY B0, `(.L_x_255) ;  /* 0x000000b000007945 */ /* 0x000fe20003800000 */
[----:B0-----:R-:W0:Y:S01]  /*cf10*/  S2R R5, SR_CgaCtaId ;  /* 0x0000000000057919 */ /* 0x001e220000008800 */
[----:B--2---:R-:W-:-:S05]  /*cf20*/  VIADD R0, R0, 0x1 ;  /* 0x0000000100007836 */ /* 0x004fca0000000000 */
[----:B-1----:R-:W-:-:S04]  /*cf30*/  LEA.HI R2, R0, R0, RZ, 0x1 ;  /* 0x0000000000027211 */ /* 0x002fc800078f08ff */
[----:B------:R-:W-:Y:S02]  /*cf40*/  LOP3.LUT R3, R2, 0xfffffffe, RZ, 0xc0, !PT ;  /* 0xfffffffe02037812 */ /* 0x000fe400078ec0ff */
[----:B------:R-:W-:-:S03]  /*cf50*/  MOV R2, 0x400 ;  /* 0x0000040000027802 */ /* 0x000fc60000000f00 */
[----:B------:R-:W-:Y:S01]  /*cf60*/  IMAD.IADD R0, R0, 0x1, -R3 ;  /* 0x0000000100007824 */ /* 0x000fe200078e0a03 */
[----:B0-----:R-:W-:-:S04]  /*cf70*/  LEA R7, R5, R2, 0x18 ;  /* 0x0000000205077211 */ /* 0x001fc800078ec0ff */
[----:B------:R-:W-:-:S04]  /*cf80*/  SHF.L.U32 R0, R0, 0x1f, RZ ;  /* 0x0000001f00007819 */ /* 0x000fc800000006ff */
[----:B------:R-:W0:Y:S02]  /*cf90*/  SYNCS.PHASECHK.TRANS64.TRYWAIT P0, [R7+URZ+0x19c20], R0 ;  /* 0x019c2000070075a7 */ /* 0x000e24000800017f */
[----:B0-----:R-:W-:Y:S05]  /*cfa0*/  @!P0 BRA `(.L_x_256) ;  /* 0x0000000c00188947 */ /* 0x001fea0003800000 */
.L_x_293:
[----:B------:R-:W-:Y:S05]  /*cfb0*/  BSYNC B0 ;  /* 0x0000000000007941 */ /* 0x000fea0003800000 */
.L_x_255:
[----:B------:R-:W-:-:S03]  /*cfc0*/  UMOV UR4, 0xffffffff ;  /* 0xffffffff00047882 */ /* 0x000fc60000000000 */
[----:B------:R-:W-:Y:S05]  /*cfd0*/  BRA.DIV UR4, `(.L_x_257) ;  /* 0x0000000e04207947 */ /* 0x000fea000b800000 */
[----:B0-----:R-:W0:Y:S02]  /*cfe0*/  S2R R0, SR_TID.X ;  /* 0x0000000000007919 */ /* 0x001e240000002100 */
[----:B0-----:R-:W-:-:S04]  /*cff0*/  SHF.R.U32.HI R0, RZ, 0x5, R0 ;  /* 0x00000005ff007819 */ /* 0x001fc80000011600 */
[----:B------:R-:W-:-:S05]  /*d000*/  LOP3.LUT R0, R0, 0x3, RZ, 0xc0, !PT ;  /* 0x0000000300007812 */ /* 0x000fca00078ec0ff */
[----:B------:R0:W1:Y:S02]  /*d010*/  SHFL.IDX PT, R14, R0, RZ, 0x1f ;  /* 0x00001fff000e7589 */ /* 0x00006400000e0000 */
.L_x_296:
[----:B-1----:R-:W-:Y:S01]  /*d020*/  ISETP.NE.AND P0, PT, R14, RZ, PT ;  /* 0x000000ff0e00720c */ /* 0x002fe20003f05270 */
[----:B------:R-:W-:-:S12]  /*d030*/  BSSY B0, `(.L_x_258) ;  /* 0x000002b000007945 */ /* 0x000fd80003800000 */
[----:B------:R-:W-:Y:S05]  /*d040*/  @P0 BRA `(.L_x_259) ;  /* 0x0000000000a40947 */ /* 0x000fea0003800000 */
[----:B------:R-:W-:-:S03]  /*d050*/  UMOV UR4, 0xffffffff ;  /* 0xffffffff00047882 */ /* 0x000fc60000000000 */
[----:B------:R-:W-:Y:S05]  /*d060*/  BRA.DIV UR4, `(.L_x_260) ;  /* 0x0000000e04307947 */ /* 0x000fea000b800000 */
[----:B------:R-:W-:-:S13]  /*d070*/  ELECT P6, URZ, PT ;  /* 0x00000000003f782f */ /* 0x000fda00038c0000 */
.L_x_299:
[----:B------:R-:W-:Y:S05]  /*d080*/  @!P6 BRA `(.L_x_259) ;  /* 0x000000000094e947 */ /* 0x000fea0003800000 */
[----:B------:R-:W-:-:S06]  /*d090*/  ULOP3.LUT UR4, UR42, 0x2, URZ, 0xfc, !UPT ;  /* 0x000000022a047892 */ /* 0x000fcc000f8efc3f */
[----:B0-----:R-:W-:-:S05]  /*d0a0*/  IMAD.U32 R0, RZ, RZ, UR4 ;  /* 0x00000004ff007e24 */ /* 0x001fca000f8e00ff */
[----:B------:R-:W-:-:S13]  /*d0b0*/  ISETP.NE.AND P0, PT, R0, 0x3, PT ;  /* 0x000000030000780c */ /* 0x000fda0003f05270 */
[----:B------:R-:W-:Y:S05]  /*d0c0*/  @!P0 BRA `(.L_x_261) ;  /* 0x0000000000048947 */ /* 0x000fea0003800000 */
[----:B------:R-:W-:Y:S01]  /*d0d0*/  BPT.TRAP 0x1 ;  /* 0x000000040000795c */ /* 0x000fe20000300000 */
.L_x_261:
        /* <DEDUP_REMOVED lines=12> */
.L_x_300:
[----:B------:R-:W1:Y:S02]  /*d1a0*/  SYNCS.PHASECHK.TRANS64.TRYWAIT P1, [R3+URZ], R0 ;  /* 0x00000000030075a7 */ /* 0x000e64000802017f */
[----:B-1----:R-:W-:Y:S05]  /*d1b0*/  @!P1 BRA `(.L_x_263) ;  /* 0x0000000c00109947 */ /* 0x002fea0003800000 */
.L_x_301:
[----:B------:R-:W-:Y:S05]  /*d1c0*/  @!P0 BRA `(.L_x_264) ;  /* 0x0000000000048947 */ /* 0x000fea0003800000 */
[----:B------:R-:W-:Y:S01]  /*d1d0*/  BPT.TRAP 0x1 ;  /* 0x000000040000795c */ /* 0x000fe20000300000 */
.L_x_264:
[----:B-1----:R-:W-:-:S04]  /*d1e0*/  IMAD R3, R18, 0x8, R7 ;  /* 0x0000000812037824 */ /* 0x002fc800078e0207 */
[----:B------:R-:W1:Y:S02]  /*d1f0*/  SYNCS.PHASECHK.TRANS64.TRYWAIT P1, [R3+URZ+0x19c60], R4 ;  /* 0x019c6004030075a7 */ /* 0x000e64000802017f */
[----:B-1----:R-:W-:Y:S05]  /*d200*/  @!P1 BRA `(.L_x_265) ;  /* 0x0000000c00109947 */ /* 0x002fea0003800000 */
.L_x_302:
[----:B------:R-:W-:Y:S05]  /*d210*/  @!P0 BRA `(.L_x_266) ;  /* 0x0000000000048947 */ /* 0x000fea0003800000 */
[----:B------:R-:W-:Y:S01]  /*d220*/  BPT.TRAP 0x1 ;  /* 0x000000040000795c */ /* 0x000fe20000300000 */
.L_x_266:
[----:B0-----:R-:W-:-:S04]  /*d230*/  IMAD R5, R6, 0x8, R7 ;  /* 0x0000000806057824 */ /* 0x001fc800078e0207 */
[----:B------:R-:W0:Y:S02]  /*d240*/  SYNCS.PHASECHK.TRANS64.TRYWAIT P1, [R5+URZ+0x19c60], R0 ;  /* 0x019c6000050075a7 */ /* 0x000e24000802017f */
[----:B0-----:R-:W-:Y:S05]  /*d250*/  @!P1 BRA `(.L_x_267) ;  /* 0x0000000c00109947 */ /* 0x001fea0003800000 */
.L_x_303:
[----:B------:R-:W-:Y:S05]  /*d260*/  @!P0 BRA `(.L_x_268) ;  /* 0x0000000000048947 */ /* 0x000fea0003800000 */
[----:B------:R-:W-:Y:S01]  /*d270*/  BPT.TRAP 0x1 ;  /* 0x000000040000795c */ /* 0x000fe20000300000 */
.L_x_268:
[----:B------:R-:W2:Y:S02]  /*d280*/  SYNCS.PHASECHK.TRANS64.TRYWAIT P0, [R3+URZ+0x19c80], R4 ;  /* 0x019c8004030075a7 */ /* 0x000ea4000800017f */
[----:B--2---:R-:W-:Y:S05]  /*d290*/  @!P0 BRA `(.L_x_269) ;  /* 0x0000000c00148947 */ /* 0x004fea0003800000 */
.L_x_270:
[----:B---3--:R3:W4:Y:S02]  /*d2a0*/  SYNCS.PHASECHK.TRANS64.TRYWAIT P0, [R5+URZ+0x19c80], R0 ;  /* 0x019c8000050075a7 */ /* 0x008724000800017f */
[----:B----4-:R-:W-:Y:S05]  /*d2b0*/  @!P0 NANOSLEEP.SYNCS 0x989680 ;  /* 0x009896800000895d */ /* 0x010fea0003900000 */
[----:B------:R-:W4:Y:S02]  /*d2c0*/  @!P0 SYNCS.PHASECHK.TRANS64 P0, [R5+URZ+0x19c80], R0 ;  /* 0x019c8000050085a7 */ /* 0x000f24000800007f */
[----:B----4-:R-:W-:Y:S05]  /*d2d0*/  @!P0 BRA `(.L_x_270) ;  /* 0xfffffffc00f08947 */ /* 0x010fea000383ffff */
.L_x_259:
[----:B------:R-:W-:Y:S05]  /*d2e0*/  BSYNC B0 ;  /* 0x0000000000007941 */ /* 0x000fea0003800000 */
.L_x_258:
[----:B------:R-:W-:Y:S05]  /*d2f0*/  EXIT ;  /* 0x000000000000794d */ /* 0x000fea0003800000 */
.L_x_139:
[----:B0-----:R0:W1:Y:S02]  /*d300*/  SYNCS.PHASECHK.TRANS64.TRYWAIT P1, [R0+URZ+0x19c00], R3 ;  /* 0x019c0003000075a7 */ /* 0x001064000802017f */
[----:B-1----:R-:W-:Y:S05]  /*d310*/  @!P1 NANOSLEEP.SYNCS 0x989680 ;  /* 0x009896800000995d */ /* 0x002fea0003900000 */
[----:B------:R-:W1:Y:S02]  /*d320*/  @!P1 SYNCS.PHASECHK.TRANS64 P1, [R0+URZ+0x19c00], R3 ;  /* 0x019c0003000095a7 */ /* 0x000e64000802007f */
[----:B-1----:R-:W-:Y:S05]  /*d330*/  @!P1 BRA `(.L_x_139) ;  /* 0xfffffffc00f09947 */ /* 0x002fea000383ffff */
[----:B------:R-:W-:Y:S05]  /*d340*/  BRA `(.L_x_271) ;  /* 0xffffff4400607947 */ /* 0x000fea000383ffff */
.L_x_143:
[----:B-1----:R1:W3:Y:S02]  /*d350*/  SYNCS.PHASECHK.TRANS64.TRYWAIT P1, [R4+URZ+0x19c30], R3 ;  /* 0x019c3003040075a7 */ /* 0x0022e4000802017f */
[----:B---3--:R-:W-:Y:S05]  /*d360*/  @!P1 NANOSLEEP.SYNCS 0x989680 ;  /* 0x009896800000995d */ /* 0x008fea0003900000 */
[----:B------:R-:W3:Y:S02]  /*d370*/  @!P1 SYNCS.PHASECHK.TRANS64 P1, [R4+URZ+0x19c30], R3 ;  /* 0x019c3003040095a7 */ /* 0x000ee4000802007f */
[----:B---3--:R-:W-:Y:S05]  /*d380*/  @!P1 BRA `(.L_x_143) ;  /* 0xfffffffc00f09947 */ /* 0x008fea000383ffff */
[----:B------:R-:W-:Y:S05]  /*d390*/  BRA `(.L_x_142) ;  /* 0xffffff4400987947 */ /* 0x000fea000383ffff */
.L_x_148:
[----:B-1----:R1:W2:Y:S02]  /*d3a0*/  SYNCS.PHASECHK.TRANS64.TRYWAIT P1, [R4+URZ+0x19c30], R3 ;  /* 0x019c3003040075a7 */ /* 0x0022a4000802017f */
[----:B--2---:R-:W-:Y:S05]  /*d3b0*/  @!P1 NANOSLEEP.SYNCS 0x989680 ;  /* 0x009896800000995d */ /* 0x004fea0003900000 */
[----:B------:R-:W2:Y:S02]  /*d3c0*/  @!P1 SYNCS.PHASECHK.TRANS64 P1, [R4+URZ+0x19c30], R3 ;  /* 0x019c3003040095a7 */ /* 0x000ea4000802007f */
[----:B--2---:R-:W-:Y:S05]  /*d3d0*/  @!P1 BRA `(.L_x_148) ;  /* 0xfffffffc00f09947 */ /* 0x004fea000383ffff */
[----:B------:R-:W-:Y:S05]  /*d3e0*/  BRA `(.L_x_147) ;  /* 0xffffff6400fc7947 */ /* 0x000fea000383ffff */
.L_x_152:
[----:B-1----:R-:W-:-:S04]  /*d3f0*/  IMAD.U32 R10, RZ, RZ, UR11 ;  /* 0x0000000bff0a7e24 */ /* 0x002fc8000f8e00ff */
[----:B------:R1:W2:Y:S03]  /*d400*/  SYNCS.PHASECHK.TRANS64.TRYWAIT P1, [R10+URZ+0x19c50], R3 ;  /* 0x019c50030a0075a7 */ /* 0x0002a6000802017f */
[----:B--2---:R-:W-:Y:S05]  /*d410*/  @!P1 NANOSLEEP.SYNCS 0x989680 ;  /* 0x009896800000995d */ /* 0x004fea0003900000 */
[----:B------:R-:W2:Y:S02]  /*d420*/  @!P1 SYNCS.PHASECHK.TRANS64 P1, [R10+URZ+0x19c50], R3 ;  /* 0x019c50030a0095a7 */ /* 0x000ea4000802007f */
[----:B--2---:R-:W-:Y:S05]  /*d430*/  @!P1 BRA `(.L_x_152) ;  /* 0xfffffffc00ec9947 */ /* 0x004fea000383ffff */
[----:B------:R-:W-:Y:S05]  /*d440*/  BRA `(.L_x_151) ;  /* 0xffffff6800507947 */ /* 0x000fea000383ffff */
.L_x_158:
[----:B-1----:R1:W2:Y:S02]  /*d450*/  SYNCS.PHASECHK.TRANS64.TRYWAIT P1, [R15+URZ+0x19c50], R4 ;  /* 0x019c50040f0075a7 */ /* 0x0022a4000802017f */
[----:B--2---:R-:W-:Y:S05]  /*d460*/  @!P1 NANOSLEEP.SYNCS 0x989680 ;  /* 0x009896800000995d */ /* 0x004fea0003900000 */
[----:B------:R-:W2:Y:S02]  /*d470*/  @!P1 SYNCS.PHASECHK.TRANS64 P1, [R15+URZ+0x19c50], R4 ;  /* 0x019c50040f0095a7 */ /* 0x000ea4000802007f */
[----:B--2---:R-:W-:Y:S05]  /*d480*/  @!P1 BRA `(.L_x_158) ;  /* 0xfffffffc00f09947 */ /* 0x004fea000383ffff */
[----:B------:R-:W-:Y:S05]  /*d490*/  BRA `(.L_x_157) ;  /* 0xffffff8000b07947 */ /* 0x000fea000383ffff */
.L_x_196:
[----:B------:R-:W-:Y:S02]  /*d4a0*/  IMAD.MOV.U32 R13, RZ, RZ, R20 ;  /* 0x000000ffff0d7224 */ /* 0x000fe400078e0014 */
[----:B------:R-:W-:Y:S02]  /*d4b0*/  IMAD.MOV.U32 R12, RZ, RZ, RZ ;  /* 0x000000ffff0c7224 */ /* 0x000fe400078e00ff */
[----:B------:R-:W-:Y:S02]  /*d4c0*/  IMAD.MOV.U32 R11, RZ, RZ, 0x1f ;  /* 0x0000001fff0b7424 */ /* 0x000fe400078e00ff */
[----:B------:R-:W-:-:S07]  /*d4d0*/  IMAD.MOV.U32 R15, RZ, RZ, -0x1 ;  /* 0xffffffffff0f7424 */ /* 0x000fce00078e00ff */
[----:B------:R-:W-:Y:S05]  /*d4e0*/  WARPSYNC.COLLECTIVE R15, `(.L_x_272) ;  /* 0x000000000f087348 */ /* 0x000fea0003c00000 */
[----:B------:R0:W1:Y:S02]  /*d4f0*/  SHFL.IDX P6, R14, R13, R12, R11 ;  /* 0x0000000c0d0e7389 */ /* 0x00006400000c000b */
[----:B01----:R-:W-:Y:S01]  /*d500*/  ENDCOLLECTIVE ;  /* 0x000000000000791b */ /* 0x003fe20003800000 */
.L_x_272:
[----:B------:R-:W-:Y:S05]  /*d510*/  BRA `(.L_x_273) ;  /* 0xffffffc400f47947 */ /* 0x000fea000383ffff */
.L_x_198:
[----:B------:R-:W-:Y:S01]  /*d520*/  BSSY B0, `(.L_x_274) ;  /* 0x0000006000007945 */ /* 0x000fe20003800000 */
[----:B------:R-:W-:-:S07]  /*d530*/  IMAD.MOV.U32 R15, RZ, RZ, -0x1 ;  /* 0xffffffffff0f7424 */ /* 0x000fce00078e00ff */
[----:B01----:R-:W-:Y:S05]  /*d540*/  WARPSYNC.COLLECTIVE R15, `(.L_x_275) ;  /* 0x000000000f0c7348 */ /* 0x003fea0003c00000 */
[----:B------:R-:W-:Y:S02]  /*d550*/  ELECT P6, UR62, PT ;  /* 0x00000000003e782f */ /* 0x000fe400038c0000 */
[----:B------:R-:W-:Y:S01]  /*d560*/  MOV R14, UR62 ;  /* 0x0000003e000e7c02 */ /* 0x000fe20008000f00 */
[----:B01----:R-:W-:Y:S10]  /*d570*/  ENDCOLLECTIVE ;  /* 0x000000000000791b */ /* 0x003ff40003800000 */
.L_x_275:
[----:B------:R-:W-:Y:S05]  /*d580*/  BSYNC B0 ;  /* 0x0000000000007941 */ /* 0x000fea0003800000 */
.L_x_274:
[----:B------:R-:W-:Y:S05]  /*d590*/  BRA `(.L_x_276) ;  /* 0xffffffc800007947 */ /* 0x000fea000383ffff */
.L_x_200:
[----:B--2---:R2:W3:Y:S02]  /*d5a0*/  SYNCS.PHASECHK.TRANS64.TRYWAIT P0, [R2+URZ+0x19c80], R3 ;  /* 0x019c8003020075a7 */ /* 0x0044e4000800017f */
[----:B---3--:R-:W-:Y:S05]  /*d5b0*/  @!P0 NANOSLEEP.SYNCS 0x989680 ;  /* 0x009896800000895d */ /* 0x008fea0003900000 */
[----:B------:R-:W3:Y:S02]  /*d5c0*/  @!P0 SYNCS.PHASECHK.TRANS64 P0, [R2+URZ+0x19c80], R3 ;  /* 0x019c8003020085a7 */ /* 0x000ee4000800007f */
[----:B---3--:R-:W-:Y:S05]  /*d5d0*/  @!P0 BRA `(.L_x_200) ;  /* 0xfffffffc00f08947 */ /* 0x008fea000383ffff */
[----:B------:R-:W-:Y:S05]  /*d5e0*/  BRA `(.L_x_277) ;  /* 0xffffffc8005c7947 */ /* 0x000fea000383ffff */
.L_x_202:
[----:B---3--:R3:W4:Y:S02]  /*d5f0*/  SYNCS.PHASECHK.TRANS64.TRYWAIT P0, [R2+URZ+0x19c40], R3 ;  /* 0x019c4003020075a7 */ /* 0x008724000800017f */
[----:B----4-:R-:W-:Y:S05]  /*d600*/  @!P0 NANOSLEEP.SYNCS 0x989680 ;  /* 0x009896800000895d */ /* 0x010fea0003900000 */
[----:B------:R-:W4:Y:S02]  /*d610*/  @!P0 SYNCS.PHASECHK.TRANS64 P0, [R2+URZ+0x19c40], R3 ;  /* 0x019c4003020085a7 */ /* 0x000f24000800007f */
[----:B----4-:R-:W-:Y:S05]  /*d620*/  @!P0 BRA `(.L_x_202) ;  /* 0xfffffffc00f08947 */ /* 0x010fea000383ffff */
[----:B------:R-:W-:Y:S05]  /*d630*/  BRA `(.L_x_278) ;  /* 0xffffffc800e07947 */ /* 0x000fea000383ffff */
.L_x_206:
[----:B------:R-:W-:Y:S02]  /*d640*/  IMAD.MOV.U32 R13, RZ, RZ, R4 ;  /* 0x000000ffff0d7224 */ /* 0x000fe400078e0004 */
[----:B------:R-:W-:Y:S02]  /*d650*/  IMAD.MOV.U32 R12, RZ, RZ, RZ ;  /* 0x000000ffff0c7224 */ /* 0x000fe400078e00ff */
[----:B------:R-:W-:Y:S02]  /*d660*/  IMAD.MOV.U32 R11, RZ, RZ, 0x1e1f ;  /* 0x00001e1fff0b7424 */ /* 0x000fe400078e00ff */
[----:B------:R-:W-:Y:S02]  /*d670*/  IMAD.MOV.U32 R15, RZ, RZ, -0x1 ;  /* 0xffffffffff0f7424 */ /* 0x000fe400078e00ff */
[----:B------:R-:W-:Y:S02]  /*d680*/  IMAD R26, R26, R7, RZ ;  /* 0x000000071a1a7224 */ /* 0x000fe400078e02ff */
[----:B------:R-:W-:-:S07]  /*d690*/  IMAD R25, R25, 0xc0, R20 ;  /* 0x000000c019197824 */ /* 0x000fce00078e0214 */
[----:B-----5:R-:W-:Y:S05]  /*d6a0*/  WARPSYNC.COLLECTIVE R15, `(.L_x_279) ;  /* 0x000000000f087348 */ /* 0x020fea0003c00000 */
[----:B------:R0:W1:Y:S02]  /*d6b0*/  SHFL.IDX P6, R14, R13, R12, R11 ;  /* 0x0000000c0d0e7389 */ /* 0x00006400000c000b */
[----:B01---5:R-:W-:Y:S01]  /*d6c0*/  ENDCOLLECTIVE ;  /* 0x000000000000791b */ /* 0x023fe20003800000 */
.L_x_279:
[----:B------:R-:W-:Y:S01]  /*d6d0*/  ISETP.GE.AND P4, PT, R25, R26, PT ;  /* 0x0000001a1900720c */ /* 0x000fe20003f86270 */
[----:B------:R-:W-:Y:S02]  /*d6e0*/  IMAD.MOV.U32 R13, RZ, RZ, R0 ;  /* 0x000000ffff0d7224 */ /* 0x000fe400078e0000 */
[----:B------:R-:W-:-:S10]  /*d6f0*/  IMAD.MOV.U32 R2, RZ, RZ, R14 ;  /* 0x000000ffff027224 */ /* 0x000fd400078e000e */
[----:B------:R-:W-:Y:S05]  /*d700*/  WARPSYNC.COLLECTIVE R15, `(.L_x_280) ;  /* 0x000000000f087348 */ /* 0x000fea0003c00000 */
[----:B------:R0:W1:Y:S02]  /*d710*/  SHFL.IDX P6, R14, R13, R12, R11 ;  /* 0x0000000c0d0e7389 */ /* 0x00006400000c000b */
[----:B01----:R-:W-:Y:S01]  /*d720*/  ENDCOLLECTIVE ;  /* 0x000000000000791b */ /* 0x003fe20003800000 */
.L_x_280:
[----:B------:R-:W-:Y:S02]  /*d730*/  IMAD.MOV.U32 R13, RZ, RZ, R4 ;  /* 0x000000ffff0d7224 */ /* 0x000fe400078e0004 */
[----:B------:R-:W-:Y:S02]  /*d740*/  IMAD.MOV.U32 R12, RZ, RZ, 0x1 ;  /* 0x00000001ff0c7424 */ /* 0x000fe400078e00ff */
[----:B------:R-:W-:-:S07]  /*d750*/  IMAD.MOV.U32 R3, RZ, RZ, R14 ;  /* 0x000000ffff037224 */ /* 0x000fce00078e000e */
[----:B------:R-:W-:Y:S05]  /*d760*/  WARPSYNC.COLLECTIVE R15, `(.L_x_281) ;  /* 0x000000000f087348 */ /* 0x000fea0003c00000 */
[----:B------:R0:W1:Y:S02]  /*d770*/  SHFL.IDX P6, R14, R13, R12, R11 ;  /* 0x0000000c0d0e7389 */ /* 0x00006400000c000b */
[----:B01----:R-:W-:Y:S01]  /*d780*/  ENDCOLLECTIVE ;  /* 0x000000000000791b */ /* 0x003fe20003800000 */
.L_x_281:
[----:B------:R-:W-:-:S05]  /*d790*/  @!P4 IADD3 R7, P3, R10, R3, RZ ;  /* 0x000000030a07c210 */ /* 0x000fca0007f7e0ff */
[----:B------:R-:W-:Y:S02]  /*d7a0*/  @!P4 IMAD.X R3, RZ, RZ, R2, P3 ;  /* 0x000000ffff03c224 */ /* 0x000fe400018e0602 */
[----:B------:R-:W-:Y:S02]  /*d7b0*/  @!P4 IMAD.MOV.U32 R2, RZ, RZ, R7 ;  /* 0x000000ffff02c224 */ /* 0x000fe400078e0007 */
[----:B------:R-:W-:-:S03]  /*d7c0*/  IMAD.MOV.U32 R13, RZ, RZ, R0 ;  /* 0x000000ffff0d7224 */ /* 0x000fc600078e0000 */
[----:B------:R-:W-:Y:S01]  /*d7d0*/  @!PT LDS RZ, [RZ] ;  /* 0x00000000fffff984 */ /* 0x000fe20000000800 */
[----:B------:R-:W-:Y:S01]  /*d7e0*/  @!PT LDS RZ, [RZ] ;  /* 0x00000000fffff984 */ /* 0x000fe20000000800 */
[----:B------:R-:W-:Y:S01]  /*d7f0*/  @!PT LDS RZ, [RZ] ;  /* 0x00000000fffff984 */ /* 0x000fe20000000800 */
[----:B------:R0:W-:Y:S04]  /*d800*/  @!P4 LDGSTS.E.BYPASS.LTC128B.128 [R9+0xf000], desc[UR52][R2.64], !P2 ;  /* 0x0f0000000209cfae */ /* 0x0001e8000d101d74 */
[----:B------:R0:W-:Y:S04]  /*d810*/  @!P4 LDGSTS.E.BYPASS.LTC128B.128 [R9+0x10800], desc[UR52][R2.64+0x20], !P1 ;  /* 0x108000200209cfae */ /* 0x0001e8000c901d74 */
[----:B------:R0:W-:Y:S01]  /*d820*/  @!P4 LDGSTS.E.BYPASS.LTC128B.128 [R9+0x12000], desc[UR52][R2.64+0x40], !P0 ;  /* 0x120000400209cfae */ /* 0x0001e2000c101d74 */
[----:B------:R-:W-:-:S07]  /*d830*/  IMAD.MOV.U32 R4, RZ, RZ, R14 ;  /* 0x000000ffff047224 */ /* 0x000fce00078e000e */
[----:B0-----:R-:W-:Y:S05]  /*d840*/  WARPSYNC.COLLECTIVE R15, `(.L_x_282) ;  /* 0x000000000f087348 */ /* 0x001fea0003c00000 */
[----:B------:R1:W2:Y:S02]  /*d850*/  SHFL.IDX P6, R14, R13, R12, R11 ;  /* 0x0000000c0d0e7389 */ /* 0x0002a400000c000b */
[----:B012---:R-:W-:Y:S01]  /*d860*/  ENDCOLLECTIVE ;  /* 0x000000000000791b */ /* 0x007fe20003800000 */
.L_x_282:
[----:B------:R-:W-:-:S05]  /*d870*/  VIADD R3, R25, 0x40 ;  /* 0x0000004019037836 */ /* 0x000fca0000000000 */
[----:B------:R-:W-:Y:S01]  /*d880*/  ISETP.GE.AND P4, PT, R3, R26, PT ;  /* 0x0000001a0300720c */ /* 0x000fe20003f86270 */
[----:B------:R-:W-:Y:S02]  /*d890*/  IMAD.MOV.U32 R13, RZ, RZ, R6 ;  /* 0x000000ffff0d7224 */ /* 0x000fe400078e0006 */
[----:B------:R-:W-:-:S10]  /*d8a0*/  IMAD.MOV.U32 R12, RZ, RZ, RZ ;  /* 0x000000ffff0c7224 */ /* 0x000fd400078e00ff */
[----:B------:R-:W-:-:S05]  /*d8b0*/  @!P4 IADD3 R14, P3, R10, R14, RZ ;  /* 0x0000000e0a0ec210 */ /* 0x000fca0007f7e0ff */
[----:B------:R-:W-:-:S08]  /*d8c0*/  @!P4 IMAD.MOV.U32 R2, RZ, RZ, R14 ;  /* 0x000000ffff02c224 */ /* 0x000fd000078e000e */
[----:B------:R-:W-:Y:S05]  /*d8d0*/  WARPSYNC.COLLECTIVE R15, `(.L_x_283) ;  /* 0x000000000f087348 */ /* 0x000fea0003c00000 */
[----:B------:R0:W1:Y:S02]  /*d8e0*/  SHFL.IDX P6, R14, R13, R12, R11 ;  /* 0x0000000c0d0e7389 */ /* 0x00006400000c000b */
[----:B01----:R-:W-:Y:S01]  /*d8f0*/  ENDCOLLECTIVE ;  /* 0x000000000000791b */ /* 0x003fe20003800000 */
.L_x_283:
[----:B------:R-:W-:-:S04]  /*d900*/  @!P4 IMAD.X R7, RZ, RZ, R4, P3 ;  /* 0x000000ffff07c224 */ /* 0x000fc800018e0604 */
[----:B------:R-:W-:-:S05]  /*d910*/  @!P4 IMAD.MOV.U32 R3, RZ, RZ, R7 ;  /* 0x000000ffff03c224 */ /* 0x000fca00078e0007 */
[----:B------:R-:W-:Y:S01]  /*d920*/  @!PT LDS RZ, [RZ] ;  /* 0x00000000fffff984 */ /* 0x000fe20000000800 */
[----:B------:R-:W-:Y:S01]  /*d930*/  @!PT LDS RZ, [RZ] ;  /* 0x00000000fffff984 */ /* 0x000fe20000000800 */
[----:B------:R-:W-:Y:S01]  /*d940*/  @!PT LDS RZ, [RZ] ;  /* 0x00000000fffff984 */ /* 0x000fe20000000800 */
[----:B------:R0:W-:Y:S01]  /*d950*/  @!P4 LDGSTS.E.BYPASS.LTC128B.128 [R9+0xf800], desc[UR52][R2.64], !P2 ;  /* 0x0f8000000209cfae */ /* 0x0001e2000d101d74 */
[----:B------:R-:W-:-:S03]  /*d960*/  IMAD.MOV.U32 R13, RZ, RZ, R5 ;  /* 0x000000ffff0d7224 */ /* 0x000fc600078e0005 */
[----:B------:R0:W-:Y:S04]  /*d970*/  @!P4 LDGSTS.E.BYPASS.LTC128B.128 [R9+0x11000], desc[UR52][R2.64+0x20], !P1 ;  /* 0x110000200209cfae */ /* 0x0001e8000c901d74 */
[----:B------:R0:W-:Y:S01]  /*d980*/  @!P4 LDGSTS.E.BYPASS.LTC128B.128 [R9+0x12800], desc[UR52][R2.64+0x40], !P0 ;  /* 0x128000400209cfae */ /* 0x0001e2000c101d74 */
[----:B------:R-:W-:-:S07]  /*d990*/  IMAD.MOV.U32 R6, RZ, RZ, R14 ;  /* 0x000000ffff067224 */ /* 0x000fce00078e000e */
[----:B0-----:R-:W-:Y:S05]  /*d9a0*/  WARPSYNC.COLLECTIVE R15, `(.L_x_284) ;  /* 0x000000000f087348 */ /* 0x001fea0003c00000 */
[----:B------:R1:W2:Y:S02]  /*d9b0*/  SHFL.IDX P6, R14, R13, R12, R11 ;  /* 0x0000000c0d0e7389 */ /* 0x0002a400000c000b */
[----:B012---:R-:W-:Y:S01]  /*d9c0*/  ENDCOLLECTIVE ;  /* 0x000000000000791b */ /* 0x007fe20003800000 */
.L_x_284:
[----:B------:R-:W-:Y:S05]  /*d9d0*/  BRA `(.L_x_285) ;  /* 0xffffffd000bc7947 */ /* 0x000fea000383ffff */
.L_x_211:
[----:B0-----:R0:W2:Y:S02]  /*d9e0*/  SYNCS.PHASECHK.TRANS64.TRYWAIT P0, [R17+URZ+0x19c20], R0 ;  /* 0x019c2000110075a7 */ /* 0x0010a4000800017f */
[----:B--2---:R-:W-:Y:S05]  /*d9f0*/  @!P0 NANOSLEEP.SYNCS 0x989680 ;  /* 0x009896800000895d */ /* 0x004fea0003900000 */
[----:B------:R-:W2:Y:S02]  /*da00*/  @!P0 SYNCS.PHASECHK.TRANS64 P0, [R17+URZ+0x19c20], R0 ;  /* 0x019c2000110085a7 */ /* 0x000ea4000800007f */
[----:B--2---:R-:W-:Y:S05]  /*da10*/  @!P0 BRA `(.L_x_211) ;  /* 0xfffffffc00f08947 */ /* 0x004fea000383ffff */
[----:B------:R-:W-:Y:S05]  /*da20*/  BRA `(.L_x_286) ;  /* 0xffffffd4002c7947 */ /* 0x000fea000383ffff */
.L_x_217:
[----:B0-----:R0:W2:Y:S02]  /*da30*/  SYNCS.PHASECHK.TRANS64.TRYWAIT P0, [R4+URZ+0x19c80], R2 ;  /* 0x019c8002040075a7 */ /* 0x0010a4000800017f */
[----:B--2---:R-:W-:Y:S05]  /*da40*/  @!P0 NANOSLEEP.SYNCS 0x989680 ;  /* 0x009896800000895d */ /* 0x004fea0003900000 */
[----:B------:R-:W2:Y:S02]  /*da50*/  @!P0 SYNCS.PHASECHK.TRANS64 P0, [R4+URZ+0x19c80], R2 ;  /* 0x019c8002040085a7 */ /* 0x000ea4000800007f */
[----:B--2---:R-:W-:Y:S05]  /*da60*/  @!P0 BRA `(.L_x_217) ;  /* 0xfffffffc00f08947 */ /* 0x004fea000383ffff */
[----:B------:R-:W-:Y:S05]  /*da70*/  BRA `(.L_x_287) ;  /* 0xffffffd400d87947 */ /* 0x000fea000383ffff */
.L_x_224:
[----:B--2---:R2:W3:Y:S02]  /*da80*/  SYNCS.PHASECHK.TRANS64.TRYWAIT P0, [R4+URZ+0x19c40], R2 ;  /* 0x019c4002040075a7 */ /* 0x0044e4000800017f */
[----:B---3--:R-:W-:Y:S05]  /*da90*/  @!P0 NANOSLEEP.SYNCS 0x989680 ;  /* 0x009896800000895d */ /* 0x008fea0003900000 */
[----:B------:R-:W3:Y:S02]  /*daa0*/  @!P0 SYNCS.PHASECHK.TRANS64 P0, [R4+URZ+0x19c40], R2 ;  /* 0x019c4002040085a7 */ /* 0x000ee4000800007f */
[----:B---3--:R-:W-:Y:S05]  /*dab0*/  @!P0 BRA `(.L_x_224) ;  /* 0xfffffffc00f08947 */ /* 0x008fea000383ffff */
[----:B------:R-:W-:Y:S05]  /*dac0*/  BRA `(.L_x_288) ;  /* 0xffffffd800d07947 */ /* 0x000fea000383ffff */
.L_x_232:
[----:B0-----:R0:W2:Y:S02]  /*dad0*/  SYNCS.PHASECHK.TRANS64.TRYWAIT P0, [R3+URZ+0x19c70], R2 ;  /* 0x019c7002030075a7 */ /* 0x0010a4000800017f */
[----:B--2---:R-:W-:Y:S05]  /*dae0*/  @!P0 NANOSLEEP.SYNCS 0x989680 ;  /* 0x009896800000895d */ /* 0x004fea0003900000 */
[----:B------:R-:W2:Y:S02]  /*daf0*/  @!P0 SYNCS.PHASECHK.TRANS64 P0, [R3+URZ+0x19c70], R2 ;  /* 0x019c7002030085a7 */ /* 0x000ea4000800007f */
[----:B--2---:R-:W-:Y:S05]  /*db00*/  @!P0 BRA `(.L_x_232) ;  /* 0xfffffffc00f08947 */ /* 0x004fea000383ffff */
[----:B------:R-:W-:Y:S05]  /*db10*/  BRA `(.L_x_289) ;  /* 0xffffffdc00e47947 */ /* 0x000fea000383ffff */
.L_x_234:
[----:B0-----:R0:W2:Y:S02]  /*db20*/  SYNCS.PHASECHK.TRANS64.TRYWAIT P0, [R3+URZ+0x19c60], R2 ;  /* 0x019c6002030075a7 */ /* 0x0010a4000800017f */
[----:B--2---:R-:W-:Y:S05]  /*db30*/  @!P0 NANOSLEEP.SYNCS 0x989680 ;  /* 0x009896800000895d */ /* 0x004fea0003900000 */
[----:B------:R-:W2:Y:S02]  /*db40*/  @!P0 SYNCS.PHASECHK.TRANS64 P0, [R3+URZ+0x19c60], R2 ;  /* 0x019c6002030085a7 */ /* 0x000ea4000800007f */
[----:B--2---:R-:W-:Y:S05]  /*db50*/  @!P0 BRA `(.L_x_234) ;  /* 0xfffffffc00f08947 */ /* 0x004fea000383ffff */
[----:B------:R-:W-:Y:S05]  /*db60*/  BRA `(.L_x_290) ;  /* 0xffffffdc00ec7947 */ /* 0x000fea000383ffff */
.L_x_241:
[----:B0-----:R0:W2:Y:S02]  /*db70*/  SYNCS.PHASECHK.TRANS64.TRYWAIT P1, [R3+URZ+0x19c70], R0 ;  /* 0x019c7000030075a7 */ /* 0x0010a4000802017f */
[----:B--2---:R-:W-:Y:S05]  /*db80*/  @!P1 NANOSLEEP.SYNCS 0x989680 ;  /* 0x009896800000995d */ /* 0x004fea0003900000 */
[----:B------:R-:W2:Y:S02]  /*db90*/  @!P1 SYNCS.PHASECHK.TRANS64 P1, [R3+URZ+0x19c70], R0 ;  /* 0x019c7000030095a7 */ /* 0x000ea4000802007f */
[----:B--2---:R-:W-:Y:S05]  /*dba0*/  @!P1 BRA `(.L_x_241) ;  /* 0xfffffffc00f09947 */ /* 0x004fea000383ffff */
[----:B------:R-:W-:Y:S05]  /*dbb0*/  BRA `(.L_x_291) ;  /* 0xffffffe400507947 */ /* 0x000fea000383ffff */
.L_x_243:
[----:B0-----:R0:W2:Y:S02]  /*dbc0*/  SYNCS.PHASECHK.TRANS64.TRYWAIT P1, [R3+URZ+0x19c60], R0 ;  /* 0x019c6000030075a7 */ /* 0x0010a4000802017f */
[----:B--2---:R-:W-:Y:S05]  /*dbd0*/  @!P1 NANOSLEEP.SYNCS 0x989680 ;  /* 0x009896800000995d */ /* 0x004fea0003900000 */
[----:B------:R-:W2:Y:S02]  /*dbe0*/  @!P1 SYNCS.PHASECHK.TRANS64 P1, [R3+URZ+0x19c60], R0 ;  /* 0x019c6000030095a7 */ /* 0x000ea4000802007f */
[----:B--2---:R-:W-:Y:S05]  /*dbf0*/  @!P1 BRA `(.L_x_243) ;  /* 0xfffffffc00f09947 */ /* 0x004fea000383ffff */
[----:B------:R-:W-:Y:S05]  /*dc00*/  BRA `(.L_x_292) ;  /* 0xffffffe400547947 */ /* 0x000fea000383ffff */
.L_x_256:
[----:B0-----:R0:W1:Y:S02]  /*dc10*/  SYNCS.PHASECHK.TRANS64.TRYWAIT P0, [R7+URZ+0x19c20], R0 ;  /* 0x019c2000070075a7 */ /* 0x001064000800017f */
[----:B-1----:R-:W-:Y:S05]  /*dc20*/  @!P0 NANOSLEEP.SYNCS 0x989680 ;  /* 0x009896800000895d */ /* 0x002fea0003900000 */
[----:B------:R-:W1:Y:S02]  /*dc30*/  @!P0 SYNCS.PHASECHK.TRANS64 P0, [R7+URZ+0x19c20], R0 ;  /* 0x019c2000070085a7 */ /* 0x000e64000800007f */
[----:B-1----:R-:W-:Y:S05]  /*dc40*/  @!P0 BRA `(.L_x_256) ;  /* 0xfffffffc00f08947 */ /* 0x002fea000383ffff */
[----:B------:R-:W-:Y:S05]  /*dc50*/  BRA `(.L_x_293) ;  /* 0xfffffff000d47947 */ /* 0x000fea000383ffff */
.L_x_257:
[----:B------:R-:W1:Y:S01]  /*dc60*/  S2R R2, SR_TID.X ;  /* 0x0000000000027919 */ /* 0x000e620000002100 */
[----:B------:R-:W-:Y:S01]  /*dc70*/  BSSY B0, `(.L_x_294) ;  /* 0x000000a000007945 */ /* 0x000fe20003800000 */
[----:B------:R-:W-:Y:S02]  /*dc80*/  IMAD.MOV.U32 R12, RZ, RZ, RZ ;  /* 0x000000ffff0c7224 */ /* 0x000fe400078e00ff */
[----:B------:R-:W-:Y:S02]  /*dc90*/  IMAD.MOV.U32 R11, RZ, RZ, 0x1f ;  /* 0x0000001fff0b7424 */ /* 0x000fe400078e00ff */
[----:B------:R-:W-:Y:S01]  /*dca0*/  IMAD.MOV.U32 R15, RZ, RZ, -0x1 ;  /* 0xffffffffff0f7424 */ /* 0x000fe200078e00ff */
[----:B-1----:R-:W-:-:S04]  /*dcb0*/  SHF.R.U32.HI R2, RZ, 0x5, R2 ;  /* 0x00000005ff027819 */ /* 0x002fc80000011602 */
[----:B------:R-:W-:-:S05]  /*dcc0*/  LOP3.LUT R2, R2, 0x3, RZ, 0xc0, !PT ;  /* 0x0000000302027812 */ /* 0x000fca00078ec0ff */
[----:B------:R-:W-:-:S07]  /*dcd0*/  IMAD.MOV.U32 R13, RZ, RZ, R2 ;  /* 0x000000ffff0d7224 */ /* 0x000fce00078e0002 */
[----:B0-----:R-:W-:Y:S05]  /*dce0*/  WARPSYNC.COLLECTIVE R15, `(.L_x_295) ;  /* 0x000000000f087348 */ /* 0x001fea0003c00000 */
[----:B------:R1:W2:Y:S02]  /*dcf0*/  SHFL.IDX P6, R14, R13, R12, R11 ;  /* 0x0000000c0d0e7389 */ /* 0x0002a400000c000b */
[----:B012---:R-:W-:Y:S01]  /*dd00*/  ENDCOLLECTIVE ;  /* 0x000000000000791b */ /* 0x007fe20003800000 */
.L_x_295:
[----:B------:R-:W-:Y:S05]  /*dd10*/  BSYNC B0 ;  /* 0x0000000000007941 */ /* 0x000fea0003800000 */
.L_x_294:
[----:B------:R-:W-:Y:S05]  /*dd20*/  BRA `(.L_x_296) ;  /* 0xfffffff000bc7947 */ /* 0x000fea000383ffff */
.L_x_260:
[----:B------:R-:W-:Y:S01]  /*dd30*/  BSSY B1, `(.L_x_297) ;  /* 0x0000006000017945 */ /* 0x000fe20003800000 */
[----:B------:R-:W-:-:S07]  /*dd40*/  IMAD.MOV.U32 R15, RZ, RZ, -0x1 ;  /* 0xffffffffff0f7424 */ /* 0x000fce00078e00ff */
[----:B0-----:R-:W-:Y:S05]  /*dd50*/  WARPSYNC.COLLECTIVE R15, `(.L_x_298) ;  /* 0x000000000f0c7348 */ /* 0x001fea0003c00000 */
[----:B------:R-:W-:Y:S02]  /*dd60*/  ELECT P6, UR62, PT ;  /* 0x00000000003e782f */ /* 0x000fe400038c0000 */
[----:B------:R-:W-:Y:S01]  /*dd70*/  MOV R14, UR62 ;  /* 0x0000003e000e7c02 */ /* 0x000fe20008000f00 */
[----:B0-----:R-:W-:Y:S10]  /*dd80*/  ENDCOLLECTIVE ;  /* 0x000000000000791b */ /* 0x001ff40003800000 */
.L_x_298:
[----:B------:R-:W-:Y:S05]  /*dd90*/  BSYNC B1 ;  /* 0x0000000000017941 */ /* 0x000fea0003800000 */
.L_x_297:
[----:B------:R-:W-:Y:S05]  /*dda0*/  BRA `(.L_x_299) ;  /* 0xfffffff000b47947 */ /* 0x000fea000383ffff */
.L_x_262:
[----:B0-----:R0:W1:Y:S02]  /*ddb0*/  SYNCS.PHASECHK.TRANS64.TRYWAIT P1, [R5+URZ], R4 ;  /* 0x00000004050075a7 */ /* 0x001064000802017f */
[----:B-1----:R-:W-:Y:S05]  /*ddc0*/  @!P1 NANOSLEEP.SYNCS 0x989680 ;  /* 0x009896800000995d */ /* 0x002fea0003900000 */
[----:B------:R-:W1:Y:S02]  /*ddd0*/  @!P1 SYNCS.PHASECHK.TRANS64 P1, [R5+URZ], R4 ;  /* 0x00000004050095a7 */ /* 0x000e64000802007f */
[----:B-1----:R-:W-:Y:S05]  /*dde0*/  @!P1 BRA `(.L_x_262) ;  /* 0xfffffffc00f09947 */ /* 0x002fea000383ffff */
[----:B------:R-:W-:Y:S05]  /*ddf0*/  BRA `(.L_x_300) ;  /* 0xfffffff000e87947 */ /* 0x000fea000383ffff */
.L_x_263:
[----:B-1----:R1:W2:Y:S02]  /*de00*/  SYNCS.PHASECHK.TRANS64.TRYWAIT P1, [R3+URZ], R0 ;  /* 0x00000000030075a7 */ /* 0x0022a4000802017f */
[----:B--2---:R-:W-:Y:S05]  /*de10*/  @!P1 NANOSLEEP.SYNCS 0x989680 ;  /* 0x009896800000995d */ /* 0x004fea0003900000 */
[----:B------:R-:W2:Y:S02]  /*de20*/  @!P1 SYNCS.PHASECHK.TRANS64 P1, [R3+URZ], R0 ;  /* 0x00000000030095a7 */ /* 0x000ea4000802007f */
[----:B--2---:R-:W-:Y:S05]  /*de30*/  @!P1 BRA `(.L_x_263) ;  /* 0xfffffffc00f09947 */ /* 0x004fea000383ffff */
[----:B------:R-:W-:Y:S05]  /*de40*/  BRA `(.L_x_301) ;  /* 0xfffffff000dc7947 */ /* 0x000fea000383ffff */
.L_x_265:
[----:B-1----:R1:W2:Y:S02]  /*de50*/  SYNCS.PHASECHK.TRANS64.TRYWAIT P1, [R3+URZ+0x19c60], R4 ;  /* 0x019c6004030075a7 */ /* 0x0022a4000802017f */
[----:B--2---:R-:W-:Y:S05]  /*de60*/  @!P1 NANOSLEEP.SYNCS 0x989680 ;  /* 0x009896800000995d */ /* 0x004fea0003900000 */
[----:B------:R-:W2:Y:S02]  /*de70*/  @!P1 SYNCS.PHASECHK.TRANS64 P1, [R3+URZ+0x19c60], R4 ;  /* 0x019c6004030095a7 */ /* 0x000ea4000802007f */
[----:B--2---:R-:W-:Y:S05]  /*de80*/  @!P1 BRA `(.L_x_265) ;  /* 0xfffffffc00f09947 */ /* 0x004fea000383ffff */
[----:B------:R-:W-:Y:S05]  /*de90*/  BRA `(.L_x_302) ;  /* 0xfffffff000dc7947 */ /* 0x000fea000383ffff */
.L_x_267:
[----:B0-----:R0:W2:Y:S02]  /*dea0*/  SYNCS.PHASECHK.TRANS64.TRYWAIT P1, [R5+URZ+0x19c60], R0 ;  /* 0x019c6000050075a7 */ /* 0x0010a4000802017f */
[----:B--2---:R-:W-:Y:S05]  /*deb0*/  @!P1 NANOSLEEP.SYNCS 0x989680 ;  /* 0x009896800000995d */ /* 0x004fea0003900000 */
[----:B------:R-:W2:Y:S02]  /*dec0*/  @!P1 SYNCS.PHASECHK.TRANS64 P1, [R5+URZ+0x19c60], R0 ;  /* 0x019c6000050095a7 */ /* 0x000ea4000802007f */
[----:B--2---:R-:W-:Y:S05]  /*ded0*/  @!P1 BRA `(.L_x_267) ;  /* 0xfffffffc00f09947 */ /* 0x004fea000383ffff */
[----:B------:R-:W-:Y:S05]  /*dee0*/  BRA `(.L_x_303) ;  /* 0xfffffff000dc7947 */ /* 0x000fea000383ffff */
.L_x_269:
[----:B--2---:R2:W3:Y:S02]  /*def0*/  SYNCS.PHASECHK.TRANS64.TRYWAIT P0, [R3+URZ+0x19c80], R4 ;  /* 0x019c8004030075a7 */ /* 0x0044e4000800017f */
[----:B---3--:R-:W-:Y:S05]  /*df00*/  @!P0 NANOSLEEP.SYNCS 0x989680 ;  /* 0x009896800000895d */ /* 0x008fea0003900000 */
[----:B------:R-:W3:Y:S02]  /*df10*/  @!P0 SYNCS.PHASECHK.TRANS64 P0, [R3+URZ+0x19c80], R4 ;  /* 0x019c8004030085a7 */ /* 0x000ee4000800007f */
[----:B---3--:R-:W-:Y:S05]  /*df20*/  @!P0 BRA `(.L_x_269) ;  /* 0xfffffffc00f08947 */ /* 0x008fea000383ffff */
[----:B------:R-:W-:Y:S05]  /*df30*/  BRA `(.L_x_270) ;  /* 0xfffffff000d87947 */ /* 0x000fea000383ffff */
.L_x_304:
        /* <DEDUP_REMOVED lines=12> */
.L_x_2299:


//--------------------- .text._ZN7cutlass13device_kernelIN5flash11enable_sm90INS1_16FlashAttnFwdSm90INS1_25CollectiveMainloopFwdSm90ILi2EN4cute5tupleIJNS5_1CILi1EEES8_S8_EEENS6_IJNS7_ILi192EEENS7_ILi128EEENS7_ILi96EEEEEELi96ENS_12float_e4m3_tEfNS_4arch4Sm90ELb0ELb0ELb0ELb1ELb0ELb1ELb0ELb1ELb1ELb1ELb0ELb0EEENS1_21CollectiveEpilogueFwdINS6_IJSA_SC_SB_EEES9_NS_10bfloat16_tESG_Li384ELb1ELb1ELb0ELb1EEENS1_36VarlenDynamicPersistentTileSchedulerILi192ELi128ELi384ELi128ELb0ELb1ELb1ELb0ELb1ELb1EEEEEEEEEvNT_6ParamsE --------------------------
	.section	.text._ZN7cutlass13device_kernelIN5flash11enable_sm90INS1_16FlashAttnFwdSm90INS1_25CollectiveMainloopFwdSm90ILi2EN4cute5tupleIJNS5_1CILi1EEES8_S8_EEENS6_IJNS7_ILi192EEENS7_ILi128EEENS7_ILi96EEEEEELi96ENS_12float_e4m3_tEfNS_4arch4Sm90ELb0ELb0ELb0ELb1ELb0ELb1ELb0ELb1ELb1ELb1ELb0ELb0EEENS1_21CollectiveEpilogueFwdINS6_IJSA_SC_SB_EEES9_NS_10bfloat16_tESG_Li384ELb1ELb1ELb0ELb1EEENS1_36VarlenDynamicPersistentTileSchedulerILi192ELi128ELi384ELi128ELb0ELb1ELb1ELb0ELb1ELb1EEEEEEEEEvNT_6ParamsE,"ax",@progbits
	.align	128
.text._ZN7cutlass13device_kernelIN5flash11enable_sm90INS1_16FlashAttnFwdSm90INS1_25CollectiveMainloopFwdSm90ILi2EN4cute5tupleIJNS5_1CILi1EEES8_S8_EEENS6_IJNS7_ILi192EEENS7_ILi128EEENS7_ILi96EEEEEELi96ENS_12float_e4m3_tEfNS_4arch4Sm90ELb0ELb0ELb0ELb1ELb0ELb1ELb0ELb1ELb1ELb1ELb0ELb0EEENS1_21CollectiveEpilogueFwdINS6_IJSA_SC_SB_EEES9_NS_10bfloat16_tESG_Li384ELb1ELb1ELb0ELb1EEENS1_36VarlenDynamicPersistentTileSchedulerILi192ELi128ELi384ELi128ELb0ELb1ELb1ELb0ELb1ELb1EEEEEEEEEvNT_6ParamsE:
        .type           _ZN7cutlass13device_kernelIN5flash11enable_sm90INS1_16FlashAttnFwdSm90INS1_25CollectiveMainloopFwdSm90ILi2EN4cute5tupleIJNS5_1CILi1EEES8_S8_EEENS6_IJNS7_ILi192EEENS7_ILi128EEENS7_ILi96EEEEEELi96ENS_12float_e4m3_tEfNS_4arch4Sm90ELb0ELb0ELb0ELb1ELb0ELb1ELb0ELb1ELb1ELb1ELb0ELb0EEENS1_21CollectiveEpilogueFwdINS6_IJSA_SC_SB_EEES9_NS_10bfloat16_tESG_Li384ELb1ELb1ELb0ELb1EEENS1_36VarlenDynamicPersistentTileSchedulerILi192ELi128ELi384ELi128ELb0ELb1ELb1ELb0ELb1ELb1EEEEEEEEEvNT_6ParamsE,@function
        .size           _ZN7cutlass13device_kernelIN5flash11enable_sm90INS1_16FlashAttnFwdSm90INS1_25CollectiveMainloopFwdSm90ILi2EN4cute5tupleIJNS5_1CILi1EEES8_S8_EEENS6_IJNS7_ILi192EEENS7_ILi128EEENS7_ILi96EEEEEELi96ENS_12float_e4m3_tEfNS_4arch4Sm90ELb0ELb0ELb0ELb1ELb0ELb1ELb0ELb1ELb1ELb1ELb0ELb0EEENS1_21CollectiveEpilogueFwdINS6_IJSA_SC_SB_EEES9_NS_10bfloat16_tESG_Li384ELb1ELb1ELb0ELb1EEENS1_36VarlenDynamicPersistentTileSchedulerILi192ELi128ELi384ELi128ELb0ELb1ELb1ELb0ELb1ELb1EEEEEEEEEvNT_6ParamsE,(.L_x_2300 - _ZN7cutlass13device_kernelIN5flash11enable_sm90INS1_16FlashAttnFwdSm90INS1_25CollectiveMainloopFwdSm90ILi2EN4cute5tupleIJNS5_1CILi1EEES8_S8_EEENS6_IJNS7_ILi192EEENS7_ILi128EEENS7_ILi96EEEEEELi96ENS_12float_e4m3_tEfNS_4arch4Sm90ELb0ELb0ELb0ELb1ELb0ELb1ELb0ELb1ELb1ELb1ELb0ELb0EEENS1_21CollectiveEpilogueFwdINS6_IJSA_SC_SB_EEES9_NS_10bfloat16_tESG_Li384ELb1ELb1ELb0ELb1EEENS1_36VarlenDynamicPersistentTileSchedulerILi192ELi128ELi384ELi128ELb0ELb1ELb1ELb0ELb1ELb1EEEEEEEEEvNT_6ParamsE)
        .other          _ZN7cutlass13device_kernelIN5flash11enable_sm90INS1_16FlashAttnFwdSm90INS1_25CollectiveMainloopFwdSm90ILi2EN4cute5tupleIJNS5_1CILi1EEES8_S8_EEENS6_IJNS7_ILi192EEENS7_ILi128EEENS7_ILi96EEEEEELi96ENS_12float_e4m3_tEfNS_4arch4Sm90ELb0ELb0ELb0ELb1ELb0ELb1ELb0ELb1ELb1ELb1ELb0ELb0EEENS1_21CollectiveEpilogueFwdINS6_IJSA_SC_SB_EEES9_NS_10bfloat16_tESG_Li384ELb1ELb1ELb0ELb1EEENS1_36VarlenDynamicPersistentTileSchedulerILi192ELi128ELi384ELi128ELb0ELb1ELb1ELb0ELb1ELb1EEEEEEEEEvNT_6ParamsE,@"STO_CUDA_ENTRY STV_DEFAULT"
_ZN7cutlass13device_kernelIN5flash11enable_sm90INS1_16FlashAttnFwdSm90INS1_25CollectiveMainloopFwdSm90ILi2EN4cute5tupleIJNS5_1CILi1EEES8_S8_EEENS6_IJNS7_ILi192EEENS7_ILi128EEENS7_ILi96EEEEEELi96ENS_12float_e4m3_tEfNS_4arch4Sm90ELb0ELb0ELb0ELb1ELb0ELb1ELb0ELb1ELb1ELb1ELb0ELb0EEENS1_21CollectiveEpilogueFwdINS6_IJSA_SC_SB_EEES9_NS_10bfloat16_tESG_Li384ELb1ELb1ELb0ELb1EEENS1_36VarlenDynamicPersistentTileSchedulerILi192ELi128ELi384ELi128ELb0ELb1ELb1ELb0ELb1ELb1EEEEEEEEEvNT_6ParamsE:
[----:B------:R-:W0:Y:S02]  /*0000*/  LDC R1, c[0x0][0x28] ;  /* 0x00000a00ff017b82 */ /* 0x000e240000000800 */
[----:B0-----:R-:W-:Y:S01]  /*0010*/  VIADD R1, R1, 0xffffff80 ;  /* 0xffffff8001017836 */ /* 0x001fe20000000000 */
[----:B------:R-:W0:Y:S01]  /*0020*/  S2R R3, SR_TID.X ;  /* 0x0000000000037919 */ /* 0x000e220000002100 */
[----:B------:R-:W-:Y:S01]  /*0030*/  ELECT P0, URZ, PT ;  /* 0x00000000003f782f */ /* 0x000fe20003800000 */
[----:B------:R-:W-:Y:S01]  /*0040*/  BSSY B0, `(.L_x_305) ;  /* 0x0000014000007945 */ /* 0x000fe20003800000 */
[--C-:B0-----:R-:W-:Y:S02]  /*0050*/  SHF.R.U32.HI R0, RZ, 0x5, R3.reuse ;  /* 0x00000005ff007819 */ /* 0x101fe40000011603 */
[----:B------:R-:W-:-:S03]  /*0060*/  SHF.R.U32.HI R3, RZ, 0x7, R3 ;  /* 0x00000007ff037819 */ /* 0x000fc60000011603 */
[----:B------:R-:W0:Y:S02]  /*0070*/  SHFL.IDX PT, R2, R0, RZ, 0x1f ;  /* 0x00001fff00027589 */ /* 0x000e2400000e0000 */
[----:B0-----:R-:W-:-:S13]  /*0080*/  ISETP.EQ.AND P0, PT, R2, RZ, P0 ;  /* 0x000000ff0200720c */ /* 0x001fda0000702270 */
[----:B------:R-:W-:Y:S05]  /*0090*/  @!P0 BRA `(.L_x_306) ;  /* 0x0000000000388947 */ /* 0x000fea0003800000 */
[----:B------:R-:W-:Y:S02]  /*00a0*/  ULDC.64 UR4, c[0x0][0x198] ;  /* 0x0000660000047ab9 */ /* 0x000fe40000000a00 */
[----:B------:R-:W-:Y:S02]  /*00b0*/  UIADD3 UR6, UP0, UR4, 0x370, URZ ;  /* 0x0000037004067890 */ /* 0x000fe4000ff1e03f */
[----:B------:R-:W-:Y:S02]  /*00c0*/  UIADD3 UR8, UP1, UR4, 0x470, URZ ;  /* 0x0000047004087890 */ /* 0x000fe4000ff3e03f */
[----:B------:R-:W-:Y:S02]  /*00d0*/  UIADD3 UR10, UP2, UR4, 0x570, URZ ;  /* 0x00000570040a7890 */ /* 0x000fe4000ff5e03f */
[----:B------:R-:W-:Y:S02]  /*00e0*/  UIADD3 UR4, UP3, UR4, 0x670, URZ ;  /* 0x0000067004047890 */ /* 0x000fe4000ff7e03f */
[----:B------:R-:W-:-:S02]  /*00f0*/  UIADD3.X UR7, URZ, UR5, URZ, UP0, !UPT ;  /* 0x000000053f077290 */ /* 0x000fc400087fe43f */
[----:B------:R-:W-:Y:S02]  /*0100*/  UIADD3.X UR9, URZ, UR5, URZ, UP1, !UPT ;  /* 0x000000053f097290 */ /* 0x000fe40008ffe43f */
[----:B------:R-:W-:Y:S02]  /*0110*/  UIADD3.X UR11, URZ, UR5, URZ, UP2, !UPT ;  /* 0x000000053f0b7290 */ /* 0x000fe400097fe43f */
[----:B------:R-:W-:-:S03]  /*0120*/  UIADD3.X UR5, URZ, UR5, URZ, UP3, !UPT ;  /* 0x000000053f057290 */ /* 0x000fc60009ffe43f */
[----:B------:R0:W-:Y:S02]  /*0130*/  UTMACCTL.PF [UR6] ;  /* 0x00000000060079b9 */ /* 0x0001e40008040000 */
[----:B------:R0:W-:Y:S02]  /*0140*/  UTMACCTL.PF [UR8] ;  /* 0x00000000080079b9 */ /* 0x0001e40008040000 */
[----:B------:R0:W-:Y:S02]  /*0150*/  UTMACCTL.PF [UR10] ;  /* 0x000000000a0079b9 */ /* 0x0001e40008040000 */
[----:B------:R0:W-:Y:S02]  /*0160*/  UTMACCTL.PF [UR4] ;  /* 0x00000000040079b9 */ /* 0x0001e40008040000 */
[----:B0-----:R-:W-:Y:S01]  /*0170*/  NOP ;  /* 0x0000000000007918 */ /* 0x001fe20000000000 */
.L_x_306:
[----:B------:R-:W-:Y:S05]  /*0180*/  BSYNC B0 ;  /* 0x0000000000007941 */ /* 0x000fea0003800000 */
.L_x_305:
        /* <DEDUP_REMOVED lines=41> */
.L_x_307:
        /* <DEDUP_REMOVED lines=22> */
.L_x_308:
        /* <DEDUP_REMOVED lines=18> */
.L_x_309:
        /* <DEDUP_REMOVED lines=22> */
.L_x_310:
        /* <DEDUP_REMOVED lines=22> */
.L_x_311:
[----:B------:R-:W-:Y:S01]  /*0960*/  PLOP3.LUT P0, PT, PT, PT, UP0, 0x80, 0x0 ;  /* 0x000000000000781c */ /* 0x000fe20003f0f008 */
[----:B------:R-:W-:Y:S01]  /*0970*/  UMOV UR37, 0x1 ;  /* 0x0000000100257882 */ /* 0x000fe20000000000 */
[----:B------:R-:W-:Y:S01]  /*0980*/  NOP ;  /* 0x0000000000007918 */ /* 0x000fe20000000000 */
[----:B------:R-:W-:Y:S01]  /*0990*/  USEL UR37, UR37, 0x2, !UP0 ;  /* 0x0000000225257887 */ /* 0x000fe2000c000000 */
[----:B------:R-:W-:Y:S01]  /*09a0*/  BSSY B8, `(.L_x_312) ;  /* 0x0001781000087945 */ /* 0x000fe20003800000 */
[----:B------:R-:W-:Y:S01]  /*09b0*/  ULDC.64 UR42, c[0x0][0x208] ;  /* 0x00008200002a7ab9 */ /* 0x000fe20000000a00 */
[----:B012-4-:R-:W-:Y:S07]  /*09c0*/  BAR.SYNC.DEFER_BLOCKING 0x0 ;  /* 0x0000000000007b1d */ /* 0x017fee0000010000 */
[----:B------:R-:W-:Y:S05]  /*09d0*/  @!P0 BRA `(.L_x_313) ;  /* 0x0000011000748947 */ /* 0x000fea0003800000 */
.L_x_314:
[----:B------:R-:W-:-:S08]  /*09e0*/  NOP ;  /* 0x0000000000007918 */ /* 0x000fd00000000000 */
[----:B------:R-:W0:Y:S02]  /*09f0*/  USETMAXREG.TRY_ALLOC.CTAPOOL UP0, 0xa0 ;  /* 0x000000a0000079c8 */ /* 0x000e240008000600 */
[----:B0-----:R-:W-:-:S13]  /*0a00*/  PLOP3.LUT P0, PT, PT, PT, UP0, 0x80, 0x0 ;  /* 0x000000000000781c */ /* 0x001fda0003f0f008 */
[----:B------:R-:W-:Y:S05]  /*0a10*/  @!P0 BRA `(.L_x_314) ;  /* 0xfffffffc00f08947 */ /* 0x000fea000383ffff */
[----:B------:R-:W0:Y:S08]  /*0a20*/  S2UR UR4, SR_CgaCtaId ;  /* 0x00000000000479c3 */ /* 0x000e300000008800 */
[----:B------:R-:W-:Y:S06]  /*0a30*/  BAR.ARV 0x8, 0x200 ;  /* 0x0208000000007b1d */ /* 0x000fec0000002000 */
[----:B------:R-:W-:-:S02]  /*0a40*/  MOV R16, 0x400 ;  /* 0x0000040000107802 */ /* 0x000fc40000000f00 */
[----:B------:R-:W-:Y:S01]  /*0a50*/  BAR.SYNC.DEFER_BLOCKING 0x5, 0x200 ;  /* 0x0148000000007b1d */ /* 0x000fe20000010000 */
[----:B0-----:R-:W-:-:S05]  /*0a60*/  IMAD.U32 R0, RZ, RZ, UR4 ;  /* 0x00000004ff007e24 */ /* 0x001fca000f8e00ff */
[----:B------:R-:W-:Y:S01]  /*0a70*/  ULDC UR4, c[0x0][0xc3c] ;  /* 0x00030f0000047ab9 */ /* 0x000fe20000000800 */
[----:B------:R-:W-:Y:S01]  /*0a80*/  LEA R16, R0, R16, 0x18 ;  /* 0x0000001000107211 */ /* 0x000fe200078ec0ff */
[----:B------:R-:W-:Y:S04]  /*0a90*/  STL [R1+0x20], R0 ;  /* 0x0000200001007387 */ /* 0x000fe80000100800 */
[----:B------:R-:W0:Y:S01]  /*0aa0*/  LDS.128 R8, [R16+0x19cd0] ;  /* 0x019cd00010087984 */ /* 0x000e220000000c00 */
[----:B------:R-:W-:Y:S06]  /*0ab0*/  BAR.ARV 0x4, 0x200 ;  /* 0x0108000000007b1d */ /* 0x000fec0000002000 */
[----:B0-----:R-:W-:-:S13]  /*0ac0*/  ISETP.GE.AND P0, PT, R11, UR4, PT ;  /* 0x000000040b007c0c */ /* 0x001fda000bf06270 */
[----:B------:R-:W-:Y:S05]  /*0ad0*/  @P0 BRA `(.L_x_315) ;  /* 0x0000017400b40947 */ /* 0x000fea0003800000 */
[----:B------:R-:W0:Y:S01]  /*0ae0*/  S2R R0, SR_TID.X ;  /* 0x0000000000007919 */ /* 0x000e220000002100 */
[----:B------:R-:W-:Y:S01]  /*0af0*/  IMAD.MOV.U32 R19, RZ, RZ, -0x2 ;  /* 0xfffffffeff137424 */ /* 0x000fe200078e00ff */
[----:B------:R-:W-:Y:S01]  /*0b00*/  CS2R R154, SRZ ;  /* 0x00000000009a7805 */ /* 0x000fe2000001ff00 */
[----:B------:R-:W-:Y:S01]  /*0b10*/  ULOP3.LUT UR36, UR37, 0x1, URZ, 0xfc, !UPT ;  /* 0x0000000125247892 */ /* 0x000fe2000f8efc3f */
[----:B0-----:R-:W-:-:S05]  /*0b20*/  VIADD R25, R0, 0xffffff80 ;  /* 0xffffff8000197836 */ /* 0x001fca0000000000 */
[----:B------:R-:W-:Y:S02]  /*0b30*/  SHF.R.S32.HI R0, RZ, 0x1f, R25 ;  /* 0x0000001fff007819 */ /* 0x000fe40000011419 */
[-C--:B------:R-:W-:Y:S02]  /*0b40*/  LEA.HI R3, R25, R25.reuse, RZ, 0x1 ;  /* 0x0000001919037211 */ /* 0x080fe400078f08ff */
[CC--:B------:R-:W-:Y:S02]  /*0b50*/  LEA.HI R2, R0.reuse, R25.reuse, RZ, 0x5 ;  /* 0x0000001900027211 */ /* 0x0c0fe400078f28ff */
[----:B------:R-:W-:Y:S02]  /*0b60*/  LEA.HI R6, R0, R25, RZ, 0x4 ;  /* 0x0000001900067211 */ /* 0x000fe400078f20ff */
[----:B------:R-:W-:Y:S01]  /*0b70*/  SHF.R.S32.HI R22, RZ, 0x1, R3 ;  /* 0x00000001ff167819 */ /* 0x000fe20000011403 */
[----:B------:R-:W-:Y:S01]  /*0b80*/  IMAD.SHL.U32 R4, R2, 0x10, RZ ;  /* 0x0000001002047824 */ /* 0x000fe200078e00ff */
[----:B------:R-:W-:-:S04]  /*0b90*/  LOP3.LUT R2, R6, 0x7fffff0, RZ, 0xc0, !PT ;  /* 0x07fffff006027812 */ /* 0x000fc800078ec0ff */
[----:B------:R-:W-:Y:S01]  /*0ba0*/  LOP3.LUT R5, R4, 0xfffffe00, RZ, 0xc0, !PT ;  /* 0xfffffe0004057812 */ /* 0x000fe200078ec0ff */
[----:B------:R-:W-:Y:S01]  /*0bb0*/  IMAD.IADD R4, R25, 0x1, -R2 ;  /* 0x0000000119047824 */ /* 0x000fe200078e0a02 */
[----:B------:R-:W-:-:S03]  /*0bc0*/  LEA.HI R2, R0, R25, RZ, 0x7 ;  /* 0x0000001900027211 */ /* 0x000fc600078f38ff */
[----:B------:R-:W-:Y:S01]  /*0bd0*/  IMAD R7, R4, 0x20, R5 ;  /* 0x0000002004077824 */ /* 0x000fe200078e0205 */
[----:B------:R-:W-:Y:S02]  /*0be0*/  LOP3.LUT R8, R2, 0xffffff80, RZ, 0xc0, !PT ;  /* 0xffffff8002087812 */ /* 0x000fe400078ec0ff */
[----:B------:R-:W-:Y:S02]  /*0bf0*/  SHF.R.S32.HI R5, RZ, 0x1f, R3 ;  /* 0x0000001fff057819 */ /* 0x000fe40000011403 */
[----:B------:R-:W-:Y:S01]  /*0c00*/  LOP3.LUT R3, R3, 0xfffffffe, RZ, 0xc0, !PT ;  /* 0xfffffffe03037812 */ /* 0x000fe200078ec0ff */
[----:B------:R-:W-:Y:S01]  /*0c10*/  IMAD.IADD R23, R25, 0x1, -R8 ;  /* 0x0000000119177824 */ /* 0x000fe200078e0a08 */
[----:B------:R-:W-:Y:S02]  /*0c20*/  LEA.HI R5, R5, R22, RZ, 0x2 ;  /* 0x0000001605057211 */ /* 0x000fe400078f10ff */
[----:B------:R-:W-:Y:S01]  /*0c30*/  LEA.HI R4, R0, R25, RZ, 0x3 ;  /* 0x0000001900047211 */ /* 0x000fe200078f18ff */
[----:B------:R-:W-:Y:S01]  /*0c40*/  IMAD.IADD R24, R25, 0x1, -R3 ;  /* 0x0000000119187824 */ /* 0x000fe200078e0a03 */
[----:B------:R-:W-:-:S02]  /*0c50*/  SHF.R.S32.HI R3, RZ, 0x4, R6 ;  /* 0x00000004ff037819 */ /* 0x000fc40000011406 */
[----:B------:R-:W-:Y:S01]  /*0c60*/  SHF.R.S32.HI R8, RZ, 0x1f, R23 ;  /* 0x0000001fff087819 */ /* 0x000fe20000011417 */
[----:B------:R-:W-:Y:S01]  /*0c70*/  IMAD.SHL.U32 R152, R24, 0x8, RZ ;  /* 0x0000000818987824 */ /* 0x000fe200078e00ff */
[----:B------:R-:W-:Y:S02]  /*0c80*/  LEA.HI R6, R6, R3, RZ, 0x1 ;  /* 0x0000000306067211 */ /* 0x000fe400078f08ff */
[----:B------:R-:W-:Y:S01]  /*0c90*/  LOP3.LUT R5, R5, 0x7fffffc, RZ, 0xc0, !PT ;  /* 0x07fffffc05057812 */ /* 0x000fe200078ec0ff */
[----:B------:R-:W-:Y:S01]  /*0ca0*/  VIADD R21, R152, 0x20 ;  /* 0x0000002098157836 */ /* 0x000fe20000000000 */
[----:B------:R-:W-:Y:S01]  /*0cb0*/  LEA.HI R12, R8, R23, RZ, 0x2 ;  /* 0x00000017080c7211 */ /* 0x000fe200078f10ff */
[----:B------:R-:W-:Y:S01]  /*0cc0*/  VIADD R157, R152, 0x10 ;  /* 0x00000010989d7836 */ /* 0x000fe20000000000 */
[----:B------:R-:W-:Y:S01]  /*0cd0*/  LOP3.LUT R6, R6, 0x1ffffffe, RZ, 0xc0, !PT ;  /* 0x1ffffffe06067812 */ /* 0x000fe200078ec0ff */
[----:B------:R-:W-:Y:S01]  /*0ce0*/  IMAD.IADD R5, R22, 0x1, -R5 ;  /* 0x0000000116057824 */ /* 0x000fe200078e0a05 */
[----:B------:R-:W-:Y:S01]  /*0cf0*/  SHF.R.S32.HI R20, RZ, 0x7, R2 ;  /* 0x00000007ff147819 */ /* 0x000fe20000011402 */
[----:B------:R-:W-:Y:S01]  /*0d00*/  IMAD.IADD R15, R152, 0x1, R21 ;  /* 0x00000001980f7824 */ /* 0x000fe200078e0215 */
[--C-:B------:R-:W-:Y:S01]  /*0d10*/  SHF.R.S32.HI R13, RZ, 0x2, R12.reuse ;  /* 0x00000002ff0d7819 */ /* 0x100fe2000001140c */
[C---:B------:R-:W-:Y:S01]  /*0d20*/  IMAD R17, R3.reuse, 0x8, R5 ;  /* 0x0000000803117824 */ /* 0x040fe200078e0205 */
[----:B------:R-:W-:Y:S01]  /*0d30*/  SHF.R.S32.HI R2, RZ, 0x1f, R12 ;  /* 0x0000001fff027819 */ /* 0x000fe2000001140c */
[----:B------:R-:W-:Y:S01]  /*0d40*/  IMAD.IADD R6, R3, 0x1, -R6 ;  /* 0x0000000103067824 */ /* 0x000fe200078e0a06 */
[----:B------:R-:W-:Y:S01]  /*0d50*/  SHF.R.S32.HI R4, RZ, 0x3, R4 ;  /* 0x00000003ff047819 */ /* 0x000fe20000011404 */
[----:B------:R-:W-:Y:S01]  /*0d60*/  STL [R1+0x8], R21 ;  /* 0x0000081501007387 */ /* 0x000fe20000100800 */
[----:B------:R-:W-:Y:S01]  /*0d70*/  LEA.HI R3, R2, R13, RZ, 0x3 ;  /* 0x0000000d02037211 */ /* 0x000fe200078f18ff */
[----:B------:R-:W-:Y:S01]  /*0d80*/  IMAD.HI R2, R20, 0x55555556, RZ ;  /* 0x5555555614027827 */ /* 0x000fe200078e02ff */
[----:B------:R-:W-:-:S02]  /*0d90*/  SHF.R.S32.HI R18, RZ, 0x1f, R15 ;  /* 0x0000001fff127819 */ /* 0x000fc4000001140f */
[----:B------:R-:W-:Y:S01]  /*0da0*/  LOP3.LUT R14, R3, 0xfffffff8, RZ, 0xc0, !PT ;  /* 0xfffffff8030e7812 */ /* 0x000fe200078ec0ff */
[----:B------:R-:W-:Y:S01]  /*0db0*/  IMAD.SHL.U32 R4, R4, 0x80, RZ ;  /* 0x0000008004047824 */ /* 0x000fe200078e00ff */
[----:B------:R-:W-:Y:S02]  /*0dc0*/  LEA.HI R8, R8, R23, RZ, 0x5 ;  /* 0x0000001708087211 */ /* 0x000fe400078f28ff */
[CC--:B------:R-:W-:Y:S01]  /*0dd0*/  LEA.HI R5, R18.reuse, R15.reuse, RZ, 0x4 ;  /* 0x0000000f12057211 */ /* 0x0c0fe200078f20ff */
[----:B------:R-:W-:Y:S01]  /*0de0*/  IMAD.IADD R13, R13, 0x1, -R14 ;  /* 0x000000010d0d7824 */ /* 0x000fe200078e0a0e */
[----:B------:R-:W-:Y:S01]  /*0df0*/  LEA.HI R15, R18, R15, RZ, 0x5 ;  /* 0x0000000f120f7211 */ /* 0x000fe200078f28ff */
[----:B------:R-:W-:Y:S01]  /*0e00*/  IMAD.SHL.U32 R14, R17, 0x20, RZ ;  /* 0x00000020110e7824 */ /* 0x000fe200078e00ff */
[----:B------:R-:W-:Y:S01]  /*0e10*/  LEA.HI R2, R2, R2, RZ, 0x1 ;  /* 0x0000000202027211 */ /* 0x000fe200078f08ff */
[----:B------:R-:W-:Y:S01]  /*0e20*/  IMAD.SHL.U32 R18, R24, 0x10, RZ ;  /* 0x0000001018127824 */ /* 0x000fe200078e00ff */
[----:B------:R-:W-:Y:S01]  /*0e30*/  SHF.R.S32.HI R8, RZ, 0x5, R8 ;  /* 0x00000005ff087819 */ /* 0x000fe20000011408 */
[----:B------:R-:W-:Y:S01]  /*0e40*/  IMAD.MOV.U32 R17, RZ, RZ, RZ ;  /* 0x000000ffff117224 */ /* 0x000fe200078e00ff */
[----:B------:R-:W-:Y:S01]  /*0e50*/  LOP3.LUT R156, R4, 0x80, RZ, 0xc0, !PT ;  /* 0x00000080049c7812 */ /* 0x000fe200078ec0ff */
[----:B------:R-:W-:Y:S01]  /*0e60*/  IMAD R4, R6, 0x8, R7 ;  /* 0x0000000806047824 */ /* 0x000fe200078e0207 */
[----:B------:R-:W-:Y:S01]  /*0e70*/  LOP3.LUT R12, R12, 0x7ffffffc, RZ, 0xc0, !PT ;  /* 0x7ffffffc0c0c7812 */ /* 0x000fe200078ec0ff */
[----:B------:R-:W-:Y:S01]  /*0e80*/  IMAD R2, R2, -0x3, R20 ;  /* 0xfffffffd02027824 */ /* 0x000fe200078e0214 */
[----:B------:R-:W-:Y:S01]  /*0e90*/  SHF.R.S32.HI R15, RZ, 0x5, R15 ;  /* 0x00000005ff0f7819 */ /* 0x000fe2000001140f */
[----:B------:R-:W-:Y:S01]  /*0ea0*/  IMAD R13, R8, 0x10, R13 ;  /* 0x00000010080d7824 */ /* 0x000fe200078e020d */
[----:B------:R-:W-:Y:S01]  /*0eb0*/  SHF.R.U32.HI R20, RZ, 0x3, R156 ;  /* 0x00000003ff147819 */ /* 0x000fe2000001169c */
[----:B------:R-:W-:Y:S01]  /*0ec0*/  STL [R1+0xc], R14 ;  /* 0x00000c0e01007387 */ /* 0x000fe20000100800 */
[----:B------:R-:W-:Y:S01]  /*0ed0*/  LOP3.LUT R3, R156, 0x10, R5, 0xf8, !PT ;  /* 0x000000109c037812 */ /* 0x000fe200078ef805 */
[----:B------:R-:W-:Y:S01]  /*0ee0*/  IMAD.IADD R12, R23, 0x1, -R12 ;  /* 0x00000001170c7824 */ /* 0x000fe200078e0a0c */
[----:B------:R-:W-:Y:S01]  /*0ef0*/  LEA.HI R0, R0, R25, RZ, 0x2 ;  /* 0x0000001900007211 */ /* 0x000fe200078f10ff */
[----:B------:R-:W-:Y:S01]  /*0f00*/  IMAD R15, R15, 0x1800, R14 ;  /* 0x000018000f0f7824 */ /* 0x000fe200078e020e */
[----:B------:R0:W-:Y:S01]  /*0f10*/  STL [R1+0x6c], R4 ;  /* 0x00006c0401007387 */ /* 0x0001e20000100800 */
[----:B------:R-:W-:Y:S01]  /*0f20*/  LOP3.LUT R3, R3, R20, RZ, 0x3c, !PT ;  /* 0x0000001403037212 */ /* 0x000fe200078e3cff */
[----:B------:R-:W-:Y:S01]  /*0f30*/  IMAD R6, R12, R19, 0x80 ;  /* 0x000000800c067424 */ /* 0x000fe200078e0213 */
[----:B------:R-:W-:Y:S01]  /*0f40*/  SHF.R.S32.HI R8, RZ, 0x1f, R21 ;  /* 0x0000001fff087819 */ /* 0x000fe20000011415 */
[----:B------:R-:W-:Y:S01]  /*0f50*/  IMAD.MOV.U32 R23, RZ, RZ, RZ ;  /* 0x000000ffff177224 */ /* 0x000fe200078e00ff */
[----:B------:R-:W-:-:S02]  /*0f60*/  IADD3 R3, R16, R15, R3 ;  /* 0x0000000f10037210 */ /* 0x000fc40007ffe003 */
[----:B------:R1:W-:Y:S01]  /*0f70*/  STL [R1+0x64], R6 ;  /* 0x0000640601007387 */ /* 0x0003e20000100800 */
[----:B0-----:R-:W-:Y:S01]  /*0f80*/  IMAD R4, R2, 0x40, R13 ;  /* 0x0000004002047824 */ /* 0x001fe200078e020d */
[----:B------:R-:W-:Y:S02]  /*0f90*/  LOP3.LUT R2, R0, 0xfffffffc, RZ, 0xc0, !PT ;  /* 0xfffffffc00027812 */ /* 0x000fe400078ec0ff */
[----:B------:R0:W-:Y:S01]  /*0fa0*/  STL [R1+0x5c], R3 ;  /* 0x00005c0301007387 */ /* 0x0001e20000100800 */
[----:B------:R-:W-:Y:S02]  /*0fb0*/  SHF.R.S32.HI R0, RZ, 0x2, R0 ;  /* 0x00000002ff007819 */ /* 0x000fe40000011400 */
[----:B------:R-:W-:Y:S01]  /*0fc0*/  IMAD.IADD R7, R25, 0x1, -R2 ;  /* 0x0000000119077824 */ /* 0x000fe200078e0a02 */
[----:B------:R-:W-:Y:S01]  /*0fd0*/  STL [R1+0x14], R9 ;  /* 0x0000140901007387 */ /* 0x000fe20000100800 */
[----:B-1----:R-:W-:Y:S02]  /*0fe0*/  SHF.R.S32.HI R6, RZ, 0x1f, R157 ;  /* 0x0000001fff067819 */ /* 0x002fe4000001149d */
[----:B------:R-:W-:Y:S01]  /*0ff0*/  SHF.R.S32.HI R2, RZ, 0x1f, R22 ;  /* 0x0000001fff027819 */ /* 0x000fe20000011416 */
[----:B------:R-:W-:Y:S01]  /*1000*/  STL [R1+0x18], R10 ;  /* 0x0000180a01007387 */ /* 0x000fe20000100800 */
[C---:B0-----:R-:W-:Y:S01]  /*1010*/  IMAD.SHL.U32 R3, R7.reuse, 0x8, RZ ;  /* 0x0000000807037824 */ /* 0x041fe200078e00ff */
[----:B------:R-:W-:-:S02]  /*1020*/  LEA.HI R0, R7, R7, RZ, 0x1 ;  /* 0x0000000707007211 */ /* 0x000fc400078f08ff */
[----:B------:R-:W-:Y:S02]  /*1030*/  STL [R1+0x60], R4 ;  /* 0x0000600401007387 */ /* 0x000fe40000100800 */
[----:B------:R-:W-:Y:S02]  /*1040*/  LOP3.LUT R2, R0, 0x1ffffffe, RZ, 0xc0, !PT ;  /* 0x1ffffffe00027812 */ /* 0x000fe400078ec0ff */
[----:B------:R-:W-:Y:S01]  /*1050*/  STL [R1+0x1c], R11 ;  /* 0x00001c0b01007387 */ /* 0x000fe20000100800 */
[----:B------:R-:W-:Y:S02]  /*1060*/  LOP3.LUT R0, R156, 0x10, R18, 0xf8, !PT ;  /* 0x000000109c007812 */ /* 0x000fe400078ef812 */
[----:B------:R-:W-:Y:S01]  /*1070*/  IMAD.IADD R2, R7, 0x1, -R2 ;  /* 0x0000000107027824 */ /* 0x000fe200078e0a02 */
[----:B------:R-:W-:Y:S01]  /*1080*/  STL [R1+0x3c], RZ ;  /* 0x00003cff01007387 */ /* 0x000fe20000100800 */
[----:B------:R-:W-:-:S03]  /*1090*/  LOP3.LUT R0, R0, R20, RZ, 0x3c, !PT ;  /* 0x0000001400007212 */ /* 0x000fc600078e3cff */
[----:B------:R-:W-:Y:S04]  /*10a0*/  STL [R1+0x2c], R3 ;  /* 0x00002c0301007387 */ /* 0x000fe80000100800 */
[----:B------:R0:W-:Y:S04]  /*10b0*/  STL [R1+0x58], R6 ;  /* 0x0000580601007387 */ /* 0x0001e80000100800 */
[----:B------:R-:W-:Y:S01]  /*10c0*/  STL [R1+0x54], R8 ;  /* 0x0000540801007387 */ /* 0x000fe20000100800 */
[C---:B0-----:R-:W-:Y:S02]  /*10d0*/  VIADD R6, R3.reuse, 0x20 ;  /* 0x0000002003067836 */ /* 0x041fe40000000000 */
[----:B------:R-:W-:-:S03]  /*10e0*/  VIADD R3, R3, 0x40 ;  /* 0x0000004003037836 */ /* 0x000fc60000000000 */
[----:B------:R0:W-:Y:S02]  /*10f0*/  STL [R1+0x48], R6 ;  /* 0x0000480601007387 */ /* 0x0001e40000100800 */
[----:B------:R-:W-:Y:S02]  /*1100*/  SHF.R.S32.HI R7, RZ, 0x1f, R3 ;  /* 0x0000001fff077819 */ /* 0x000fe40000011403 */
[----:B------:R1:W-:Y:S01]  /*1110*/  STL [R1+0x4c], R3 ;  /* 0x00004c0301007387 */ /* 0x0003e20000100800 */
[----:B0-----:R-:W-:Y:S02]  /*1120*/  SHF.R.S32.HI R6, RZ, 0x1f, R6 ;  /* 0x0000001fff067819 */ /* 0x001fe40000011406 */
[----:B-1----:R-:W-:-:S03]  /*1130*/  SHF.R.S32.HI R3, RZ, 0x4, R5 ;  /* 0x00000004ff037819 */ /* 0x002fc60000011405 */
[----:B------:R0:W-:Y:S04]  /*1140*/  STL [R1+0x74], R6 ;  /* 0x0000740601007387 */ /* 0x0001e80000100800 */
[----:B------:R1:W-:Y:S01]  /*1150*/  STL [R1+0x70], R7 ;  /* 0x0000700701007387 */ /* 0x0003e20000100800 */
[----:B0-----:R-:W-:Y:S02]  /*1160*/  IMAD.IADD R6, R14, 0x1, R0 ;  /* 0x000000010e067824 */ /* 0x001fe400078e0200 */
[----:B------:R-:W-:-:S03]  /*1170*/  IMAD R0, R2, 0x8, R4 ;  /* 0x0000000802007824 */ /* 0x000fc600078e0204 */
[----:B------:R1:W-:Y:S04]  /*1180*/  STL [R1+0x24], R6 ;  /* 0x0000240601007387 */ /* 0x0003e80000100800 */
[----:B------:R1:W-:Y:S04]  /*1190*/  STL [R1+0x68], R0 ;  /* 0x0000680001007387 */ /* 0x0003e80000100800 */
[----:B------:R1:W-:Y:S02]  /*11a0*/  STL [R1+0x50], R3 ;  /* 0x0000500301007387 */ /* 0x0003e40000100800 */
.L_x_430:
[----:B-1----:R-:W2:Y:S01]  /*11b0*/  LDL.LU R0, [R1+0x1c] ;  /* 0x00001c0001007983 */ /* 0x002ea20000300800 */
[----:B----4-:R-:W2:Y:S01]  /*11c0*/  LDC.64 R2, c[0x0][0xc88] ;  /* 0x00032200ff027b82 */ /* 0x010ea20000000a00 */
[----:B------:R-:W-:Y:S01]  /*11d0*/  ULDC.64 UR4, c[0x0][0xa28] ;  /* 0x00028a0000047ab9 */ /* 0x000fe20000000a00 */
[----:B------:R-:W-:Y:S01]  /*11e0*/  ULDC.64 UR8, c[0x0][0xa18] ;  /* 0x0002860000087ab9 */ /* 0x000fe20000000a00 */
[----:B------:R-:W-:Y:S01]  /*11f0*/  ISETP.NE.U32.AND P2, PT, RZ, UR4, PT ;  /* 0x00000004ff007c0c */ /* 0x000fe2000bf45070 */
[----:B---3--:R-:W-:Y:S01]  /*1200*/  IMAD.MOV.U32 R9, RZ, RZ, RZ ;  /* 0x000000ffff097224 */ /* 0x008fe200078e00ff */
[----:B------:R-:W3:Y:S01]  /*1210*/  LDL R30, [R1+0x18] ;  /* 0x00001800011e7983 */ /* 0x000ee20000100800 */
[----:B------:R-:W-:Y:S01]  /*1220*/  ULDC.64 UR6, c[0x0][0xa08] ;  /* 0x0002820000067ab9 */ /* 0x000fe20000000a00 */
[----:B------:R-:W-:Y:S01]  /*1230*/  ISETP.NE.AND.EX P2, PT, RZ, UR5, PT, P2 ;  /* 0x00000005ff007c0c */ /* 0x000fe2000bf45320 */
[----:B--2---:R-:W-:-:S05]  /*1240*/  IMAD.WIDE R2, R0, 0x4, R2 ;  /* 0x0000000400027825 */ /* 0x004fca00078e0202 */
[----:B------:R-:W2:Y:S01]  /*1250*/  LDG.E R0, desc[UR42][R2.64] ;  /* 0x0000002a02007981 */ /* 0x000ea2000c1e1900 */
[----:B------:R-:W-:Y:S01]  /*1260*/  ISETP.NE.U32.AND P1, PT, RZ, UR8, PT ;  /* 0x00000008ff007c0c */ /* 0x000fe2000bf25070 */
[----:B------:R-:W-:Y:S01]  /*1270*/  IMAD.MOV.U32 R47, RZ, RZ, RZ ;  /* 0x000000ffff2f7224 */ /* 0x000fe200078e00ff */
[----:B------:R-:W-:Y:S02]  /*1280*/  ISETP.NE.U32.AND P0, PT, RZ, UR6, PT ;  /* 0x00000006ff007c0c */ /* 0x000fe4000bf05070 */
[----:B------:R-:W-:Y:S02]  /*1290*/  ISETP.NE.AND.EX P1, PT, RZ, UR9, PT, P1 ;  /* 0x00000009ff007c0c */ /* 0x000fe4000bf25310 */
[----:B------:R-:W-:Y:S02]  /*12a0*/  ISETP.NE.AND.EX P0, PT, RZ, UR7, PT, P0 ;  /* 0x00000007ff007c0c */ /* 0x000fe4000bf05300 */
[----:B--2---:R-:W-:Y:S01]  /*12b0*/  SHF.R.S32.HI R4, RZ, 0x1f, R0 ;  /* 0x0000001fff047819 */ /* 0x004fe20000011400 */
[C---:B------:R-:W-:Y:S01]  /*12c0*/  IMAD.SHL.U32 R32, R0.reuse, 0x4, RZ ;  /* 0x0000000400207824 */ /* 0x040fe200078e00ff */
[C---:B------:R-:W-:Y:S01]  /*12d0*/  @P2 LEA R2, P3, R0.reuse, UR4, 0x2 ;  /* 0x0000000400022c11 */ /* 0x040fe2000f8610ff */
[----:B------:R-:W-:Y:S01]  /*12e0*/  STL [R1+0x28], R0 ;  /* 0x0000280001007387 */ /* 0x000fe20000100800 */
[----:B------:R-:W-:-:S02]  /*12f0*/  SHF.L.U64.HI R31, R0, 0x2, R4 ;  /* 0x00000002001f7819 */ /* 0x000fc40000010204 */
[----:B------:R-:W-:Y:S01]  /*1300*/  @P2 LEA.HI.X R3, R0, UR5, R4, 0x2, P3 ;  /* 0x0000000500032c11 */ /* 0x000fe200098f1404 */
[----:B------:R0:W-:Y:S01]  /*1310*/  STL [R1+0x40], R4 ;  /* 0x0000400401007387 */ /* 0x0001e20000100800 */
[----:B------:R-:W-:-:S03]  /*1320*/  IADD3 R6, P4, R32, UR6, RZ ;  /* 0x0000000620067c10 */ /* 0x000fc6000ff9e0ff */
[----:B------:R1:W-:Y:S01]  /*1330*/  STL [R1+0x34], R32 ;  /* 0x0000342001007387 */ /* 0x0003e20000100800 */
[----:B------:R-:W-:Y:S01]  /*1340*/  ULDC UR4, c[0x0][0x288] ;  /* 0x0000a20000047ab9 */ /* 0x000fe20000000800 */
[C---:B------:R-:W-:Y:S02]  /*1350*/  IADD3.X R7, R31.reuse, UR7, RZ, P4, !PT ;  /* 0x000000071f077c10 */ /* 0x040fe4000a7fe4ff */
[----:B------:R1:W-:Y:S04]  /*1360*/  STL [R1+0x38], R31 ;  /* 0x0000381f01007387 */ /* 0x0003e80000100800 */
[----:B-----5:R1:W5:Y:S01]  /*1370*/  @P2 LDG.E R9, desc[UR42][R2.64] ;  /* 0x0000002a02092981 */ /* 0x020362000c1e1900 */
[----:B0-----:R-:W-:Y:S01]  /*1380*/  @P1 IADD3 R4, P2, R32, UR8, RZ ;  /* 0x0000000820041c10 */ /* 0x001fe2000ff5e0ff */
[----:B------:R-:W-:Y:S01]  /*1390*/  IMAD.U32 R25, RZ, RZ, UR4 ;  /* 0x00000004ff197e24 */ /* 0x000fe2000f8e00ff */
[----:B------:R-:W-:Y:S01]  /*13a0*/  ULDC.64 UR4, c[0x0][0x418] ;  /* 0x0001060000047ab9 */ /* 0x000fe20000000a00 */
[----:B------:R1:W5:Y:S01]  /*13b0*/  @P0 LDG.E R47, desc[UR42][R6.64] ;  /* 0x0000002a062f0981 */ /* 0x000362000c1e1900 */
[----:B------:R-:W-:-:S03]  /*13c0*/  @P1 IADD3.X R5, R31, UR9, RZ, P2, !PT ;  /* 0x000000091f051c10 */ /* 0x000fc600097fe4ff */
[----:B------:R-:W2:Y:S01]  /*13d0*/  LDL R2, [R1+0x14] ;  /* 0x0000140001027983 */ /* 0x000ea20000100800 */
[----:B------:R-:W-:Y:S01]  /*13e0*/  UISETP.NE.U32.AND UP0, UPT, UR4, URZ, UPT ;  /* 0x0000003f0400728c */ /* 0x000fe2000bf05070 */
[----:B------:R-:W-:Y:S02]  /*13f0*/  ULDC.64 UR8, c[0x0][0xa20] ;  /* 0x0002880000087ab9 */ /* 0x000fe40000000a00 */
[----:B------:R1:W5:Y:S01]  /*1400*/  @P1 LDG.E R25, desc[UR42][R4.64] ;  /* 0x0000002a04191981 */ /* 0x000362000c1e1900 */
[----:B------:R-:W-:Y:S01]  /*1410*/  UISETP.NE.AND.EX UP0, UPT, UR5, URZ, UPT, UP0 ;  /* 0x0000003f0500728c */ /* 0x000fe2000bf05300 */
[----:B------:R-:W-:Y:S01]  /*1420*/  ISETP.NE.U32.AND P2, PT, RZ, UR8, PT ;  /* 0x00000008ff007c0c */ /* 0x000fe2000bf45070 */
[----:B------:R-:W-:Y:S01]  /*1430*/  ULDC UR4, c[0x0][0x424] ;  /* 0x0001090000047ab9 */ /* 0x000fe20000000800 */
[----:B---3--:R1:W-:Y:S01]  /*1440*/  STL [R1+0x30], R30 ;  /* 0x0000301e01007387 */ /* 0x0083e20000100800 */
[----:B------:R-:W-:Y:S01]  /*1450*/  USEL UR4, UR4, 0x1, UP0 ;  /* 0x0000000104047887 */ /* 0x000fe20008000000 */
[----:B------:R-:W-:Y:S01]  /*1460*/  ISETP.NE.AND.EX P2, PT, RZ, UR9, PT, P2 ;  /* 0x00000009ff007c0c */ /* 0x000fe2000bf45320 */
[----:B------:R-:W-:-:S02]  /*1470*/  ULDC UR5, c[0x0][0x2f0] ;  /* 0x0000bc0000057ab9 */ /* 0x000fc40000000800 */
[----:B------:R-:W-:-:S03]  /*1480*/  UIMAD UR4, UR4, UR5, URZ ;  /* 0x00000005040472a4 */ /* 0x000fc6000f8e023f */
[----:B------:R-:W-:Y:S01]  /*1490*/  ULDC UR5, c[0x0][0x348] ;  /* 0x0000d20000057ab9 */ /* 0x000fe20000000800 */
[----:B------:R-:W-:Y:S01]  /*14a0*/  IMAD.MOV.U32 R29, RZ, RZ, R0 ;  /* 0x000000ffff1d7224 */ /* 0x000fe200078e0000 */
[----:B--2---:R1:W-:Y:S01]  /*14b0*/  STL [R1+0x44], R2 ;  /* 0x0000440201007387 */ /* 0x0043e20000100800 */
[----:B------:R-:W-:Y:S06]  /*14c0*/  @P1 BRA `(.L_x_316) ;  /* 0x0000000000241947 */ /* 0x000fec0003800000 */
[----:B------:R-:W-:Y:S02]  /*14d0*/  ULDC.64 UR6, c[0x0][0xa00] ;  /* 0x0002800000067ab9 */ /* 0x000fe40000000a00 */
[----:B------:R-:W-:-:S04]  /*14e0*/  ISETP.NE.U32.AND P1, PT, RZ, UR6, PT ;  /* 0x00000006ff007c0c */ /* 0x000fc8000bf25070 */
[----:B------:R-:W-:-:S13]  /*14f0*/  ISETP.NE.AND.EX P1, PT, RZ, UR7, PT, P1 ;  /* 0x00000007ff007c0c */ /* 0x000fda000bf25310 */
[----:B------:R-:W-:Y:S05]  /*1500*/  @!P1 BRA `(.L_x_316) ;  /* 0x0000000000149947 */ /* 0x000fea0003800000 */
[----:B-1----:R-:W0:Y:S02]  /*1510*/  LDC.64 R2, c[0x0][0xa00] ;  /* 0x00028000ff027b82 */ /* 0x002e240000000a00 */
[----:B0-----:R-:W-:-:S05]  /*1520*/  IMAD.WIDE R2, R29, 0x4, R2 ;  /* 0x000000041d027825 */ /* 0x001fca00078e0202 */
[----:B-----5:R-:W2:Y:S04]  /*1530*/  LDG.E R25, desc[UR42][R2.64] ;  /* 0x0000002a02197981 */ /* 0x020ea8000c1e1900 */
[----:B------:R-:W2:Y:S02]  /*1540*/  LDG.E R0, desc[UR42][R2.64+0x4] ;  /* 0x0000042a02007981 */ /* 0x000ea4000c1e1900 */
[----:B--2---:R-:W-:-:S07]  /*1550*/  IMAD.IADD R25, R0, 0x1, -R25 ;  /* 0x0000000100197824 */ /* 0x004fce00078e0a19 */
.L_x_316:
[----:B------:R-:W-:Y:S02]  /*1560*/  IMAD.U32 R27, RZ, RZ, UR5 ;  /* 0x00000005ff1b7e24 */ /* 0x000fe4000f8e00ff */
[----:B------:R-:W-:Y:S01]  /*1570*/  IMAD.U32 R28, RZ, RZ, UR4 ;  /* 0x00000004ff1c7e24 */ /* 0x000fe2000f8e00ff */
[----:B------:R-:W-:Y:S06]  /*1580*/  @!P2 BRA `(.L_x_317) ;  /* 0x000000000010a947 */ /* 0x000fec0003800000 */
[----:B-1----:R-:W-:-:S04]  /*1590*/  IADD3 R2, P0, R32, UR8, RZ ;  /* 0x0000000820027c10 */ /* 0x002fc8000ff1e0ff */
[----:B------:R-:W-:-:S05]  /*15a0*/  IADD3.X R3, R31, UR9, RZ, P0, !PT ;  /* 0x000000091f037c10 */ /* 0x000fca00087fe4ff */
[----:B------:R0:W5:Y:S01]  /*15b0*/  LDG.E R28, desc[UR42][R2.64] ;  /* 0x0000002a021c7981 */ /* 0x000162000c1e1900 */
[----:B------:R-:W-:Y:S05]  /*15c0*/  BRA `(.L_x_318) ;  /* 0x0000000000107947 */ /* 0x000fea0003800000 */
.L_x_317:
[----:B------:R-:W-:Y:S05]  /*15d0*/  @!P0 BRA `(.L_x_318) ;  /* 0x00000000000c8947 */ /* 0x000fea0003800000 */
[----:B-1----:R-:W2:Y:S04]  /*15e0*/  LDG.E R3, desc[UR42][R6.64] ;  /* 0x0000002a06037981 */ /* 0x002ea8000c1e1900 */
[----:B------:R-:W2:Y:S02]  /*15f0*/  LDG.E R28, desc[UR42][R6.64+0x4] ;  /* 0x0000042a061c7981 */ /* 0x000ea4000c1e1900 */
[----:B--2---:R-:W-:-:S07]  /*1600*/  IMAD.IADD R28, R28, 0x1, -R3 ;  /* 0x000000011c1c7824 */ /* 0x004fce00078e0a03 */
.L_x_318:
[----:B------:R-:W-:Y:S02]  /*1610*/  ULDC.64 UR4, c[0x0][0xa10] ;  /* 0x0002840000047ab9 */ /* 0x000fe40000000a00 */
[----:B------:R-:W-:-:S04]  /*1620*/  ISETP.NE.U32.AND P0, PT, RZ, UR4, PT ;  /* 0x00000004ff007c0c */ /* 0x000fc8000bf05070 */
[----:B------:R-:W-:Y:S01]  /*1630*/  ISETP.NE.AND.EX P0, PT, RZ, UR5, PT, P0 ;  /* 0x00000005ff007c0c */ /* 0x000fe2000bf05300 */
[----:B-1---5:R-:W-:Y:S01]  /*1640*/  IMAD.IADD R6, R28, 0x1, -R9 ;  /* 0x000000011c067824 */ /* 0x022fe200078e0a09 */
[----:B------:R-:W-:-:S11]  /*1650*/  ULDC.64 UR4, c[0x0][0xa30] ;  /* 0x00028c0000047ab9 */ /* 0x000fd60000000a00 */
[----:B0-----:R-:W0:Y:S02]  /*1660*/  @P0 LDC.64 R2, c[0x0][0xa10] ;  /* 0x00028400ff020b82 */ /* 0x001e240000000a00 */
[----:B0-----:R-:W-:-:S05]  /*1670*/  @P0 IMAD.WIDE R2, R29, 0x4, R2 ;  /* 0x000000041d020825 */ /* 0x001fca00078e0202 */
[----:B------:R-:W2:Y:S04]  /*1680*/  @P0 LDG.E R0, desc[UR42][R2.64] ;  /* 0x0000002a02000981 */ /* 0x000ea8000c1e1900 */
[----:B------:R-:W2:Y:S01]  /*1690*/  @P0 LDG.E R7, desc[UR42][R2.64+0x4] ;  /* 0x0000042a02070981 */ /* 0x000ea2000c1e1900 */
[----:B------:R-:W-:Y:S01]  /*16a0*/  ISETP.NE.U32.AND P1, PT, RZ, UR4, PT ;  /* 0x00000004ff007c0c */ /* 0x000fe2000bf25070 */
[----:B------:R-:W-:Y:S02]  /*16b0*/  IMAD.MOV R26, RZ, RZ, -R6 ;  /* 0x000000ffff1a7224 */ /* 0x000fe400078e0a06 */
[----:B------:R-:W-:Y:S01]  /*16c0*/  IMAD.MOV.U32 R24, RZ, RZ, R28 ;  /* 0x000000ffff187224 */ /* 0x000fe200078e001c */
[----:B------:R-:W-:Y:S02]  /*16d0*/  ISETP.NE.AND.EX P1, PT, RZ, UR5, PT, P1 ;  /* 0x00000005ff007c0c */ /* 0x000fe4000bf25310 */
[----:B------:R-:W-:-:S11]  /*16e0*/  VIMNMX R26, RZ, R26, !PT ;  /* 0x0000001aff1a7248 */ /* 0x000fd60007fe0100 */
[----:B------:R-:W-:-:S04]  /*16f0*/  @P1 IADD3 R4, P2, R32, UR4, RZ ;  /* 0x0000000420041c10 */ /* 0x000fc8000ff5e0ff */
[----:B------:R-:W-:-:S05]  /*1700*/  @P1 IADD3.X R5, R31, UR5, RZ, P2, !PT ;  /* 0x000000051f051c10 */ /* 0x000fca00097fe4ff */
[----:B------:R0:W5:Y:S01]  /*1710*/  @P1 LDG.E R24, desc[UR42][R4.64] ;  /* 0x0000002a04181981 */ /* 0x000162000c1e1900 */
[----:B------:R-:W-:Y:S01]  /*1720*/  PLOP3.LUT P3, PT, PT, PT, PT, 0x80, 0x0 ;  /* 0x000000000000781c */ /* 0x000fe20003f6f070 */
[----:B--2---:R-:W-:-:S04]  /*1730*/  @P0 IMAD.IADD R27, R7, 0x1, -R0 ;  /* 0x00000001071b0824 */ /* 0x004fc800078e0a00 */
[----:B------:R-:W-:-:S04]  /*1740*/  IMAD.IADD R88, R6, 0x1, R27 ;  /* 0x0000000106587824 */ /* 0x000fc800078e021b */
[----:B------:R-:W-:-:S05]  /*1750*/  VIADD R0, R88, 0x7f ;  /* 0x0000007f58007836 */ /* 0x000fca0000000000 */
[----:B------:R-:W-:-:S04]  /*1760*/  SHF.R.S32.HI R3, RZ, 0x1f, R0 ;  /* 0x0000001fff037819 */ /* 0x000fc80000011400 */
[----:B------:R-:W-:-:S04]  /*1770*/  LEA.HI R3, R3, R0, RZ, 0x7 ;  /* 0x0000000003037211 */ /* 0x000fc800078f38ff */
[----:B------:R-:W-:-:S04]  /*1780*/  LOP3.LUT R0, R3, 0xffffff80, RZ, 0xc0, !PT ;  /* 0xffffff8003007812 */ /* 0x000fc800078ec0ff */
[----:B------:R-:W-:-:S04]  /*1790*/  VIADDMNMX R7, R0, -R6, R27, PT ;  /* 0x8000000600077246 */ /* 0x000fc8000380011b */
[----:B------:R-:W-:Y:S02]  /*17a0*/  ISETP.GT.AND P0, PT, R7, R26, PT ;  /* 0x0000001a0700720c */ /* 0x000fe40003f04270 */
[----:B------:R-:W-:-:S05]  /*17b0*/  SHF.R.U32.HI R26, RZ, 0x7, R26 ;  /* 0x00000007ff1a7819 */ /* 0x000fca000001161a */
[----:B------:R-:W-:-:S06]  /*17c0*/  IMAD.MOV.U32 R2, RZ, RZ, R26 ;  /* 0x000000ffff027224 */ /* 0x000fcc00078e001a */
[----:B------:R-:W-:-:S05]  /*17d0*/  @P0 VIADD R0, R7, 0x7f ;  /* 0x0000007f07000836 */ /* 0x000fca0000000000 */
[----:B0-----:R-:W-:-:S04]  /*17e0*/  @P0 SHF.R.S32.HI R5, RZ, 0x1f, R0 ;  /* 0x0000001fff050819 */ /* 0x001fc80000011400 */
[----:B------:R-:W-:Y:S02]  /*17f0*/  @P0 LEA.HI R5, R5, R0, RZ, 0x7 ;  /* 0x0000000005050211 */ /* 0x000fe400078f38ff */
[----:B------:R-:W-:Y:S02]  /*1800*/  SHF.R.S32.HI R0, RZ, 0x7, R3 ;  /* 0x00000007ff007819 */ /* 0x000fe40000011403 */
[----:B------:R-:W-:-:S03]  /*1810*/  @P0 SHF.R.S32.HI R2, RZ, 0x7, R5 ;  /* 0x00000007ff020819 */ /* 0x000fc60000011405 */
[----:B------:R0:W-:Y:S01]  /*1820*/  STL [R1+0x1c], R0 ;  /* 0x00001c0001007387 */ /* 0x0001e20000100800 */
[----:B------:R-:W-:-:S13]  /*1830*/  ISETP.GT.AND P0, PT, R2, R26, PT ;  /* 0x0000001a0200720c */ /* 0x000fda0003f04270 */
[----:B0-----:R-:W-:Y:S05]  /*1840*/  @!P0 BRA `(.L_x_319) ;  /* 0x0000004c00308947 */ /* 0x001fea0003800000 */
[----:B------:R-:W-:Y:S01]  /*1850*/  VIADD R0, R16, 0x13800 ;  /* 0x0001380010007836 */ /* 0x000fe20000000000 */
[----:B------:R-:W-:Y:S04]  /*1860*/  BSSY B6, `(.L_x_320) ;  /* 0x0000013000067945 */ /* 0x000fe80003800000 */
[----:B------:R-:W-:-:S13]  /*1870*/  LOP3.LUT P0, RZ, R0, 0x9f, RZ, 0xc0, !PT ;  /* 0x0000009f00ff7812 */ /* 0x000fda000780c0ff */
[----:B------:R-:W-:Y:S05]  /*1880*/  @!P0 BRA `(.L_x_321) ;  /* 0x0000000000408947 */ /* 0x000fea0003800000 */
        /* <DEDUP_REMOVED lines=15> */
[----:B-1---5:R-:W-:Y:S05]  /*1980*/  CALL.ABS.NOINC R14 ;  /* 0x000000000e007343 */ /* 0x022fea0003c00000 */
.L_x_321:
[----:B------:R-:W-:Y:S05]  /*1990*/  BSYNC B6 ;  /* 0x0000000000067941 */ /* 0x000fea0003800000 */
.L_x_320:
        /* <DEDUP_REMOVED lines=20> */
.L_x_323:
[----:B------:R-:W-:Y:S05]  /*1ae0*/  BSYNC B6 ;  /* 0x0000000000067941 */ /* 0x000fea0003800000 */
.L_x_322:
[----:B------:R-:W-:Y:S01]  /*1af0*/  ULDC.64 UR4, c[0x0][0x9f8] ;  /* 0x00027e0000047ab9 */ /* 0x000fe20000000a00 */
[----:B------:R-:W2:Y:S01]  /*1b00*/  LDL R14, [R1+0xc] ;  /* 0x00000c00010e7983 */ /* 0x000ea20000100800 */
[----:B------:R-:W-:Y:S01]  /*1b10*/  ISETP.NE.U32.AND P0, PT, RZ, UR4, PT ;  /* 0x00000004ff007c0c */ /* 0x000fe2000bf05070 */
[----:B------:R-:W0:Y:S01]  /*1b20*/  LDC.64 R68, c[0x0][0x300] ;  /* 0x0000c000ff447b82 */ /* 0x000e220000000a00 */
[----:B------:R-:W-:Y:S01]  /*1b30*/  IMAD.IADD R47, R47, 0x1, R28 ;  /* 0x000000012f2f7824 */ /* 0x000fe200078e021c */
[----:B------:R-:W-:Y:S01]  /*1b40*/  ULDC.64 UR6, c[0x0][0x330] ;  /* 0x0000cc0000067ab9 */ /* 0x000fe20000000a00 */
[----:B------:R-:W-:Y:S01]  /*1b50*/  ISETP.NE.AND.EX P0, PT, RZ, UR5, PT, P0 ;  /* 0x00000005ff007c0c */ /* 0x000fe2000bf05300 */
[----:B------:R-:W-:Y:S01]  /*1b60*/  ULDC.64 UR8, c[0x0][0xa08] ;  /* 0x0002820000087ab9 */ /* 0x000fe20000000a00 */
[----:B------:R-:W-:-:S03]  /*1b70*/  SHF.R.S32.HI R19, RZ, 0x1f, R18 ;  /* 0x0000001fff137819 */ /* 0x000fc60000011412 */
[----:B------:R-:W1:Y:S08]  /*1b80*/  LDC.64 R66, c[0x0][0x3f8] ;  /* 0x0000fe00ff427b82 */ /* 0x000e700000000a00 */
[----:B------:R-:W-:Y:S01]  /*1b90*/  @P0 IADD3 R4, P1, R32, UR4, RZ ;  /* 0x0000000420040c10 */ /* 0x000fe2000ff3e0ff */
[----:B------:R-:W3:Y:S03]  /*1ba0*/  LDC R61, c[0x0][0x3f4] ;  /* 0x0000fd00ff3d7b82 */ /* 0x000ee60000000800 */
[----:B------:R-:W-:Y:S01]  /*1bb0*/  @P0 IADD3.X R5, R31, UR5, RZ, P1, !PT ;  /* 0x000000051f050c10 */ /* 0x000fe20008ffe4ff */
[----:B------:R-:W-:-:S04]  /*1bc0*/  ULDC.64 UR4, c[0x0][0x308] ;  /* 0x0000c20000047ab9 */ /* 0x000fc80000000a00 */
[----:B------:R4:W2:Y:S01]  /*1bd0*/  @P0 LDG.E R29, desc[UR42][R4.64] ;  /* 0x0000002a041d0981 */ /* 0x0008a2000c1e1900 */
[----:B------:R-:W-:Y:S01]  /*1be0*/  SHF.R.S32.HI R3, RZ, 0x1f, R47 ;  /* 0x0000001fff037819 */ /* 0x000fe2000001142f */
[----:B0-----:R-:W-:Y:S01]  /*1bf0*/  IMAD.WIDE.U32 R6, R47, R68, RZ ;  /* 0x000000442f067225 */ /* 0x001fe200078e00ff */
[----:B------:R-:W-:-:S03]  /*1c00*/  ISETP.NE.U32.AND P0, PT, RZ, UR8, PT ;  /* 0x00000008ff007c0c */ /* 0x000fc6000bf05070 */
[----:B------:R-:W-:Y:S02]  /*1c10*/  IMAD R0, R3, R68, RZ ;  /* 0x0000004403007224 */ /* 0x000fe400078e02ff */
[----:B------:R-:W-:-:S04]  /*1c20*/  IMAD.WIDE.U32 R56, R30, UR6, R18 ;  /* 0x000000061e387c25 */ /* 0x000fc8000f8e0012 */
[----:B------:R-:W-:Y:S01]  /*1c30*/  IMAD R9, R47, R69, R0 ;  /* 0x000000452f097224 */ /* 0x000fe200078e0200 */
[----:B------:R-:W-:-:S03]  /*1c40*/  SHF.R.S32.HI R0, RZ, 0x1f, R30 ;  /* 0x0000001fff007819 */ /* 0x000fc6000001141e */
[----:B------:R-:W-:Y:S02]  /*1c50*/  IMAD.IADD R7, R7, 0x1, R9 ;  /* 0x0000000107077824 */ /* 0x000fe400078e0209 */
[C---:B----4-:R-:W-:Y:S02]  /*1c60*/  IMAD R4, R0.reuse, UR6, RZ ;  /* 0x0000000600047c24 */ /* 0x050fe4000f8e02ff */
[----:B------:R-:W-:Y:S02]  /*1c70*/  IMAD R0, R0, UR4, RZ ;  /* 0x0000000400007c24 */ /* 0x000fe4000f8e02ff */
[C---:B------:R-:W-:Y:S01]  /*1c80*/  IMAD R9, R30.reuse, UR7, R4 ;  /* 0x000000071e097c24 */ /* 0x040fe2000f8e0204 */
[----:B------:R-:W-:Y:S01]  /*1c90*/  ISETP.NE.AND.EX P0, PT, RZ, UR9, PT, P0 ;  /* 0x00000009ff007c0c */ /* 0x000fe2000bf05300 */
[----:B------:R-:W-:Y:S01]  /*1ca0*/  IMAD.WIDE.U32 R4, R30, UR4, R6 ;  /* 0x000000041e047c25 */ /* 0x000fe2000f8e0006 */
[----:B------:R-:W-:Y:S01]  /*1cb0*/  SHF.R.S32.HI R12, RZ, 0x1f, R22 ;  /* 0x0000001fff0c7819 */ /* 0x000fe20000011416 */
[----:B------:R-:W-:-:S02]  /*1cc0*/  ULDC.64 UR6, c[0x0][0x338] ;  /* 0x0000ce0000067ab9 */ /* 0x000fc40000000a00 */
[----:B------:R-:W-:Y:S01]  /*1cd0*/  IMAD R59, R30, UR5, R0 ;  /* 0x000000051e3b7c24 */ /* 0x000fe2000f8e0200 */
[----:B------:R-:W-:Y:S01]  /*1ce0*/  ULDC.64 UR4, c[0x0][0x310] ;  /* 0x0000c40000047ab9 */ /* 0x000fe20000000a00 */
[----:B------:R-:W-:Y:S02]  /*1cf0*/  IMAD.MOV.U32 R58, RZ, RZ, R4 ;  /* 0x000000ffff3a7224 */ /* 0x000fe400078e0004 */
[----:B------:R-:W-:Y:S02]  /*1d00*/  IMAD.IADD R59, R5, 0x1, R59 ;  /* 0x00000001053b7824 */ /* 0x000fe400078e023b */
[----:B------:R-:W0:Y:S01]  /*1d10*/  LDC.64 R4, c[0x0][0x408] ;  /* 0x00010200ff047b82 */ /* 0x000e220000000a00 */
[----:B------:R-:W-:Y:S02]  /*1d20*/  IMAD.IADD R57, R57, 0x1, R9 ;  /* 0x0000000139397824 */ /* 0x000fe400078e0209 */
[----:B------:R-:W-:Y:S02]  /*1d30*/  VIADD R81, R18, 0x20 ;  /* 0x0000002012517836 */ /* 0x000fe40000000000 */
[----:B------:R-:W-:-:S02]  /*1d40*/  IMAD R11, R12, R68, RZ ;  /* 0x000000440c0b7224 */ /* 0x000fc400078e02ff */
[----:B------:R-:W-:-:S04]  /*1d50*/  IMAD.WIDE.U32 R6, R22, R68, R18 ;  /* 0x0000004416067225 */ /* 0x000fc800078e0012 */
[C---:B------:R-:W-:Y:S01]  /*1d60*/  IMAD R11, R22.reuse, R69, R11 ;  /* 0x00000045160b7224 */ /* 0x040fe200078e020b */
[----:B---3--:R-:W-:Y:S02]  /*1d70*/  ISETP.GE.AND P2, PT, R81, R61, PT ;  /* 0x0000003d5100720c */ /* 0x008fe40003f46270 */
[----:B------:R-:W-:Y:S01]  /*1d80*/  SHF.R.S32.HI R153, RZ, 0x1f, R152 ;  /* 0x0000001fff997819 */ /* 0x000fe20000011498 */
[----:B-1----:R-:W-:-:S04]  /*1d90*/  IMAD.WIDE.U32 R52, R22, R66, R18 ;  /* 0x0000004216347225 */ /* 0x002fc800078e0012 */
[----:B------:R-:W-:Y:S01]  /*1da0*/  IMAD.WIDE.U32 R54, R22, R66, R152 ;  /* 0x0000004216367225 */ /* 0x000fe200078e0098 */
[----:B------:R-:W-:-:S03]  /*1db0*/  SHF.R.U32.HI R20, RZ, 0x3, R156 ;  /* 0x00000003ff147819 */ /* 0x000fc6000001169c */
[----:B0-----:R-:W-:-:S04]  /*1dc0*/  IMAD.WIDE.U32 R50, R22, R4, R152 ;  /* 0x0000000416327225 */ /* 0x001fc800078e0098 */
[----:B------:R-:W-:Y:S01]  /*1dd0*/  IMAD.WIDE.U32 R48, R22, R4, R18 ;  /* 0x0000000416307225 */ /* 0x000fe200078e0012 */
[----:B------:R-:W-:-:S03]  /*1de0*/  P2R R82, PR, RZ, 0x4 ;  /* 0x00000004ff527803 */ /* 0x000fc60000000000 */
[----:B------:R-:W-:Y:S01]  /*1df0*/  VIADD R65, R18, 0x40 ;  /* 0x0000004012417836 */ /* 0x000fe20000000000 */
[----:B------:R-:W-:Y:S01]  /*1e00*/  SHF.L.U64.HI R69, R68, 0x7, R69 ;  /* 0x0000000744457819 */ /* 0x000fe20000010245 */
[C---:B------:R-:W-:Y:S01]  /*1e10*/  IMAD.SHL.U32 R63, R4.reuse, 0x80, RZ ;  /* 0x00000080043f7824 */ /* 0x040fe200078e00ff */
[----:B------:R-:W-:Y:S01]  /*1e20*/  SHF.L.U64.HI R64, R4, 0x7, R5 ;  /* 0x0000000704407819 */ /* 0x000fe20000010205 */
[----:B------:R-:W-:Y:S01]  /*1e30*/  IMAD.SHL.U32 R68, R68, 0x80, RZ ;  /* 0x0000008044447824 */ /* 0x000fe200078e00ff */
[----:B--2---:R-:W-:Y:S02]  /*1e40*/  SHF.R.S32.HI R0, RZ, 0x1f, R29 ;  /* 0x0000001fff007819 */ /* 0x004fe4000001141d */
[----:B------:R-:W-:Y:S02]  /*1e50*/  SEL R9, R29, RZ, !P0 ;  /* 0x000000ff1d097207 */ /* 0x000fe40004000000 */
[----:B------:R-:W-:-:S03]  /*1e60*/  SEL R10, R0, RZ, !P0 ;  /* 0x000000ff000a7207 */ /* 0x000fc60004000000 */
[----:B------:R-:W-:-:S04]  /*1e70*/  IMAD.WIDE.U32 R58, R9, UR4, R58 ;  /* 0x00000004093a7c25 */ /* 0x000fc8000f8e003a */
[----:B------:R-:W-:Y:S01]  /*1e80*/  IMAD R0, R10, UR4, RZ ;  /* 0x000000040a007c24 */ /* 0x000fe2000f8e02ff */
[----:B------:R-:W-:Y:S02]  /*1e90*/  ULDC UR4, c[0x0][0x2f4] ;  /* 0x0000bd0000047ab9 */ /* 0x000fe40000000800 */
[----:B------:R-:W-:Y:S01]  /*1ea0*/  ISETP.GE.AND P1, PT, R81, UR4, PT ;  /* 0x0000000451007c0c */ /* 0x000fe2000bf26270 */
[----:B------:R-:W-:Y:S01]  /*1eb0*/  IMAD R75, R9, UR5, R0 ;  /* 0x00000005094b7c24 */ /* 0x000fe2000f8e0200 */
[----:B------:R-:W-:Y:S02]  /*1ec0*/  ISETP.GE.AND P0, PT, R18, UR4, PT ;  /* 0x0000000412007c0c */ /* 0x000fe4000bf06270 */
[----:B------:R-:W-:Y:S01]  /*1ed0*/  SEL R8, RZ, 0xffffffff, P1 ;  /* 0xffffffffff087807 */ /* 0x000fe20000800000 */
[----:B------:R-:W-:Y:S01]  /*1ee0*/  IMAD.IADD R75, R59, 0x1, R75 ;  /* 0x000000013b4b7824 */ /* 0x000fe200078e024b */
[----:B------:R-:W-:Y:S02]  /*1ef0*/  SEL R0, RZ, 0x1, P0 ;  /* 0x00000001ff007807 */ /* 0x000fe40000000000 */
[----:B------:R-:W-:Y:S01]  /*1f00*/  IADD3 R80, P0, R58, R6, RZ ;  /* 0x000000063a507210 */ /* 0x000fe20007f1e0ff */
[----:B------:R-:W-:-:S02]  /*1f10*/  IMAD.SHL.U32 R13, R8, 0x2, RZ ;  /* 0x00000002080d7824 */ /* 0x000fc400078e00ff */
[----:B------:R-:W-:Y:S01]  /*1f20*/  IMAD R10, R10, UR6, RZ ;  /* 0x000000060a0a7c24 */ /* 0x000fe2000f8e02ff */
[----:B------:R-:W-:Y:S01]  /*1f30*/  IADD3.X R74, R75, R7, R11, P0, !PT ;  /* 0x000000074b4a7210 */ /* 0x000fe200007fe40b */
[----:B------:R-:W-:Y:S01]  /*1f40*/  IMAD R6, R12, R66, RZ ;  /* 0x000000420c067224 */ /* 0x000fe200078e02ff */
[----:B------:R-:W-:Y:S01]  /*1f50*/  ISETP.GE.AND P0, PT, R18, R61, PT ;  /* 0x0000003d1200720c */ /* 0x000fe20003f06270 */
[----:B------:R-:W-:Y:S01]  /*1f60*/  IMAD R7, R12, R4, RZ ;  /* 0x000000040c077224 */ /* 0x000fe200078e02ff */
[----:B------:R-:W-:Y:S01]  /*1f70*/  LOP3.LUT R0, R13, 0x2, R0, 0xe2, !PT ;  /* 0x000000020d007812 */ /* 0x000fe200078ee200 */
[----:B------:R-:W-:-:S04]  /*1f80*/  IMAD.WIDE.U32 R56, R9, UR6, R56 ;  /* 0x0000000609387c25 */ /* 0x000fc8000f8e0038 */
[----:B------:R-:W-:Y:S02]  /*1f90*/  IMAD R15, R9, UR7, R10 ;  /* 0x00000007090f7c24 */ /* 0x000fe4000f8e020a */
[C---:B------:R-:W-:Y:S01]  /*1fa0*/  IMAD R9, R22.reuse, R67, R6 ;  /* 0x0000004316097224 */ /* 0x040fe200078e0206 */
[C---:B------:R-:W-:Y:S01]  /*1fb0*/  SEL R6, R61.reuse, RZ, P2 ;  /* 0x000000ff3d067207 */ /* 0x040fe20001000000 */
[----:B------:R-:W-:Y:S01]  /*1fc0*/  IMAD R13, R22, R5, R7 ;  /* 0x00000005160d7224 */ /* 0x000fe200078e0207 */
[----:B------:R-:W-:-:S03]  /*1fd0*/  SEL R7, R61, RZ, P0 ;  /* 0x000000ff3d077207 */ /* 0x000fc60000000000 */
[----:B------:R-:W-:Y:S02]  /*1fe0*/  IMAD.IADD R8, R81, 0x1, R6 ;  /* 0x0000000151087824 */ /* 0x000fe400078e0206 */
[----:B------:R-:W-:Y:S02]  /*1ff0*/  IMAD.IADD R7, R18, 0x1, R7 ;  /* 0x0000000112077824 */ /* 0x000fe400078e0207 */
[----:B------:R-:W-:Y:S02]  /*2000*/  IMAD.IADD R55, R55, 0x1, R9 ;  /* 0x0000000137377824 */ /* 0x000fe400078e0209 */
[----:B------:R-:W-:Y:S01]  /*2010*/  IMAD.IADD R53, R9, 0x1, R53 ;  /* 0x0000000109357824 */ /* 0x000fe200078e0235 */
[----:B------:R-:W-:Y:S02]  /*2020*/  SHF.R.S32.HI R6, RZ, 0x1f, R7 ;  /* 0x0000001fff067819 */ /* 0x000fe40000011407 */
[----:B------:R-:W-:Y:S02]  /*2030*/  SHF.R.S32.HI R9, RZ, 0x1f, R8 ;  /* 0x0000001fff097819 */ /* 0x000fe40000011408 */
[----:B------:R-:W-:-:S02]  /*2040*/  LEA.HI R73, R6, R7, RZ, 0x4 ;  /* 0x0000000706497211 */ /* 0x000fc400078f20ff */
[CC--:B------:R-:W-:Y:S02]  /*2050*/  LEA.HI R72, R9.reuse, R8.reuse, RZ, 0x4 ;  /* 0x0000000809487211 */ /* 0x0c0fe400078f20ff */
[----:B------:R-:W-:Y:S02]  /*2060*/  LEA.HI R6, R6, R7, RZ, 0x5 ;  /* 0x0000000706067211 */ /* 0x000fe400078f28ff */
[----:B------:R-:W-:-:S03]  /*2070*/  LEA.HI R8, R9, R8, RZ, 0x5 ;  /* 0x0000000809087211 */ /* 0x000fc600078f28ff */
[----:B------:R-:W-:Y:S01]  /*2080*/  IMAD.SHL.U32 R7, R6, 0x80, RZ ;  /* 0x0000008006077824 */ /* 0x000fe200078e00ff */
[----:B------:R-:W-:Y:S01]  /*2090*/  LOP3.LUT R6, R156, 0x10, R73, 0xf8, !PT ;  /* 0x000000109c067812 */ /* 0x000fe200078ef849 */
[----:B------:R-:W-:Y:S01]  /*20a0*/  IMAD.SHL.U32 R9, R8, 0x80, RZ ;  /* 0x0000008008097824 */ /* 0x000fe200078e00ff */
[----:B------:R-:W-:Y:S02]  /*20b0*/  LOP3.LUT R8, R156, 0x10, R72, 0xf8, !PT ;  /* 0x000000109c087812 */ /* 0x000fe400078ef848 */
[-C--:B------:R-:W-:Y:S02]  /*20c0*/  LOP3.LUT R6, R6, R20.reuse, RZ, 0x3c, !PT ;  /* 0x0000001406067212 */ /* 0x080fe400078e3cff */
[----:B------:R-:W-:Y:S02]  /*20d0*/  LOP3.LUT R8, R8, R20, RZ, 0x3c, !PT ;  /* 0x0000001408087212 */ /* 0x000fe400078e3cff */
[----:B------:R-:W0:Y:S01]  /*20e0*/  S2R R20, SR_TID.X ;  /* 0x0000000000147919 */ /* 0x000e220000002100 */
[----:B-----5:R-:W-:-:S02]  /*20f0*/  SHF.R.S32.HI R11, RZ, 0x1f, R24 ;  /* 0x0000001fff0b7819 */ /* 0x020fc40000011418 */
[----:B------:R-:W-:Y:S02]  /*2100*/  LOP3.LUT R7, R7, 0xfffff000, RZ, 0xc0, !PT ;  /* 0xfffff00007077812 */ /* 0x000fe400078ec0ff */
[----:B------:R-:W-:Y:S02]  /*2110*/  LOP3.LUT R9, R9, 0xfffff000, RZ, 0xc0, !PT ;  /* 0xfffff00009097812 */ /* 0x000fe400078ec0ff */
[--C-:B------:R-:W-:Y:S01]  /*2120*/  IADD3 R71, R6, R7, R14.reuse ;  /* 0x0000000706477210 */ /* 0x100fe20007ffe00e */
[----:B------:R-:W-:Y:S02]  /*2130*/  IMAD R6, R11, R66, RZ ;  /* 0x000000420b067224 */ /* 0x000fe400078e02ff */
[----:B------:R-:W-:Y:S02]  /*2140*/  IMAD.IADD R51, R51, 0x1, R13 ;  /* 0x0000000133337824 */ /* 0x000fe400078e020d */
[----:B------:R-:W-:Y:S02]  /*2150*/  IMAD.IADD R49, R13, 0x1, R49 ;  /* 0x000000010d317824 */ /* 0x000fe400078e0231 */
[----:B------:R-:W-:Y:S01]  /*2160*/  IMAD R11, R11, R4, RZ ;  /* 0x000000040b0b7224 */ /* 0x000fe200078e02ff */
[----:B------:R-:W-:Y:S01]  /*2170*/  IADD3 R70, R8, R9, R14 ;  /* 0x0000000908467210 */ /* 0x000fe20007ffe00e */
[----:B------:R-:W-:Y:S01]  /*2180*/  IMAD R21, R24, R67, R6 ;  /* 0x0000004318157224 */ /* 0x000fe200078e0206 */
[----:B------:R-:W-:Y:S01]  /*2190*/  IADD3 R46, P2, R22, R47, RZ ;  /* 0x0000002f162e7210 */ /* 0x000fe20007f5e0ff */
[----:B------:R-:W-:Y:S01]  /*21a0*/  IMAD.WIDE.U32 R54, R24, R66, R54 ;  /* 0x0000004218367225 */ /* 0x000fe200078e0036 */
[----:B------:R-:W-:-:S03]  /*21b0*/  LOP3.LUT R7, R72, 0xfffffff0, RZ, 0xc0, !PT ;  /* 0xfffffff048077812 */ /* 0x000fc600078ec0ff */
[----:B------:R-:W-:Y:S01]  /*21c0*/  IMAD.WIDE.U32 R52, R24, R66, R52 ;  /* 0x0000004218347225 */ /* 0x000fe200078e0034 */
[----:B------:R-:W-:-:S03]  /*21d0*/  SHF.L.U64.HI R67, R66, 0x7, R67 ;  /* 0x0000000742437819 */ /* 0x000fc60000010243 */
[C---:B------:R-:W-:Y:S02]  /*21e0*/  IMAD R11, R24.reuse, R5, R11 ;  /* 0x00000005180b7224 */ /* 0x040fe400078e020b */
[----:B------:R-:W-:Y:S01]  /*21f0*/  IMAD.WIDE.U32 R50, R24, R4, R50 ;  /* 0x0000000418327225 */ /* 0x000fe200078e0032 */
[----:B0-----:R-:W-:-:S03]  /*2200*/  SHF.R.U32.HI R14, RZ, 0x7, R20 ;  /* 0x00000007ff0e7819 */ /* 0x001fc60000011614 */
[----:B------:R-:W-:Y:S01]  /*2210*/  IMAD.WIDE.U32 R48, R24, R4, R48 ;  /* 0x0000000418307225 */ /* 0x000fe200078e0030 */
[----:B------:R-:W-:Y:S02]  /*2220*/  LOP3.LUT R20, R73, 0xfffffff0, RZ, 0xc0, !PT ;  /* 0xfffffff049147812 */ /* 0x000fe400078ec0ff */
[----:B------:R-:W-:Y:S01]  /*2230*/  LOP3.LUT R60, R0, 0x1, RZ, 0xc0, !PT ;  /* 0x00000001003c7812 */ /* 0x000fe200078ec0ff */
[----:B------:R-:W-:Y:S01]  /*2240*/  IMAD.X R47, R12, 0x1, R3, P2 ;  /* 0x000000010c2f7824 */ /* 0x000fe200010e0603 */
[----:B------:R-:W-:Y:S01]  /*2250*/  LOP3.LUT R45, R0, 0x2, RZ, 0xc0, !PT ;  /* 0x00000002002d7812 */ /* 0x000fe200078ec0ff */
[----:B------:R-:W-:Y:S01]  /*2260*/  IMAD.IADD R44, R55, 0x1, R21 ;  /* 0x00000001372c7824 */ /* 0x000fe200078e0215 */
[----:B------:R-:W-:Y:S01]  /*2270*/  ISETP.GE.AND P1, PT, R65, UR4, PT ;  /* 0x0000000441007c0c */ /* 0x000fe2000bf26270 */
[----:B------:R-:W-:Y:S01]  /*2280*/  IMAD.SHL.U32 R66, R66, 0x80, RZ ;  /* 0x0000008042427824 */ /* 0x000fe200078e00ff */
[----:B------:R-:W-:Y:S01]  /*2290*/  SHF.R.S32.HI R4, RZ, 0x1f, R20 ;  /* 0x0000001fff047819 */ /* 0x000fe20000011414 */
[----:B------:R-:W-:Y:S01]  /*22a0*/  VIADD R62, R14, 0x8 ;  /* 0x000000080e3e7836 */ /* 0x000fe20000000000 */
[----:B------:R-:W-:Y:S01]  /*22b0*/  SHF.R.S32.HI R3, RZ, 0x1f, R7 ;  /* 0x0000001fff037819 */ /* 0x000fe20000011407 */
[----:B------:R-:W-:-:S02]  /*22c0*/  IMAD.SHL.U32 R61, R61, 0x2, RZ ;  /* 0x000000023d3d7824 */ /* 0x000fc400078e00ff */
[----:B------:R-:W-:Y:S02]  /*22d0*/  IMAD.IADD R21, R21, 0x1, R53 ;  /* 0x0000000115157824 */ /* 0x000fe400078e0235 */
[----:B------:R-:W-:Y:S02]  /*22e0*/  IMAD.IADD R6, R51, 0x1, R11 ;  /* 0x0000000133067824 */ /* 0x000fe400078e020b */
[----:B------:R-:W-:Y:S02]  /*22f0*/  IMAD.IADD R5, R11, 0x1, R49 ;  /* 0x000000010b057824 */ /* 0x000fe400078e0231 */
[----:B------:R-:W-:-:S07]  /*2300*/  IMAD.IADD R0, R57, 0x1, R15 ;  /* 0x0000000139007824 */ /* 0x000fce00078e020f */
.L_x_363:
[----:B------:R-:W2:Y:S01]  /*2310*/  LDL R8, [R1+0x24] ;  /* 0x0000240001087983 */ /* 0x000ea20000100800 */
[----:B------:R-:W0:Y:S01]  /*2320*/  LDC R87, c[0x0][0x3f4] ;  /* 0x0000fd00ff577b82 */ /* 0x000e220000000800 */
[----:B------:R-:W-:Y:S01]  /*2330*/  VIADD R2, R2, 0xffffffff ;  /* 0xffffffff02027836 */ /* 0x000fe20000000000 */
[----:B------:R-:W-:Y:S05]  /*2340*/  YIELD ;  /* 0x0000000000007946 */ /* 0x000fea0003800000 */
[----:B------:R-:W-:Y:S01]  /*2350*/  SHF.R.S32.HI R10, RZ, 0x1f, R2 ;  /* 0x0000001fff0a7819 */ /* 0x000fe20000011402 */
[----:B------:R-:W1:Y:S01]  /*2360*/  LDC.64 R76, c[0x0][0x2e8] ;  /* 0x0000ba00ff4c7b82 */ /* 0x000e620000000a00 */
[-C--:B------:R-:W-:Y:S01]  /*2370*/  IMAD R9, R69, R2.reuse, RZ ;  /* 0x0000000245097224 */ /* 0x080fe200078e02ff */
[----:B------:R-:W-:Y:S01]  /*2380*/  BSSY B0, `(.L_x_324) ;  /* 0x00003d9000007945 */ /* 0x000fe20003800000 */
[----:B----4-:R-:W-:Y:S01]  /*2390*/  IMAD.WIDE.U32 R36, R68, R2, RZ ;  /* 0x0000000244247225 */ /* 0x010fe200078e00ff */
[----:B------:R-:W-:-:S03]  /*23a0*/  ISETP.GT.AND P2, PT, R2, R26, PT ;  /* 0x0000001a0200720c */ /* 0x000fc60003f44270 */
[----:B------:R-:W-:-:S04]  /*23b0*/  IMAD R11, R10, R68, R9 ;  /* 0x000000440a0b7224 */ /* 0x000fc800078e0209 */
[----:B------:R-:W-:Y:S01]  /*23c0*/  IMAD.IADD R79, R37, 0x1, R11 ;  /* 0x00000001254f7824 */ /* 0x000fe200078e020b */
[----:B0-----:R-:W-:Y:S02]  /*23d0*/  ISETP.GE.AND P3, PT, R87, 0x1, PT ;  /* 0x000000015700780c */ /* 0x001fe40003f66270 */
[----:B-1----:R-:W-:-:S04]  /*23e0*/  IADD3 R32, P4, P5, R36, R76, R80 ;  /* 0x0000004c24207210 */ /* 0x002fc80007d9e050 */
[----:B------:R-:W-:Y:S01]  /*23f0*/  IADD3.X R33, R79, R77, R74, P4, P5 ;  /* 0x0000004d4f217210 */ /* 0x000fe200027ea44a */
[----:B--2---:R-:W-:-:S04]  /*2400*/  IMAD R9, R17, 0x3000, R8 ;  /* 0x0000300011097824 */ /* 0x004fc800078e0208 */
[----:B------:R-:W-:Y:S02]  /*2410*/  IMAD.IADD R84, R16, 0x1, R9 ;  /* 0x0000000110547824 */ /* 0x000fe400078e0209 */
[----:B------:R-:W-:Y:S05]  /*2420*/  @!P3 BRA `(.L_x_325) ;  /* 0x0000003800e0b947 */ /* 0x000fea0003800000 */
[----:B------:R-:W-:Y:S01]  /*2430*/  ULDC.U8 UR4, c[0x0][0x410] ;  /* 0x0001040000047ab9 */ /* 0x000fe20000000000 */
[-C--:B------:R-:W-:Y:S01]  /*2440*/  IMAD R9, R67, R2.reuse, RZ ;  /* 0x0000000243097224 */ /* 0x080fe200078e02ff */
[----:B------:R-:W-:Y:S01]  /*2450*/  ISETP.NE.AND P3, PT, RZ, UR4, PT ;  /* 0x00000004ff007c0c */ /* 0x000fe2000bf65270 */
[----:B------:R-:W-:Y:S02]  /*2460*/  IMAD R8, R64, R2, RZ ;  /* 0x0000000240087224 */ /* 0x000fe400078e02ff */
[----:B------:R-:W-:Y:S02]  /*2470*/  IMAD R85, R2, -0x80, R27 ;  /* 0xffffff8002557824 */ /* 0x000fe400078e021b */
[C---:B------:R-:W-:Y:S02]  /*2480*/  IMAD R9, R10.reuse, R66, R9 ;  /* 0x000000420a097224 */ /* 0x040fe400078e0209 */
[----:B------:R-:W-:Y:S01]  /*2490*/  IMAD R11, R10, R63, R8 ;  /* 0x0000003f0a0b7224 */ /* 0x000fe200078e0208 */
[----:B------:R-:W-:Y:S01]  /*24a0*/  VIMNMX R85, R85, 0x80, PT ;  /* 0x0000008055557848 */ /* 0x000fe20003fe0100 */
[----:B------:R-:W-:-:S04]  /*24b0*/  IMAD.WIDE.U32 R40, R66, R2, RZ ;  /* 0x0000000242287225 */ /* 0x000fc800078e00ff */
[----:B------:R-:W-:-:S04]  /*24c0*/  IMAD.WIDE.U32 R38, R63, R2, RZ ;  /* 0x000000023f267225 */ /* 0x000fc800078e00ff */
[----:B------:R-:W-:Y:S02]  /*24d0*/  IMAD.IADD R42, R41, 0x1, R9 ;  /* 0x00000001292a7824 */ /* 0x000fe400078e0209 */
[----:B------:R-:W-:Y:S01]  /*24e0*/  IMAD.IADD R43, R39, 0x1, R11 ;  /* 0x00000001272b7824 */ /* 0x000fe200078e020b */
[----:B------:R-:W-:Y:S06]  /*24f0*/  @!P3 BRA `(.L_x_326) ;  /* 0x000000180010b947 */ /* 0x000fec0003800000 */
[----:B------:R-:W-:Y:S01]  /*2500*/  ISETP.GE.AND P4, PT, R22, R85, PT ;  /* 0x000000551600720c */ /* 0x000fe20003f86270 */
[----:B------:R-:W-:Y:S01]  /*2510*/  BSSY B1, `(.L_x_327) ;  /* 0x000001e000017945 */ /* 0x000fe20003800000 */
[----:B------:R-:W-:Y:S02]  /*2520*/  CS2R R12, SRZ ;  /* 0x00000000000c7805 */ /* 0x000fe4000001ff00 */
[----:B------:R-:W-:Y:S02]  /*2530*/  CS2R R28, SRZ ;  /* 0x00000000001c7805 */ /* 0x000fe4000001ff00 */
[----:B------:R-:W-:Y:S02]  /*2540*/  CS2R R34, SRZ ;  /* 0x0000000000227805 */ /* 0x000fe4000001ff00 */
[----:B------:R-:W-:Y:S02]  /*2550*/  CS2R R14, SRZ ;  /* 0x00000000000e7805 */ /* 0x000fe4000001ff00 */
[----:B------:R-:W-:-:S02]  /*2560*/  CS2R R30, SRZ ;  /* 0x00000000001e7805 */ /* 0x000fc4000001ff00 */
[----:B------:R-:W-:Y:S01]  /*2570*/  CS2R R36, SRZ ;  /* 0x0000000000247805 */ /* 0x000fe2000001ff00 */
[----:B------:R-:W-:Y:S06]  /*2580*/  @P4 BRA `(.L_x_328) ;  /* 0x0000000000584947 */ /* 0x000fec0003800000 */
[----:B------:R-:W2:Y:S01]  /*2590*/  LDL R78, [R1+0x8] ;  /* 0x00000800014e7983 */ /* 0x000ea20000100800 */
[----:B------:R-:W-:Y:S01]  /*25a0*/  ULDC.64 UR4, c[0x0][0x3e8] ;  /* 0x0000fa0000047ab9 */ /* 0x000fe20000000a00 */
[----:B------:R-:W-:Y:S01]  /*25b0*/  ULDC.64 UR6, c[0x0][0x400] ;  /* 0x0001000000067ab9 */ /* 0x000fe20000000a00 */
[----:B------:R-:W-:Y:S02]  /*25c0*/  IADD3 R40, P3, P5, R54, UR4, R40 ;  /* 0x0000000436287c10 */ /* 0x000fe4000fd7e028 */
[----:B------:R-:W-:Y:S02]  /*25d0*/  CS2R R34, SRZ ;  /* 0x0000000000227805 */ /* 0x000fe4000001ff00 */
[----:B------:R-:W-:Y:S02]  /*25e0*/  CS2R R36, SRZ ;  /* 0x0000000000247805 */ /* 0x000fe4000001ff00 */
[----:B------:R-:W-:Y:S02]  /*25f0*/  IADD3.X R41, R44, UR5, R42, P3, P5 ;  /* 0x000000052c297c10 */ /* 0x000fe40009fea42a */
[----:B------:R-:W-:-:S04]  /*2600*/  IADD3 R38, P3, P5, R50, UR6, R38 ;  /* 0x0000000632267c10 */ /* 0x000fc8000fd7e026 */
[----:B------:R-:W-:Y:S02]  /*2610*/  IADD3.X R39, R6, UR7, R43, P3, P5 ;  /* 0x0000000706277c10 */ /* 0x000fe40009fea42b */
[-C--:B------:R-:W-:Y:S02]  /*2620*/  ISETP.GE.AND P5, PT, R152, R87.reuse, PT ;  /* 0x000000579800720c */ /* 0x080fe40003fa6270 */
[----:B------:R-:W-:Y:S02]  /*2630*/  ISETP.GE.AND P3, PT, R157, R87, PT ;  /* 0x000000579d00720c */ /* 0x000fe40003f66270 */
[----:B------:R-:W-:Y:S02]  /*2640*/  CS2R R28, SRZ ;  /* 0x00000000001c7805 */ /* 0x000fe4000001ff00 */
[----:B------:R-:W-:Y:S02]  /*2650*/  CS2R R12, SRZ ;  /* 0x00000000000c7805 */ /* 0x000fe4000001ff00 */
[----:B------:R-:W-:-:S05]  /*2660*/  CS2R R30, SRZ ;  /* 0x00000000001e7805 */ /* 0x000fca000001ff00 */
[----:B------:R0:W5:Y:S04]  /*2670*/  @!P5 LDG.E.64 R34, desc[UR42][R40.64] ;  /* 0x0000002a2822d981 */ /* 0x000168000c1e1b00 */
[----:B------:R0:W5:Y:S01]  /*2680*/  @!P5 LDG.E.64 R36, desc[UR42][R38.64] ;  /* 0x0000002a2624d981 */ /* 0x000162000c1e1b00 */
[----:B------:R-:W-:-:S03]  /*2690*/  CS2R R14, SRZ ;  /* 0x00000000000e7805 */ /* 0x000fc6000001ff00 */
[----:B------:R0:W5:Y:S04]  /*26a0*/  @!P3 LDG.E.64 R28, desc[UR42][R40.64+0x10] ;  /* 0x0000102a281cb981 */ /* 0x000168000c1e1b00 */
[----:B------:R0:W5:Y:S01]  /*26b0*/  @!P3 LDG.E.64 R30, desc[UR42][R38.64+0x10] ;  /* 0x0000102a261eb981 */ /* 0x000162000c1e1b00 */
[----:B--2---:R-:W-:-:S13]  /*26c0*/  ISETP.GE.AND P5, PT, R78, R87, PT ;  /* 0x000000574e00720c */ /* 0x004fda0003fa6270 */
[----:B------:R0:W5:Y:S04]  /*26d0*/  @!P5 LDG.E.64 R12, desc[UR42][R40.64+0x20] ;  /* 0x0000202a280cd981 */ /* 0x000168000c1e1b00 */
[----:B------:R0:W5:Y:S02]  /*26e0*/  @!P5 LDG.E.64 R14, desc[UR42][R38.64+0x20] ;  /* 0x0000202a260ed981 */ /* 0x000164000c1e1b00 */
.L_x_328:
[----:B------:R-:W-:Y:S05]  /*26f0*/  BSYNC B1 ;  /* 0x0000000000017941 */ /* 0x000fea0003800000 */
.L_x_327:
[----:B------:R-:W-:Y:S01]  /*2700*/  UISETP.NE.AND UP0, UPT, UR36, 0x3, UPT ;  /* 0x000000032400788c */ /* 0x000fe2000bf05270 */
[----:B0----5:R-:W-:Y:S02]  /*2710*/  IMAD.MOV.U32 R39, RZ, RZ, R12 ;  /* 0x000000ffff277224 */ /* 0x021fe400078e000c */
[----:B------:R-:W-:Y:S02]  /*2720*/  IMAD.MOV.U32 R40, RZ, RZ, R28 ;  /* 0x000000ffff287224 */ /* 0x000fe400078e001c */
[----:B------:R-:W-:Y:S01]  /*2730*/  IMAD.MOV.U32 R42, RZ, RZ, R34 ;  /* 0x000000ffff2a7224 */ /* 0x000fe200078e0022 */
[----:B------:R-:W-:Y:S01]  /*2740*/  PLOP3.LUT P3, PT, PT, PT, UP0, 0x80, 0x0 ;  /* 0x000000000000781c */ /* 0x000fe20003f6f008 */
[----:B------:R-:W-:Y:S02]  /*2750*/  IMAD.MOV.U32 R38, RZ, RZ, R14 ;  /* 0x000000ffff267224 */ /* 0x000fe400078e000e */
[----:B------:R-:W-:Y:S02]  /*2760*/  IMAD.MOV.U32 R41, RZ, RZ, R30 ;  /* 0x000000ffff297224 */ /* 0x000fe400078e001e */
[----:B------:R-:W-:-:S08]  /*2770*/  IMAD.MOV.U32 R43, RZ, RZ, R36 ;  /* 0x000000ffff2b7224 */ /* 0x000fd000078e0024 */
[----:B------:R-:W-:Y:S05]  /*2780*/  @!P3 BRA `(.L_x_329) ;  /* 0x000000000004b947 */ /* 0x000fea0003800000 */
[----:B------:R-:W-:Y:S01]  /*2790*/  BPT.TRAP 0x1 ;  /* 0x000000040000795c */ /* 0x000fe20000300000 */
.L_x_329:
[----:B------:R-:W-:Y:S01]  /*27a0*/  IMAD R83, R17, 0x8, R16 ;  /* 0x0000000811537824 */ /* 0x000fe200078e0210 */
[----:B------:R-:W-:Y:S01]  /*27b0*/  SHF.L.U32 R86, R23, 0x1f, RZ ;  /* 0x0000001f17567819 */ /* 0x000fe200000006ff */
[----:B------:R-:W-:Y:S03]  /*27c0*/  BSSY B1, `(.L_x_330) ;  /* 0x0000003000017945 */ /* 0x000fe60003800000 */
[----:B------:R-:W0:Y:S02]  /*27d0*/  SYNCS.PHASECHK.TRANS64.TRYWAIT P5, [R83+URZ+0x19c90], R86 ;  /* 0x019c9056530075a7 */ /* 0x000e2400080a017f */
[----:B0-----:R-:W-:Y:S05]  /*27e0*/  @!P5 BRA `(.L_x_331) ;  /* 0x000001580078d947 */ /* 0x001fea0003800000 */
.L_x_571:
[----:B------:R-:W-:Y:S05]  /*27f0*/  BSYNC B1 ;  /* 0x0000000000017941 */ /* 0x000fea0003800000 */
.L_x_330:
[----:B------:R-:W-:Y:S05]  /*2800*/  @P4 BRA `(.L_x_332) ;  /* 0x0000003800404947 */ /* 0x000fea0003800000 */
[----:B------:R-:W-:Y:S01]  /*2810*/  ISETP.NE.AND P4, PT, R60, RZ, PT ;  /* 0x000000ff3c00720c */ /* 0x000fe20003f85270 */
[----:B------:R-:W-:-:S12]  /*2820*/  BSSY B1, `(.L_x_333) ;  /* 0x000006f000017945 */ /* 0x000fd80003800000 */
[----:B------:R-:W-:Y:S05]  /*2830*/  @!P4 BRA `(.L_x_334) ;  /* 0x0000000400b4c947 */ /* 0x000fea0003800000 */
[----:B------:R1:W2:Y:S01]  /*2840*/  LDS.128 R8, [R84+0x13800] ;  /* 0x0138000054087984 */ /* 0x0002a20000000c00 */
[----:B------:R-:W-:Y:S01]  /*2850*/  ISETP.GE.AND P4, PT, R152, R87, PT ;  /* 0x000000579800720c */ /* 0x000fe20003f86270 */
[----:B------:R-:W-:-:S12]  /*2860*/  BSSY B2, `(.L_x_335) ;  /* 0x0000069000027945 */ /* 0x000fd80003800000 */
[----:B-1----:R-:W-:Y:S05]  /*2870*/  @P4 BRA `(.L_x_336) ;  /* 0x00000004009c4947 */ /* 0x002fea0003800000 */
[----:B------:R-:W-:Y:S02]  /*2880*/  SHF.R.U32.HI R34, RZ, 0x8, R35 ;  /* 0x00000008ff227819 */ /* 0x000fe40000011623 */
[----:B------:R-:W-:Y:S02]  /*2890*/  SHF.R.U32.HI R36, RZ, 0x8, R37 ;  /* 0x00000008ff247819 */ /* 0x000fe40000011625 */
[----:B------:R-:W-:Y:S01]  /*28a0*/  SHF.R.U32.HI R79, RZ, 0x10, R35 ;  /* 0x00000010ff4f7819 */ /* 0x000fe20000011623 */
[----:B------:R-:W-:Y:S01]  /*28b0*/  IMAD.SHL.U32 R34, R34, 0x100, RZ ;  /* 0x0000010022227824 */ /* 0x000fe200078e00ff */
[----:B------:R-:W-:Y:S02]  /*28c0*/  SHF.R.U32.HI R77, RZ, 0x10, R37 ;  /* 0x00000010ff4d7819 */ /* 0x000fe40000011625 */
[----:B------:R-:W-:Y:S01]  /*28d0*/  LOP3.LUT R76, R37, 0xff0000ff, RZ, 0xc0, !PT ;  /* 0xff0000ff254c7812 */ /* 0x000fe200078ec0ff */
[----:B------:R-:W-:Y:S01]  /*28e0*/  IMAD.SHL.U32 R37, R36, 0x100, RZ ;  /* 0x0000010024257824 */ /* 0x000fe200078e00ff */
[----:B------:R-:W-:Y:S01]  /*28f0*/  LOP3.LUT R35, R35, 0xff0000ff, RZ, 0xc0, !PT ;  /* 0xff0000ff23237812 */ /* 0x000fe200078ec0ff */
[----:B--2---:R-:W-:Y:S01]  /*2900*/  IMAD.MOV.U32 R36, RZ, RZ, R8 ;  /* 0x000000ffff247224 */ /* 0x004fe200078e0008 */
[----:B------:R-:W-:-:S02]  /*2910*/  F2FP.F16.E4M3.UNPACK_B R8, R9 ;  /* 0x00000009ff08723e */ /* 0x000fc400020006ff */
[----:B------:R-:W-:Y:S01]  /*2920*/  LOP3.LUT R35, R35, 0xff00, R34, 0xf8, !PT ;  /* 0x0000ff0023237812 */ /* 0x000fe200078ef822 */
[----:B------:R-:W-:Y:S01]  /*2930*/  IMAD.U32 R34, R79, 0x10000, RZ ;  /* 0x000100004f227824 */ /* 0x000fe200078e00ff */
[----:B------:R-:W-:Y:S01]  /*2940*/  LOP3.LUT R78, R76, 0xff00, R37, 0xf8, !PT ;  /* 0x0000ff004c4e7812 */ /* 0x000fe200078ef825 */
[----:B------:R-:W-:Y:S01]  /*2950*/  IMAD.U32 R37, R77, 0x10000, RZ ;  /* 0x000100004d257824 */ /* 0x000fe200078e00ff */
[----:B------:R-:W-:Y:S02]  /*2960*/  F2FP.F16.E4M3.UNPACK_B R76, R43.H1 ;  /* 0x0000002bff4c723e */ /* 0x000fe400030006ff */
[----:B------:R-:W-:Y:S02]  /*2970*/  LOP3.LUT R34, R35, 0xff0000, R34, 0xf8, !PT ;  /* 0x00ff000023227812 */ /* 0x000fe400078ef822 */
[----:B------:R-:W-:Y:S01]  /*2980*/  LOP3.LUT R35, R78, 0xff0000, R37, 0xf8, !PT ;  /* 0x00ff00004e237812 */ /* 0x000fe200078ef825 */
[----:B------:R-:W-:Y:S01]  /*2990*/  HADD2.F32 R37, -RZ, R8.H1_H1 ;  /* 0x30000008ff257230 */ /* 0x000fe20000004100 */
[----:B------:R-:W-:Y:S01]  /*29a0*/  F2FP.F16.E4M3.UNPACK_B R9, R9.H1 ;  /* 0x00000009ff09723e */ /* 0x000fe200030006ff */
[----:B------:R-:W-:Y:S01]  /*29b0*/  HADD2.F32 R89, -RZ, R76.H0_H0 ;  /* 0x2000004cff597230 */ /* 0x000fe20000004100 */
[----:B------:R-:W-:Y:S01]  /*29c0*/  F2FP.F16.E4M3.UNPACK_B R78, R42.H1 ;  /* 0x0000002aff4e723e */ /* 0x000fe200030006ff */
[----:B------:R-:W-:Y:S01]  /*29d0*/  HADD2.F32 R8, -RZ, R8.H0_H0 ;  /* 0x20000008ff087230 */ /* 0x000fe20000004100 */
[----:B------:R-:W-:Y:S01]  /*29e0*/  F2FP.F16.E4M3.UNPACK_B R43, R43 ;  /* 0x0000002bff2b723e */ /* 0x000fe200020006ff */
[----:B------:R-:W-:-:S02]  /*29f0*/  HADD2.F32 R90, -RZ, R76.H1_H1 ;  /* 0x3000004cff5a7230 */ /* 0x000fc40000004100 */
[-C--:B------:R-:W-:Y:S01]  /*2a00*/  FMUL.FTZ R91, R37, R89.reuse ;  /* 0x00000059255b7220 */ /* 0x080fe20000410000 */
[--C-:B------:R-:W-:Y:S02]  /*2a10*/  HADD2.F32 R77, -RZ, R9.reuse.H1_H1 ;  /* 0x30000009ff4d7230 */ /* 0x100fe40000004100 */
[----:B------:R-:W-:Y:S01]  /*2a20*/  FMUL.FTZ R92, R8, R89 ;  /* 0x00000059085c7220 */ /* 0x000fe20000410000 */
[--C-:B------:R-:W-:Y:S02]  /*2a30*/  HADD2.F32 R79, -RZ, R78.reuse.H0_H0 ;  /* 0x2000004eff4f7230 */ /* 0x100fe40000004100 */
[----:B------:R-:W-:Y:S02]  /*2a40*/  HADD2.F32 R76, -RZ, R9.H0_H0 ;  /* 0x20000009ff4c7230 */ /* 0x000fe40000004100 */
[----:B------:R-:W-:Y:S01]  /*2a50*/  FMUL.FTZ R89, R77, R90 ;  /* 0x0000005a4d597220 */ /* 0x000fe20000410000 */
[----:B------:R-:W-:Y:S02]  /*2a60*/  HADD2.F32 R78, -RZ, R78.H1_H1 ;  /* 0x3000004eff4e7230 */ /* 0x000fe40000004100 */
[-C--:B------:R-:W-:Y:S01]  /*2a70*/  FFMA.FTZ R9, R37, R79.reuse, R92 ;  /* 0x0000004f25097223 */ /* 0x080fe2000001005c */
[----:B------:R-:W-:Y:S01]  /*2a80*/  F2FP.F16.E4M3.UNPACK_B R37, R36.H1 ;  /* 0x00000024ff25723e */ /* 0x000fe200030006ff */
[----:B------:R-:W-:Y:S01]  /*2a90*/  FMUL.FTZ R90, R76, R90 ;  /* 0x0000005a4c5a7220 */ /* 0x000fe20000410000 */
[----:B------:R-:W-:Y:S01]  /*2aa0*/  F2FP.F16.E4M3.UNPACK_B R36, R36 ;  /* 0x00000024ff24723e */ /* 0x000fe200020006ff */
[----:B------:R-:W-:Y:S01]  /*2ab0*/  FFMA.FTZ R8, R8, R79, -R91 ;  /* 0x0000004f08087223 */ /* 0x000fe2000001085b */
[-C--:B------:R-:W-:Y:S01]  /*2ac0*/  FFMA.FTZ R91, R76, R78.reuse, -R89 ;  /* 0x0000004e4c5b7223 */ /* 0x080fe20000010859 */
[----:B------:R-:W-:Y:S01]  /*2ad0*/  FFMA.FTZ R94, R77, R78, R90 ;  /* 0x0000004e4d5e7223 */ /* 0x000fe2000001005a */
[--C-:B------:R-:W-:Y:S01]  /*2ae0*/  HADD2.F32 R79, -RZ, R43.reuse.H1_H1 ;  /* 0x3000002bff4f7230 */ /* 0x100fe20000004100 */
[----:B------:R-:W-:Y:S01]  /*2af0*/  F2FP.F16.E4M3.UNPACK_B R77, R42 ;  /* 0x0000002aff4d723e */ /* 0x000fe200020006ff */
[----:B------:R-:W-:-:S02]  /*2b00*/  HADD2.F32 R78, -RZ, R43.H0_H0 ;  /* 0x2000002bff4e7230 */ /* 0x000fc40000004100 */
[--C-:B------:R-:W-:Y:S02]  /*2b10*/  HADD2.F32 R43, -RZ, R37.reuse.H0_H0 ;  /* 0x20000025ff2b7230 */ /* 0x100fe40000004100 */
[----:B------:R-:W-:Y:S02]  /*2b20*/  HADD2.F32 R76, -RZ, R37.H1_H1 ;  /* 0x30000025ff4c7230 */ /* 0x000fe40000004100 */
[--C-:B------:R-:W-:Y:S02]  /*2b30*/  HADD2.F32 R42, -RZ, R36.reuse.H1_H1 ;  /* 0x30000024ff2a7230 */ /* 0x100fe40000004100 */
[-C--:B------:R-:W-:Y:S01]  /*2b40*/  FMUL.FTZ R89, R43, R79.reuse ;  /* 0x0000004f2b597220 */ /* 0x080fe20000410000 */
[----:B------:R-:W-:Y:S02]  /*2b50*/  HADD2.F32 R37, -RZ, R36.H0_H0 ;  /* 0x20000024ff257230 */ /* 0x000fe40000004100 */
[----:B------:R-:W-:Y:S01]  /*2b60*/  FMUL.FTZ R92, R76, R79 ;  /* 0x0000004f4c5c7220 */ /* 0x000fe20000410000 */
[----:B------:R-:W-:-:S02]  /*2b70*/  HADD2.F32 R36, -RZ, R77.H1_H1 ;  /* 0x3000004dff247230 */ /* 0x000fc40000004100 */
[-C--:B------:R-:W-:Y:S01]  /*2b80*/  FMUL.FTZ R90, R42, R78.reuse ;  /* 0x0000004e2a5a7220 */ /* 0x080fe20000410000 */
[----:B------:R-:W-:Y:S02]  /*2b90*/  HADD2.F32 R77, -RZ, R77.H0_H0 ;  /* 0x2000004dff4d7230 */ /* 0x000fe40000004100 */
[----:B------:R-:W-:Y:S01]  /*2ba0*/  FMUL.FTZ R79, R37, R78 ;  /* 0x0000004e254f7220 */ /* 0x000fe20000410000 */
[-C--:B------:R-:W-:Y:S01]  /*2bb0*/  FFMA.FTZ R43, R43, R36.reuse, -R92 ;  /* 0x000000242b2b7223 */ /* 0x080fe2000001085c */
[----:B------:R-:W-:Y:S01]  /*2bc0*/  FFMA.FTZ R76, R76, R36, R89 ;  /* 0x000000244c4c7223 */ /* 0x000fe20000010059 */
[-C--:B------:R-:W-:Y:S01]  /*2bd0*/  FFMA.FTZ R36, R37, R77.reuse, -R90 ;  /* 0x0000004d25247223 */ /* 0x080fe2000001085a */
[----:B------:R-:W-:Y:S01]  /*2be0*/  FFMA.FTZ R37, R42, R77, R79 ;  /* 0x0000004d2a257223 */ /* 0x000fe2000001004f */
[----:B------:R-:W-:Y:S02]  /*2bf0*/  F2FP.F16.E4M3.UNPACK_B R77, R11.H1 ;  /* 0x0000000bff4d723e */ /* 0x000fe400030006ff */
[----:B------:R-:W-:-:S02]  /*2c00*/  F2FP.F16.E4M3.UNPACK_B R92, R35.H1 ;  /* 0x00000023ff5c723e */ /* 0x000fc400030006ff */
[----:B------:R-:W-:Y:S01]  /*2c10*/  F2FP.SATFINITE.E4M3.F32.PACK_AB_MERGE_C R42, R94, R91, RZ ;  /* 0x0000005b5e2a723e */ /* 0x000fe200048070ff */
[--C-:B------:R-:W-:Y:S01]  /*2c20*/  HADD2.F32 R78, -RZ, R77.reuse.H0_H0 ;  /* 0x2000004dff4e7230 */ /* 0x100fe20000004100 */
[----:B------:R-:W-:Y:S01]  /*2c30*/  F2FP.SATFINITE.E4M3.F32.PACK_AB_MERGE_C R43, R76, R43, RZ ;  /* 0x0000002b4c2b723e */ /* 0x000fe200048070ff */
[----:B------:R-:W-:Y:S01]  /*2c40*/  HADD2.F32 R77, -RZ, R77.H1_H1 ;  /* 0x3000004dff4d7230 */ /* 0x000fe20000004100 */
[----:B------:R-:W-:Y:S01]  /*2c50*/  F2FP.F16.E4M3.UNPACK_B R89, R34.H1 ;  /* 0x00000022ff59723e */ /* 0x000fe200030006ff */
[--C-:B------:R-:W-:Y:S01]  /*2c60*/  HADD2.F32 R94, -RZ, R92.reuse.H1_H1 ;  /* 0x3000005cff5e7230 */ /* 0x100fe20000004100 */
[----:B------:R-:W-:Y:S01]  /*2c70*/  F2FP.F16.E4M3.UNPACK_B R76, R10.H1 ;  /* 0x0000000aff4c723e */ /* 0x000fe200030006ff */
[----:B------:R-:W-:Y:S01]  /*2c80*/  HADD2.F32 R92, -RZ, R92.H0_H0 ;  /* 0x2000005cff5c7230 */ /* 0x000fe20000004100 */
[----:B------:R-:W-:Y:S01]  /*2c90*/  F2FP.F16.E4M3.UNPACK_B R91, R35 ;  /* 0x00000023ff5b723e */ /* 0x000fe200020006ff */
[----:B------:R-:W-:Y:S01]  /*2ca0*/  HADD2.F32 R90, -RZ, R89.H1_H1 ;  /* 0x30000059ff5a7230 */ /* 0x000fe20000004100 */
[----:B------:R-:W-:Y:S01]  /*2cb0*/  F2FP.F16.E4M3.UNPACK_B R79, R34 ;  /* 0x00000022ff4f723e */ /* 0x000fe200020006ff */
[----:B------:R-:W-:-:S02]  /*2cc0*/  HADD2.F32 R35, -RZ, R76.H1_H1 ;  /* 0x3000004cff237230 */ /* 0x000fc40000004100 */
[-C--:B------:R-:W-:Y:S01]  /*2cd0*/  FMUL.FTZ R95, R77, R94.reuse ;  /* 0x0000005e4d5f7220 */ /* 0x080fe20000410000 */
[----:B------:R-:W-:Y:S02]  /*2ce0*/  HADD2.F32 R93, -RZ, R91.H1_H1 ;  /* 0x3000005bff5d7230 */ /* 0x000fe40000004100 */
[C---:B------:R-:W-:Y:S01]  /*2cf0*/  FMUL.FTZ R96, R78.reuse, R94 ;  /* 0x0000005e4e607220 */ /* 0x040fe20000410000 */
[----:B------:R-:W-:Y:S02]  /*2d00*/  HADD2.F32 R76, -RZ, R76.H0_H0 ;  /* 0x2000004cff4c7230 */ /* 0x000fe40000004100 */
[----:B------:R-:W-:Y:S01]  /*2d10*/  FFMA.FTZ R34, R78, R90, -R95 ;  /* 0x0000005a4e227223 */ /* 0x000fe2000001085f */
[----:B------:R-:W-:Y:S02]  /*2d20*/  HADD2.F32 R78, -RZ, R79.H1_H1 ;  /* 0x3000004fff4e7230 */ /* 0x000fe40000004100 */
[----:B------:R-:W-:Y:S01]  /*2d30*/  FMUL.FTZ R95, R35, R93 ;  /* 0x0000005d235f7220 */ /* 0x000fe20000410000 */
[----:B------:R-:W-:Y:S01]  /*2d40*/  F2FP.F16.E4M3.UNPACK_B R11, R11 ;  /* 0x0000000bff0b723e */ /* 0x000fe200020006ff */
[C---:B------:R-:W-:Y:S01]  /*2d50*/  FMUL.FTZ R94, R76.reuse, R93 ;  /* 0x0000005d4c5e7220 */ /* 0x040fe20000410000 */
[----:B------:R-:W-:Y:S01]  /*2d60*/  F2FP.F16.E4M3.UNPACK_B R10, R10 ;  /* 0x0000000aff0a723e */ /* 0x000fe200020006ff */
[----:B------:R-:W-:Y:S01]  /*2d70*/  FFMA.FTZ R95, R76, R78, -R95 ;  /* 0x0000004e4c5f7223 */ /* 0x000fe2000001085f */
[----:B------:R-:W-:-:S02]  /*2d80*/  HADD2.F32 R91, -RZ, R91.H0_H0 ;  /* 0x2000005bff5b7230 */ /* 0x000fc40000004100 */
[----:B------:R-:W-:Y:S01]  /*2d90*/  FFMA.FTZ R94, R35, R78, R94 ;  /* 0x0000004e235e7223 */ /* 0x000fe2000001005e */
[--C-:B------:R-:W-:Y:S02]  /*2da0*/  HADD2.F32 R35, -RZ, R11.reuse.H0_H0 ;  /* 0x2000000bff237230 */ /* 0x100fe40000004100 */
[----:B------:R-:W-:Y:S01]  /*2db0*/  FFMA.FTZ R93, R77, R90, R96 ;  /* 0x0000005a4d5d7223 */ /* 0x000fe20000010060 */
[----:B------:R-:W-:Y:S01]  /*2dc0*/  HADD2.F32 R76, -RZ, R11.H1_H1 ;  /* 0x3000000bff4c7230 */ /* 0x000fe20000004100 */
[----:B------:R-:W-:Y:S01]  /*2dd0*/  F2FP.SATFINITE.E4M3.F32.PACK_AB_MERGE_C R9, R9, R8, R42 ;  /* 0x000000080909723e */ /* 0x000fe2000480702a */
[--C-:B------:R-:W-:Y:S02]  /*2de0*/  HADD2.F32 R11, -RZ, R10.reuse.H0_H0 ;  /* 0x2000000aff0b7230 */ /* 0x100fe40000004100 */
[-C--:B------:R-:W-:Y:S01]  /*2df0*/  FMUL.FTZ R77, R35, R92.reuse ;  /* 0x0000005c234d7220 */ /* 0x080fe20000410000 */
[----:B------:R-:W-:Y:S02]  /*2e00*/  HADD2.F32 R10, -RZ, R10.H1_H1 ;  /* 0x3000000aff0a7230 */ /* 0x000fe40000004100 */
[----:B------:R-:W-:Y:S01]  /*2e10*/  FMUL.FTZ R90, R76, R92 ;  /* 0x0000005c4c5a7220 */ /* 0x000fe20000410000 */
[----:B------:R-:W-:Y:S01]  /*2e20*/  HADD2.F32 R89, -RZ, R89.H0_H0 ;  /* 0x20000059ff597230 */ /* 0x000fe20000004100 */
[----:B------:R-:W-:Y:S01]  /*2e30*/  F2FP.SATFINITE.E4M3.F32.PACK_AB_MERGE_C R94, R94, R95, RZ ;  /* 0x0000005f5e5e723e */ /* 0x000fe200048070ff */
[----:B------:R-:W-:-:S02]  /*2e40*/  HADD2.F32 R79, -RZ, R79.H0_H0 ;  /* 0x2000004fff4f7230 */ /* 0x000fc40000004100 */
[-C--:B------:R-:W-:Y:S01]  /*2e50*/  FMUL.FTZ R78, R10, R91.reuse ;  /* 0x0000005b0a4e7220 */ /* 0x080fe20000410000 */
[----:B------:R-:W-:Y:S01]  /*2e60*/  FMUL.FTZ R91, R11, R91 ;  /* 0x0000005b0b5b7220 */ /* 0x000fe20000410000 */
[-C--:B------:R-:W-:Y:S01]  /*2e70*/  FFMA.FTZ R90, R35, R89.reuse, -R90 ;  /* 0x00000059235a7223 */ /* 0x080fe2000001085a */
[----:B------:R-:W-:Y:S01]  /*2e80*/  FFMA.FTZ R77, R76, R89, R77 ;  /* 0x000000594c4d7223 */ /* 0x000fe2000001004d */
[-C--:B------:R-:W-:Y:S01]  /*2e90*/  FFMA.FTZ R78, R11, R79.reuse, -R78 ;  /* 0x0000004f0b4e7223 */ /* 0x080fe2000001084e */
[----:B------:R-:W-:Y:S01]  /*2ea0*/  FFMA.FTZ R91, R10, R79, R91 ;  /* 0x0000004f0a5b7223 */ /* 0x000fe2000001005b */
[----:B------:R-:W-:Y:S02]  /*2eb0*/  F2FP.SATFINITE.E4M3.F32.PACK_AB_MERGE_C R34, R93, R34, RZ ;  /* 0x000000225d22723e */ /* 0x000fe400048070ff */
[----:B------:R-:W-:Y:S02]  /*2ec0*/  F2FP.SATFINITE.E4M3.F32.PACK_AB_MERGE_C R8, R37, R36, R43 ;  /* 0x000000242508723e */ /* 0x000fe4000480702b */
[----:B------:R-:W-:-:S02]  /*2ed0*/  F2FP.SATFINITE.E4M3.F32.PACK_AB_MERGE_C R10, R91, R78, R94 ;  /* 0x0000004e5b0a723e */ /* 0x000fc4000480705e */
[----:B------:R-:W-:-:S07]  /*2ee0*/  F2FP.SATFINITE.E4M3.F32.PACK_AB_MERGE_C R11, R77, R90, R34 ;  /* 0x0000005a4d0b723e */ /* 0x000fce0004807022 */
.L_x_336:
[----:B------:R-:W-:Y:S05]  /*2ef0*/  BSYNC B2 ;  /* 0x0000000000027941 */ /* 0x000fea0003800000 */
.L_x_335:
[----:B--2---:R1:W-:Y:S02]  /*2f00*/  STG.E.128 desc[UR42][R32.64], R8 ;  /* 0x0000000820007986 */ /* 0x0043e4000c101d2a */
.L_x_334:
[----:B------:R-:W-:Y:S05]  /*2f10*/  BSYNC B1 ;  /* 0x0000000000017941 */ /* 0x000fea0003800000 */
.L_x_333:
[----:B------:R-:W-:Y:S01]  /*2f20*/  ISETP.NE.AND P4, PT, R45, RZ, PT ;  /* 0x000000ff2d00720c */ /* 0x000fe20003f85270 */
[----:B------:R-:W-:-:S12]  /*2f30*/  BSSY B1, `(.L_x_337) ;  /* 0x0000070000017945 */ /* 0x000fd80003800000 */
[----:B------:R-:W-:Y:S05]  /*2f40*/  @!P4 BRA `(.L_x_338) ;  /* 0x0000000400b8c947 */ /* 0x000fea0003800000 */
[----:B-1----:R1:W2:Y:S01]  /*2f50*/  LDS.128 R8, [R84+0x14800] ;  /* 0x0148000054087984 */ /* 0x0022a20000000c00 */
[----:B------:R-:W-:Y:S01]  /*2f60*/  ISETP.GE.AND P4, PT, R157, R87, PT ;  /* 0x000000579d00720c */ /* 0x000fe20003f86270 */
[----:B------:R-:W-:-:S12]  /*2f70*/  BSSY B2, `(.L_x_339) ;  /* 0x000006a000027945 */ /* 0x000fd80003800000 */
[----:B-1----:R-:W-:Y:S05]  /*2f80*/  @P4 BRA `(.L_x_340) ;  /* 0x0000000400a04947 */ /* 0x002fea0003800000 */
[----:B------:R-:W-:Y:S02]  /*2f90*/  SHF.R.U32.HI R30, RZ, 0x8, R29 ;  /* 0x00000008ff1e7819 */ /* 0x000fe4000001161d */
[--C-:B------:R-:W-:Y:S02]  /*2fa0*/  SHF.R.U32.HI R35, RZ, 0x8, R31.reuse ;  /* 0x00000008ff237819 */ /* 0x100fe4000001161f */
[----:B------:R-:W-:Y:S02]  /*2fb0*/  LOP3.LUT R34, R31, 0xff0000ff, RZ, 0xc0, !PT ;  /* 0xff0000ff1f227812 */ /* 0x000fe400078ec0ff */
[----:B------:R-:W-:Y:S01]  /*2fc0*/  SHF.R.U32.HI R36, RZ, 0x10, R31 ;  /* 0x00000010ff247819 */ /* 0x000fe2000001161f */
[----:B------:R-:W-:Y:S01]  /*2fd0*/  IMAD.SHL.U32 R31, R30, 0x100, RZ ;  /* 0x000001001e1f7824 */ /* 0x000fe200078e00ff */
[----:B------:R-:W-:Y:S01]  /*2fe0*/  LOP3.LUT R28, R29, 0xff0000ff, RZ, 0xc0, !PT ;  /* 0xff0000ff1d1c7812 */ /* 0x000fe200078ec0ff */
[----:B------:R-:W-:Y:S01]  /*2ff0*/  IMAD.SHL.U32 R35, R35, 0x100, RZ ;  /* 0x0000010023237824 */ /* 0x000fe200078e00ff */
[----:B------:R-:W-:Y:S01]  /*3000*/  SHF.R.U32.HI R37, RZ, 0x10, R29 ;  /* 0x00000010ff257819 */ /* 0x000fe2000001161d */
[----:B--2---:R-:W-:Y:S01]  /*3010*/  IMAD.MOV.U32 R29, RZ, RZ, R9 ;  /* 0x000000ffff1d7224 */ /* 0x004fe200078e0009 */
[----:B------:R-:W-:Y:S01]  /*3020*/  LOP3.LUT R9, R28, 0xff00, R31, 0xf8, !PT ;  /* 0x0000ff001c097812 */ /* 0x000fe200078ef81f */
[----:B------:R-:W-:Y:S01]  /*3030*/  IMAD.MOV.U32 R30, RZ, RZ, R8 ;  /* 0x000000ffff1e7224 */ /* 0x000fe200078e0008 */
[----:B------:R-:W-:Y:S01]  /*3040*/  LOP3.LUT R35, R34, 0xff00, R35, 0xf8, !PT ;  /* 0x0000ff0022237812 */ /* 0x000fe200078ef823 */
[----:B------:R-:W-:Y:S01]  /*3050*/  IMAD.U32 R28, R37, 0x10000, RZ ;  /* 0x00010000251c7824 */ /* 0x000fe200078e00ff */
[----:B------:R-:W-:Y:S01]  /*3060*/  F2FP.F16.E4M3.UNPACK_B R34, R41.H1 ;  /* 0x00000029ff22723e */ /* 0x000fe200030006ff */
[----:B------:R-:W-:Y:S01]  /*3070*/  IMAD.U32 R36, R36, 0x10000, RZ ;  /* 0x0001000024247824 */ /* 0x000fe200078e00ff */
[----:B------:R-:W-:-:S02]  /*3080*/  F2FP.F16.E4M3.UNPACK_B R8, R29 ;  /* 0x0000001dff08723e */ /* 0x000fc400020006ff */
[----:B------:R-:W-:Y:S01]  /*3090*/  LOP3.LUT R9, R9, 0xff0000, R28, 0xf8, !PT ;  /* 0x00ff000009097812 */ /* 0x000fe200078ef81c */
[----:B------:R-:W-:Y:S01]  /*30a0*/  HADD2.F32 R42, -RZ, R34.H0_H0 ;  /* 0x20000022ff2a7230 */ /* 0x000fe20000004100 */
[----:B------:R-:W-:Y:S01]  /*30b0*/  LOP3.LUT R28, R35, 0xff0000, R36, 0xf8, !PT ;  /* 0x00ff0000231c7812 */ /* 0x000fe200078ef824 */
[--C-:B------:R-:W-:Y:S01]  /*30c0*/  HADD2.F32 R31, -RZ, R8.reuse.H1_H1 ;  /* 0x30000008ff1f7230 */ /* 0x100fe20000004100 */
[----:B------:R-:W-:Y:S01]  /*30d0*/  F2FP.F16.E4M3.UNPACK_B R36, R40.H1 ;  /* 0x00000028ff24723e */ /* 0x000fe200030006ff */
[----:B------:R-:W-:Y:S01]  /*30e0*/  HADD2.F32 R8, -RZ, R8.H0_H0 ;  /* 0x20000008ff087230 */ /* 0x000fe20000004100 */
[----:B------:R-:W-:Y:S01]  /*30f0*/  F2FP.F16.E4M3.UNPACK_B R29, R29.H1 ;  /* 0x0000001dff1d723e */ /* 0x000fe200030006ff */
[----:B------:R-:W-:Y:S02]  /*3100*/  HADD2.F32 R43, -RZ, R34.H1_H1 ;  /* 0x30000022ff2b7230 */ /* 0x000fe40000004100 */
[----:B------:R-:W-:Y:S01]  /*3110*/  FMUL.FTZ R77, R31, R42 ;  /* 0x0000002a1f4d7220 */ /* 0x000fe20000410000 */
[----:B------:R-:W-:-:S02]  /*3120*/  HADD2.F32 R37, -RZ, R36.H0_H0 ;  /* 0x20000024ff257230 */ /* 0x000fc40000004100 */
[C---:B------:R-:W-:Y:S01]  /*3130*/  FMUL.FTZ R42, R8.reuse, R42 ;  /* 0x0000002a082a7220 */ /* 0x040fe20000410000 */
[--C-:B------:R-:W-:Y:S01]  /*3140*/  HADD2.F32 R35, -RZ, R29.reuse.H1_H1 ;  /* 0x3000001dff237230 */ /* 0x100fe20000004100 */
[----:B------:R-:W-:Y:S01]  /*3150*/  F2FP.F16.E4M3.UNPACK_B R41, R41 ;  /* 0x00000029ff29723e */ /* 0x000fe200020006ff */
[----:B------:R-:W-:Y:S02]  /*3160*/  HADD2.F32 R34, -RZ, R29.H0_H0 ;  /* 0x2000001dff227230 */ /* 0x000fe40000004100 */
[-C--:B------:R-:W-:Y:S01]  /*3170*/  FFMA.FTZ R8, R8, R37.reuse, -R77 ;  /* 0x0000002508087223 */ /* 0x080fe2000001084d */
[----:B------:R-:W-:Y:S02]  /*3180*/  HADD2.F32 R36, -RZ, R36.H1_H1 ;  /* 0x30000024ff247230 */ /* 0x000fe40000004100 */
[----:B------:R-:W-:Y:S01]  /*3190*/  FFMA.FTZ R29, R31, R37, R42 ;  /* 0x000000251f1d7223 */ /* 0x000fe2000001002a */
[CC--:B------:R-:W-:Y:S01]  /*31a0*/  FMUL.FTZ R77, R35.reuse, R43.reuse ;  /* 0x0000002b234d7220 */ /* 0x0c0fe20000410000 */
[C---:B------:R-:W-:Y:S01]  /*31b0*/  FMUL.FTZ R76, R34.reuse, R43 ;  /* 0x0000002b224c7220 */ /* 0x040fe20000410000 */
[-C--:B------:R-:W-:Y:S01]  /*31c0*/  F2FP.F16.E4M3.UNPACK_B R31, R30.reuse.H1 ;  /* 0x0000001eff1f723e */ /* 0x080fe200030006ff */
[----:B------:R-:W-:Y:S01]  /*31d0*/  HADD2.F32 R37, -RZ, R41.H1_H1 ;  /* 0x30000029ff257230 */ /* 0x000fe20000004100 */
[----:B------:R-:W-:Y:S01]  /*31e0*/  F2FP.F16.E4M3.UNPACK_B R30, R30 ;  /* 0x0000001eff1e723e */ /* 0x000fe200020006ff */
[-C--:B------:R-:W-:Y:S01]  /*31f0*/  FFMA.FTZ R77, R34, R36.reuse, -R77 ;  /* 0x00000024224d7223 */ /* 0x080fe2000001084d */
[----:B------:R-:W-:Y:S01]  /*3200*/  FFMA.FTZ R78, R35, R36, R76 ;  /* 0x00000024234e7223 */ /* 0x000fe2000001004c */
[----:B------:R-:W-:Y:S01]  /*3210*/  F2FP.F16.E4M3.UNPACK_B R40, R40 ;  /* 0x00000028ff28723e */ /* 0x000fe200020006ff */
[----:B------:R-:W-:-:S02]  /*3220*/  HADD2.F32 R36, -RZ, R31.H1_H1 ;  /* 0x3000001fff247230 */ /* 0x000fc40000004100 */
[----:B------:R-:W-:Y:S02]  /*3230*/  HADD2.F32 R35, -RZ, R31.H0_H0 ;  /* 0x2000001fff237230 */ /* 0x000fe40000004100 */
[----:B------:R-:W-:Y:S02]  /*3240*/  HADD2.F32 R41, -RZ, R41.H0_H0 ;  /* 0x20000029ff297230 */ /* 0x000fe40000004100 */
[-C--:B------:R-:W-:Y:S01]  /*3250*/  FMUL.FTZ R76, R36, R37.reuse ;  /* 0x00000025244c7220 */ /* 0x080fe20000410000 */
[--C-:B------:R-:W-:Y:S02]  /*3260*/  HADD2.F32 R34, -RZ, R30.reuse.H1_H1 ;  /* 0x3000001eff227230 */ /* 0x100fe40000004100 */
[----:B------:R-:W-:Y:S01]  /*3270*/  FMUL.FTZ R37, R35, R37 ;  /* 0x0000002523257220 */ /* 0x000fe20000410000 */
[----:B------:R-:W-:Y:S02]  /*3280*/  HADD2.F32 R31, -RZ, R30.H0_H0 ;  /* 0x2000001eff1f7230 */ /* 0x000fe40000004100 */
        /* <DEDUP_REMOVED lines=9> */
[----:B------:R-:W-:-:S02]  /*3320*/  F2FP.SATFINITE.E4M3.F32.PACK_AB_MERGE_C R34, R78, R77, RZ ;  /* 0x0000004d4e22723e */ /* 0x000fc400048070ff */
[----:B------:R-:W-:Y:S01]  /*3330*/  F2FP.F16.E4M3.UNPACK_B R77, R28.H1 ;  /* 0x0000001cff4d723e */ /* 0x000fe200030006ff */
[--C-:B------:R-:W-:Y:S01]  /*3340*/  HADD2.F32 R40, -RZ, R37.reuse.H0_H0 ;  /* 0x20000025ff287230 */ /* 0x100fe20000004100 */
[----:B------:R-:W-:Y:S01]  /*3350*/  F2FP.SATFINITE.E4M3.F32.PACK_AB_MERGE_C R35, R36, R35, RZ ;  /* 0x000000232423723e */ /* 0x000fe200048070ff */
[----:B------:R-:W-:Y:S01]  /*3360*/  HADD2.F32 R37, -RZ, R37.H1_H1 ;  /* 0x30000025ff257230 */ /* 0x000fe20000004100 */
[-C--:B------:R-:W-:Y:S01]  /*3370*/  F2FP.F16.E4M3.UNPACK_B R42, R9.reuse.H1 ;  /* 0x00000009ff2a723e */ /* 0x080fe200030006ff */
[--C-:B------:R-:W-:Y:S01]  /*3380*/  HADD2.F32 R78, -RZ, R77.reuse.H1_H1 ;  /* 0x3000004dff4e7230 */ /* 0x100fe20000004100 */
[----:B------:R-:W-:Y:S01]  /*3390*/  F2FP.F16.E4M3.UNPACK_B R36, R10.H1 ;  /* 0x0000000aff24723e */ /* 0x000fe200030006ff */
[----:B------:R-:W-:Y:S01]  /*33a0*/  HADD2.F32 R77, -RZ, R77.H0_H0 ;  /* 0x2000004dff4d7230 */ /* 0x000fe20000004100 */
[----:B------:R-:W-:Y:S01]  /*33b0*/  F2FP.F16.E4M3.UNPACK_B R76, R28 ;  /* 0x0000001cff4c723e */ /* 0x000fe200020006ff */
[----:B------:R-:W-:Y:S01]  /*33c0*/  HADD2.F32 R43, -RZ, R42.H1_H1 ;  /* 0x3000002aff2b7230 */ /* 0x000fe20000004100 */
[----:B------:R-:W-:Y:S01]  /*33d0*/  F2FP.F16.E4M3.UNPACK_B R41, R9 ;  /* 0x00000009ff29723e */ /* 0x000fe200020006ff */
[----:B------:R-:W-:-:S02]  /*33e0*/  HADD2.F32 R28, -RZ, R36.H1_H1 ;  /* 0x30000024ff1c7230 */ /* 0x000fc40000004100 */
[----:B------:R-:W-:Y:S01]  /*33f0*/  FMUL.FTZ R9, R37, R78 ;  /* 0x0000004e25097220 */ /* 0x000fe20000410000 */
[----:B------:R-:W-:Y:S01]  /*3400*/  HADD2.F32 R79, -RZ, R76.H1_H1 ;  /* 0x3000004cff4f7230 */ /* 0x000fe20000004100 */
[----:B------:R-:W-:Y:S01]  /*3410*/  F2FP.F16.E4M3.UNPACK_B R11, R11 ;  /* 0x0000000bff0b723e */ /* 0x000fe200020006ff */
[----:B------:R-:W-:Y:S02]  /*3420*/  HADD2.F32 R36, -RZ, R36.H0_H0 ;  /* 0x20000024ff247230 */ /* 0x000fe40000004100 */
[----:B------:R-:W-:Y:S01]  /*3430*/  FFMA.FTZ R90, R40, R43, -R9 ;  /* 0x0000002b285a7223 */ /* 0x000fe20000010809 */
[----:B------:R-:W-:Y:S02]  /*3440*/  HADD2.F32 R9, -RZ, R41.H1_H1 ;  /* 0x30000029ff097230 */ /* 0x000fe40000004100 */
[-C--:B------:R-:W-:Y:S01]  /*3450*/  FMUL.FTZ R89, R28, R79.reuse ;  /* 0x0000004f1c597220 */ /* 0x080fe20000410000 */
[----:B------:R-:W-:Y:S01]  /*3460*/  F2FP.F16.E4M3.UNPACK_B R10, R10 ;  /* 0x0000000aff0a723e */ /* 0x000fe200020006ff */
[----:B------:R-:W-:Y:S01]  /*3470*/  FMUL.FTZ R79, R36, R79 ;  /* 0x0000004f244f7220 */ /* 0x000fe20000410000 */
[----:B------:R-:W-:Y:S01]  /*3480*/  FMUL.FTZ R78, R40, R78 ;  /* 0x0000004e284e7220 */ /* 0x000fe20000410000 */
[----:B------:R-:W-:Y:S01]  /*3490*/  FFMA.FTZ R89, R36, R9, -R89 ;  /* 0x0000000924597223 */ /* 0x000fe20000010859 */
[----:B------:R-:W-:-:S02]  /*34a0*/  HADD2.F32 R76, -RZ, R76.H0_H0 ;  /* 0x2000004cff4c7230 */ /* 0x000fc40000004100 */
[----:B------:R-:W-:Y:S01]  /*34b0*/  FFMA.FTZ R40, R28, R9, R79 ;  /* 0x000000091c287223 */ /* 0x000fe2000001004f */
[--C-:B------:R-:W-:Y:S02]  /*34c0*/  HADD2.F32 R28, -RZ, R11.reuse.H0_H0 ;  /* 0x2000000bff1c7230 */ /* 0x100fe40000004100 */
[----:B------:R-:W-:Y:S01]  /*34d0*/  FFMA.FTZ R91, R37, R43, R78 ;  /* 0x0000002b255b7223 */ /* 0x000fe2000001004e */
[--C-:B------:R-:W-:Y:S02]  /*34e0*/  HADD2.F32 R9, -RZ, R10.reuse.H0_H0 ;  /* 0x2000000aff097230 */ /* 0x100fe40000004100 */
[----:B------:R-:W-:Y:S02]  /*34f0*/  HADD2.F32 R11, -RZ, R11.H1_H1 ;  /* 0x3000000bff0b7230 */ /* 0x000fe40000004100 */
[----:B------:R-:W-:Y:S01]  /*3500*/  FMUL.FTZ R78, R28, R77 ;  /* 0x0000004d1c4e7220 */ /* 0x000fe20000410000 */
[----:B------:R-:W-:Y:S02]  /*3510*/  HADD2.F32 R10, -RZ, R10.H1_H1 ;  /* 0x3000000aff0a7230 */ /* 0x000fe40000004100 */
[----:B------:R-:W-:Y:S01]  /*3520*/  FMUL.FTZ R37, R9, R76 ;  /* 0x0000004c09257220 */ /* 0x000fe20000410000 */
[----:B------:R-:W-:-:S02]  /*3530*/  HADD2.F32 R42, -RZ, R42.H0_H0 ;  /* 0x2000002aff2a7230 */ /* 0x000fc40000004100 */
[C---:B------:R-:W-:Y:S01]  /*3540*/  FMUL.FTZ R43, R11.reuse, R77 ;  /* 0x0000004d0b2b7220 */ /* 0x040fe20000410000 */
[----:B------:R-:W-:Y:S02]  /*3550*/  HADD2.F32 R41, -RZ, R41.H0_H0 ;  /* 0x20000029ff297230 */ /* 0x000fe40000004100 */
[----:B------:R-:W-:Y:S01]  /*3560*/  FMUL.FTZ R36, R10, R76 ;  /* 0x0000004c0a247220 */ /* 0x000fe20000410000 */
[----:B------:R-:W-:Y:S01]  /*3570*/  F2FP.SATFINITE.E4M3.F32.PACK_AB_MERGE_C R40, R40, R89, RZ ;  /* 0x000000592828723e */ /* 0x000fe200048070ff */
[-C--:B------:R-:W-:Y:S01]  /*3580*/  FFMA.FTZ R43, R28, R42.reuse, -R43 ;  /* 0x0000002a1c2b7223 */ /* 0x080fe2000001082b */
[----:B------:R-:W-:Y:S01]  /*3590*/  FFMA.FTZ R78, R11, R42, R78 ;  /* 0x0000002a0b4e7223 */ /* 0x000fe2000001004e */
[-C--:B------:R-:W-:Y:S01]  /*35a0*/  FFMA.FTZ R36, R9, R41.reuse, -R36 ;  /* 0x0000002909247223 */ /* 0x080fe20000010824 */
[----:B------:R-:W-:Y:S01]  /*35b0*/  FFMA.FTZ R37, R10, R41, R37 ;  /* 0x000000290a257223 */ /* 0x000fe20000010025 */
[----:B------:R-:W-:Y:S02]  /*35c0*/  F2FP.SATFINITE.E4M3.F32.PACK_AB_MERGE_C R90, R91, R90, RZ ;  /* 0x0000005a5b5a723e */ /* 0x000fe400048070ff */
[----:B------:R-:W-:-:S02]  /*35d0*/  F2FP.SATFINITE.E4M3.F32.PACK_AB_MERGE_C R9, R29, R8, R34 ;  /* 0x000000081d09723e */ /* 0x000fc40004807022 */
[----:B------:R-:W-:Y:S02]  /*35e0*/  F2FP.SATFINITE.E4M3.F32.PACK_AB_MERGE_C R8, R31, R30, R35 ;  /* 0x0000001e1f08723e */ /* 0x000fe40004807023 */
[----:B------:R-:W-:Y:S02]  /*35f0*/  F2FP.SATFINITE.E4M3.F32.PACK_AB_MERGE_C R10, R37, R36, R40 ;  /* 0x00000024250a723e */ /* 0x000fe40004807028 */
[----:B------:R-:W-:-:S07]  /*3600*/  F2FP.SATFINITE.E4M3.F32.PACK_AB_MERGE_C R11, R78, R43, R90 ;  /* 0x0000002b4e0b723e */ /* 0x000fce000480705a */
.L_x_340:
[----:B------:R-:W-:Y:S05]  /*3610*/  BSYNC B2 ;  /* 0x0000000000027941 */ /* 0x000fea0003800000 */
.L_x_339:
[----:B--2---:R2:W-:Y:S02]  /*3620*/  STG.E.128 desc[UR42][R32.64+0x20], R8 ;  /* 0x0000200820007986 */ /* 0x0045e4000c101d2a */
.L_x_338:
[----:B------:R-:W-:Y:S05]  /*3630*/  BSYNC B1 ;  /* 0x0000000000017941 */ /* 0x000fea0003800000 */
.L_x_337:
[----:B------:R-:W-:Y:S05]  /*3640*/  @P1 BRA `(.L_x_332) ;  /* 0x0000002800b01947 */ /* 0x000fea0003800000 */
[----:B------:R-:W3:Y:S01]  /*3650*/  LDL R28, [R1+0x8] ;  /* 0x00000800011c7983 */ /* 0x000ee20000100800 */
[----:B------:R-:W-:Y:S03]  /*3660*/  BSSY B1, `(.L_x_341) ;  /* 0x000006b000017945 */ /* 0x000fe60003800000 */
[----:B-12---:R1:W2:Y:S01]  /*3670*/  LDS.128 R8, [R84+0x15800] ;  /* 0x0158000054087984 */ /* 0x0062a20000000c00 */
[----:B---3--:R-:W-:-:S13]  /*3680*/  ISETP.GE.AND P4, PT, R28, R87, PT ;  /* 0x000000571c00720c */ /* 0x008fda0003f86270 */
[----:B-12---:R-:W-:Y:S05]  /*3690*/  @P4 BRA `(.L_x_342) ;  /* 0x00000004009c4947 */ /* 0x006fea0003800000 */
        /* <DEDUP_REMOVED lines=8> */
[----:B------:R-:W-:Y:S01]  /*3720*/  IMAD.MOV.U32 R14, RZ, RZ, R8 ;  /* 0x000000ffff0e7224 */ /* 0x000fe200078e0008 */
[----:B------:R-:W-:-:S02]  /*3730*/  F2FP.F16.E4M3.UNPACK_B R8, R9 ;  /* 0x00000009ff08723e */ /* 0x000fc400020006ff */
[----:B------:R-:W-:Y:S01]  /*3740*/  LOP3.LUT R13, R13, 0xff00, R12, 0xf8, !PT ;  /* 0x0000ff000d0d7812 */ /* 0x000fe200078ef80c */
[----:B------:R-:W-:Y:S01]  /*3750*/  IMAD.U32 R12, R31, 0x10000, RZ ;  /* 0x000100001f0c7824 */ /* 0x000fe200078e00ff */
[----:B------:R-:W-:Y:S01]  /*3760*/  LOP3.LUT R30, R28, 0xff00, R15, 0xf8, !PT ;  /* 0x0000ff001c1e7812 */ /* 0x000fe200078ef80f */
[----:B------:R-:W-:Y:S01]  /*3770*/  IMAD.U32 R15, R29, 0x10000, RZ ;  /* 0x000100001d0f7824 */ /* 0x000fe200078e00ff */
[-C--:B------:R-:W-:Y:S02]  /*3780*/  F2FP.F16.E4M3.UNPACK_B R28, R38.reuse.H1 ;  /* 0x00000026ff1c723e */ /* 0x080fe400030006ff */
[----:B------:R-:W-:Y:S02]  /*3790*/  LOP3.LUT R12, R13, 0xff0000, R12, 0xf8, !PT ;  /* 0x00ff00000d0c7812 */ /* 0x000fe400078ef80c */
[----:B------:R-:W-:Y:S01]  /*37a0*/  LOP3.LUT R13, R30, 0xff0000, R15, 0xf8, !PT ;  /* 0x00ff00001e0d7812 */ /* 0x000fe200078ef80f */
[----:B------:R-:W-:Y:S01]  /*37b0*/  HADD2.F32 R34, -RZ, R28.H0_H0 ;  /* 0x2000001cff227230 */ /* 0x000fe20000004100 */
[----:B------:R-:W-:Y:S01]  /*37c0*/  F2FP.F16.E4M3.UNPACK_B R30, R39.H1 ;  /* 0x00000027ff1e723e */ /* 0x000fe200030006ff */
[--C-:B------:R-:W-:Y:S01]  /*37d0*/  HADD2.F32 R15, -RZ, R8.reuse.H1_H1 ;  /* 0x30000008ff0f7230 */ /* 0x100fe20000004100 */
[----:B------:R-:W-:Y:S01]  /*37e0*/  F2FP.F16.E4M3.UNPACK_B R9, R9.H1 ;  /* 0x00000009ff09723e */ /* 0x000fe200030006ff */
[----:B------:R-:W-:Y:S01]  /*37f0*/  HADD2.F32 R8, -RZ, R8.H0_H0 ;  /* 0x20000008ff087230 */ /* 0x000fe20000004100 */
[----:B------:R-:W-:Y:S01]  /*3800*/  F2FP.F16.E4M3.UNPACK_B R38, R38 ;  /* 0x00000026ff26723e */ /* 0x000fe200020006ff */
[----:B------:R-:W-:-:S02]  /*3810*/  HADD2.F32 R35, -RZ, R28.H1_H1 ;  /* 0x3000001cff237230 */ /* 0x000fc40000004100 */
[CC--:B------:R-:W-:Y:S01]  /*3820*/  FMUL.FTZ R37, R15.reuse, R34.reuse ;  /* 0x000000220f257220 */ /* 0x0c0fe20000410000 */
[--C-:B------:R-:W-:Y:S02]  /*3830*/  HADD2.F32 R31, -RZ, R30.reuse.H0_H0 ;  /* 0x2000001eff1f7230 */ /* 0x100fe40000004100 */
        /* <DEDUP_REMOVED lines=14> */
[----:B------:R-:W-:-:S02]  /*3920*/  HADD2.F32 R29, -RZ, R15.H0_H0 ;  /* 0x2000000fff1d7230 */ /* 0x000fc40000004100 */
[----:B------:R-:W-:Y:S02]  /*3930*/  HADD2.F32 R30, -RZ, R15.H1_H1 ;  /* 0x3000000fff1e7230 */ /* 0x000fe40000004100 */
        /* <DEDUP_REMOVED lines=9> */
[----:B------:R-:W-:Y:S01]  /*39d0*/  F2FP.F16.E4M3.UNPACK_B R38, R13 ;  /* 0x0000000dff26723e */ /* 0x000fe200020006ff */
        /* <DEDUP_REMOVED lines=8> */
[----:B------:R-:W-:Y:S01]  /*3a60*/  F2FP.F16.E4M3.UNPACK_B R30, R10.H1 ;  /* 0x0000000aff1e723e */ /* 0x000fe200030006ff */
[----:B------:R-:W-:Y:S01]  /*3a70*/  HADD2.F32 R31, -RZ, R31.H1_H1 ;  /* 0x3000001fff1f7230 */ /* 0x000fe20000004100 */
[----:B------:R-:W-:Y:S01]  /*3a80*/  F2FP.SATFINITE.E4M3.F32.PACK_AB_MERGE_C R28, R40, R37, RZ ;  /* 0x00000025281c723e */ /* 0x000fe200048070ff */
[----:B------:R-:W-:Y:S01]  /*3a90*/  HADD2.F32 R41, -RZ, R39.H1_H1 ;  /* 0x30000027ff297230 */ /* 0x000fe20000004100 */
[-C--:B------:R-:W-:Y:S01]  /*3aa0*/  F2FP.F16.E4M3.UNPACK_B R35, R12.reuse ;  /* 0x0000000cff23723e */ /* 0x080fe200020006ff */
[----:B------:R-:W-:Y:S01]  /*3ab0*/  HADD2.F32 R13, -RZ, R30.H1_H1 ;  /* 0x3000001eff0d7230 */ /* 0x000fe20000004100 */
[----:B------:R-:W-:Y:S01]  /*3ac0*/  F2FP.F16.E4M3.UNPACK_B R36, R12.H1 ;  /* 0x0000000cff24723e */ /* 0x000fe200030006ff */
[----:B------:R-:W-:Y:S02]  /*3ad0*/  HADD2.F32 R40, -RZ, R38.H1_H1 ;  /* 0x30000026ff287230 */ /* 0x000fe40000004100 */
[----:B------:R-:W-:Y:S01]  /*3ae0*/  FMUL.FTZ R43, R31, R41 ;  /* 0x000000291f2b7220 */ /* 0x000fe20000410000 */
[----:B------:R-:W-:-:S02]  /*3af0*/  HADD2.F32 R30, -RZ, R30.H0_H0 ;  /* 0x2000001eff1e7230 */ /* 0x000fc40000004100 */
[----:B------:R-:W-:Y:S01]  /*3b00*/  FMUL.FTZ R42, R34, R41 ;  /* 0x00000029222a7220 */ /* 0x000fe20000410000 */
[----:B------:R-:W-:Y:S02]  /*3b10*/  HADD2.F32 R12, -RZ, R35.H1_H1 ;  /* 0x30000023ff0c7230 */ /* 0x000fe40000004100 */
[CC--:B------:R-:W-:Y:S01]  /*3b20*/  FMUL.FTZ R41, R13.reuse, R40.reuse ;  /* 0x000000280d297220 */ /* 0x0c0fe20000410000 */
[----:B------:R-:W-:Y:S01]  /*3b30*/  F2FP.F16.E4M3.UNPACK_B R11, R11 ;  /* 0x0000000bff0b723e */ /* 0x000fe200020006ff */
[C---:B------:R-:W-:Y:S01]  /*3b40*/  FMUL.FTZ R40, R30.reuse, R40 ;  /* 0x000000281e287220 */ /* 0x040fe20000410000 */
[----:B------:R-:W-:Y:S01]  /*3b50*/  F2FP.F16.E4M3.UNPACK_B R10, R10 ;  /* 0x0000000aff0a723e */ /* 0x000fe200020006ff */
[-C--:B------:R-:W-:Y:S01]  /*3b60*/  FFMA.FTZ R41, R30, R12.reuse, -R41 ;  /* 0x0000000c1e297223 */ /* 0x080fe20000010829 */
[----:B------:R-:W-:Y:S02]  /*3b70*/  HADD2.F32 R37, -RZ, R36.H1_H1 ;  /* 0x30000024ff257230 */ /* 0x000fe40000004100 */
[----:B------:R-:W-:Y:S01]  /*3b80*/  FFMA.FTZ R40, R13, R12, R40 ;  /* 0x0000000c0d287223 */ /* 0x000fe20000010028 */
[--C-:B------:R-:W-:Y:S01]  /*3b90*/  HADD2.F32 R12, -RZ, R11.reuse.H0_H0 ;  /* 0x2000000bff0c7230 */ /* 0x100fe20000004100 */
[----:B------:R-:W-:Y:S01]  /*3ba0*/  F2FP.SATFINITE.E4M3.F32.PACK_AB_MERGE_C R9, R9, R8, R28 ;  /* 0x000000080909723e */ /* 0x000fe2000480701c */
[----:B------:R-:W-:-:S02]  /*3bb0*/  HADD2.F32 R13, -RZ, R11.H1_H1 ;  /* 0x3000000bff0d7230 */ /* 0x000fc40000004100 */
[-C--:B------:R-:W-:Y:S01]  /*3bc0*/  FFMA.FTZ R43, R34, R37.reuse, -R43 ;  /* 0x00000025222b7223 */ /* 0x080fe2000001082b */
[--C-:B------:R-:W-:Y:S02]  /*3bd0*/  HADD2.F32 R11, -RZ, R10.reuse.H0_H0 ;  /* 0x2000000aff0b7230 */ /* 0x100fe40000004100 */
[----:B------:R-:W-:Y:S01]  /*3be0*/  FFMA.FTZ R42, R31, R37, R42 ;  /* 0x000000251f2a7223 */ /* 0x000fe2000001002a */
[----:B------:R-:W-:Y:S01]  /*3bf0*/  HADD2.F32 R39, -RZ, R39.H0_H0 ;  /* 0x20000027ff277230 */ /* 0x000fe20000004100 */
[----:B------:R-:W-:Y:S01]  /*3c00*/  F2FP.SATFINITE.E4M3.F32.PACK_AB_MERGE_C R40, R40, R41, RZ ;  /* 0x000000292828723e */ /* 0x000fe200048070ff */
[----:B------:R-:W-:Y:S01]  /*3c10*/  HADD2.F32 R10, -RZ, R10.H1_H1 ;  /* 0x3000000aff0a7230 */ /* 0x000fe20000004100 */
[----:B------:R-:W-:Y:S01]  /*3c20*/  F2FP.SATFINITE.E4M3.F32.PACK_AB_MERGE_C R8, R15, R14, R29 ;  /* 0x0000000e0f08723e */ /* 0x000fe2000480701d */
[----:B------:R-:W-:Y:S02]  /*3c30*/  HADD2.F32 R38, -RZ, R38.H0_H0 ;  /* 0x20000026ff267230 */ /* 0x000fe40000004100 */
[----:B------:R-:W-:Y:S01]  /*3c40*/  FMUL.FTZ R37, R13, R39 ;  /* 0x000000270d257220 */ /* 0x000fe20000410000 */
[----:B------:R-:W-:-:S02]  /*3c50*/  HADD2.F32 R36, -RZ, R36.H0_H0 ;  /* 0x20000024ff247230 */ /* 0x000fc40000004100 */
[----:B------:R-:W-:Y:S01]  /*3c60*/  FMUL.FTZ R34, R12, R39 ;  /* 0x000000270c227220 */ /* 0x000fe20000410000 */
[----:B------:R-:W-:Y:S02]  /*3c70*/  HADD2.F32 R35, -RZ, R35.H0_H0 ;  /* 0x20000023ff237230 */ /* 0x000fe40000004100 */
[-C--:B------:R-:W-:Y:S01]  /*3c80*/  FMUL.FTZ R30, R10, R38.reuse ;  /* 0x000000260a1e7220 */ /* 0x080fe20000410000 */
[----:B------:R-:W-:Y:S01]  /*3c90*/  FMUL.FTZ R31, R11, R38 ;  /* 0x000000260b1f7220 */ /* 0x000fe20000410000 */
[-C--:B------:R-:W-:Y:S01]  /*3ca0*/  FFMA.FTZ R37, R12, R36.reuse, -R37 ;  /* 0x000000240c257223 */ /* 0x080fe20000010825 */
[----:B------:R-:W-:Y:S01]  /*3cb0*/  FFMA.FTZ R34, R13, R36, R34 ;  /* 0x000000240d227223 */ /* 0x000fe20000010022 */
[-C--:B------:R-:W-:Y:S01]  /*3cc0*/  FFMA.FTZ R30, R11, R35.reuse, -R30 ;  /* 0x000000230b1e7223 */ /* 0x080fe2000001081e */
[----:B------:R-:W-:Y:S01]  /*3cd0*/  FFMA.FTZ R31, R10, R35, R31 ;  /* 0x000000230a1f7223 */ /* 0x000fe2000001001f */
[----:B------:R-:W-:-:S04]  /*3ce0*/  F2FP.SATFINITE.E4M3.F32.PACK_AB_MERGE_C R42, R42, R43, RZ ;  /* 0x0000002b2a2a723e */ /* 0x000fc800048070ff */
[----:B------:R-:W-:Y:S02]  /*3cf0*/  F2FP.SATFINITE.E4M3.F32.PACK_AB_MERGE_C R10, R31, R30, R40 ;  /* 0x0000001e1f0a723e */ /* 0x000fe40004807028 */
[----:B------:R-:W-:-:S07]  /*3d00*/  F2FP.SATFINITE.E4M3.F32.PACK_AB_MERGE_C R11, R34, R37, R42 ;  /* 0x00000025220b723e */ /* 0x000fce000480702a */
.L_x_342:
[----:B------:R-:W-:Y:S05]  /*3d10*/  BSYNC B1 ;  /* 0x0000000000017941 */ /* 0x000fea0003800000 */
.L_x_341:
[----:B------:R3:W-:Y:S01]  /*3d20*/  STG.E.128 desc[UR42][R32.64+0x40], R8 ;  /* 0x0000400820007986 */ /* 0x0007e2000c101d2a */
[----:B------:R-:W-:Y:S05]  /*3d30*/  BRA `(.L_x_332) ;  /* 0x0000002000f47947 */ /* 0x000fea0003800000 */
.L_x_326:
[----:B------:R-:W-:Y:S01]  /*3d40*/  ISETP.GE.AND P4, PT, R22, R85, PT ;  /* 0x000000551600720c */ /* 0x000fe20003f86270 */
[----:B------:R-:W-:Y:S01]  /*3d50*/  BSSY B1, `(.L_x_343) ;  /* 0x000001a000017945 */ /* 0x000fe20003800000 */
[----:B------:R-:W-:Y:S02]  /*3d60*/  CS2R R10, SRZ ;  /* 0x00000000000a7805 */ /* 0x000fe4000001ff00 */
[----:B------:R-:W-:Y:S02]  /*3d70*/  CS2R R8, SRZ ;  /* 0x0000000000087805 */ /* 0x000fe4000001ff00 */
[----:B------:R-:W-:Y:S02]  /*3d80*/  CS2R R14, SRZ ;  /* 0x00000000000e7805 */ /* 0x000fe4000001ff00 */
[----:B------:R-:W-:Y:S02]  /*3d90*/  CS2R R12, SRZ ;  /* 0x00000000000c7805 */ /* 0x000fe4000001ff00 */
[----:B------:R-:W-:-:S02]  /*3da0*/  CS2R R30, SRZ ;  /* 0x00000000001e7805 */ /* 0x000fc4000001ff00 */
[----:B------:R-:W-:Y:S02]  /*3db0*/  CS2R R28, SRZ ;  /* 0x00000000001c7805 */ /* 0x000fe4000001ff00 */
[----:B------:R-:W-:Y:S02]  /*3dc0*/  CS2R R34, SRZ ;  /* 0x0000000000227805 */ /* 0x000fe4000001ff00 */
[----:B------:R-:W-:Y:S01]  /*3dd0*/  CS2R R32, SRZ ;  /* 0x0000000000207805 */ /* 0x000fe2000001ff00 */
[----:B------:R-:W-:Y:S06]  /*3de0*/  @P4 BRA `(.L_x_344) ;  /* 0x0000000000404947 */ /* 0x000fec0003800000 */
[----:B------:R-:W-:Y:S01]  /*3df0*/  ULDC.64 UR4, c[0x0][0x3e8] ;  /* 0x0000fa0000047ab9 */ /* 0x000fe20000000a00 */
[----:B------:R-:W-:Y:S01]  /*3e00*/  ULDC.64 UR6, c[0x0][0x400] ;  /* 0x0001000000067ab9 */ /* 0x000fe20000000a00 */
[----:B------:R-:W-:Y:S02]  /*3e10*/  IADD3 R40, P3, P5, R52, UR4, R40 ;  /* 0x0000000434287c10 */ /* 0x000fe4000fd7e028 */
[----:B------:R-:W-:Y:S02]  /*3e20*/  CS2R R10, SRZ ;  /* 0x00000000000a7805 */ /* 0x000fe4000001ff00 */
[----:B------:R-:W-:Y:S02]  /*3e30*/  CS2R R8, SRZ ;  /* 0x0000000000087805 */ /* 0x000fe4000001ff00 */
[----:B------:R-:W-:Y:S02]  /*3e40*/  CS2R R30, SRZ ;  /* 0x00000000001e7805 */ /* 0x000fe4000001ff00 */
[----:B------:R-:W-:-:S02]  /*3e50*/  IADD3.X R41, R21, UR5, R42, P3, P5 ;  /* 0x0000000515297c10 */ /* 0x000fc40009fea42a */
[----:B------:R-:W-:Y:S02]  /*3e60*/  CS2R R28, SRZ ;  /* 0x00000000001c7805 */ /* 0x000fe4000001ff00 */
[----:B------:R-:W-:-:S04]  /*3e70*/  IADD3 R38, P3, P5, R48, UR6, R38 ;  /* 0x0000000630267c10 */ /* 0x000fc8000fd7e026 */
[----:B------:R-:W-:Y:S02]  /*3e80*/  IADD3.X R39, R5, UR7, R43, P3, P5 ;  /* 0x0000000705277c10 */ /* 0x000fe40009fea42b */
[-C--:B------:R-:W-:Y:S02]  /*3e90*/  ISETP.GE.AND P3, PT, R18, R87.reuse, PT ;  /* 0x000000571200720c */ /* 0x080fe40003f66270 */
[----:B------:R-:W-:-:S11]  /*3ea0*/  ISETP.GE.AND P5, PT, R81, R87, PT ;  /* 0x000000575100720c */ /* 0x000fd60003fa6270 */
[----:B------:R0:W5:Y:S04]  /*3eb0*/  @!P3 LDG.E.128 R12, desc[UR42][R40.64] ;  /* 0x0000002a280cb981 */ /* 0x000168000c1e1d00 */
[----:B------:R0:W5:Y:S04]  /*3ec0*/  @!P5 LDG.E.128 R8, desc[UR42][R40.64+0x20] ;  /* 0x0000202a2808d981 */ /* 0x000168000c1e1d00 */
[----:B------:R0:W5:Y:S04]  /*3ed0*/  @!P3 LDG.E.128 R32, desc[UR42][R38.64] ;  /* 0x0000002a2620b981 */ /* 0x000168000c1e1d00 */
[----:B------:R0:W5:Y:S02]  /*3ee0*/  @!P5 LDG.E.128 R28, desc[UR42][R38.64+0x20] ;  /* 0x0000202a261cd981 */ /* 0x000164000c1e1d00 */
.L_x_344:
[----:B------:R-:W-:Y:S05]  /*3ef0*/  BSYNC B1 ;  /* 0x0000000000017941 */ /* 0x000fea0003800000 */
.L_x_343:
[----:B------:R-:W-:Y:S01]  /*3f00*/  UISETP.NE.AND UP0, UPT, UR36, 0x3, UPT ;  /* 0x000000032400788c */ /* 0x000fe2000bf05270 */
[----:B-----5:R-:W-:Y:S02]  /*3f10*/  IMAD.MOV.U32 R92, RZ, RZ, R10 ;  /* 0x000000ffff5c7224 */ /* 0x020fe400078e000a */
[----:B------:R-:W-:Y:S02]  /*3f20*/  IMAD.MOV.U32 R91, RZ, RZ, R8 ;  /* 0x000000ffff5b7224 */ /* 0x000fe400078e0008 */
[----:B------:R-:W-:Y:S01]  /*3f30*/  IMAD.MOV.U32 R99, RZ, RZ, R14 ;  /* 0x000000ffff637224 */ /* 0x000fe200078e000e */
[----:B------:R-:W-:Y:S01]  /*3f40*/  PLOP3.LUT P3, PT, PT, PT, UP0, 0x80, 0x0 ;  /* 0x000000000000781c */ /* 0x000fe20003f6f008 */
[----:B------:R-:W-:Y:S02]  /*3f50*/  IMAD.MOV.U32 R96, RZ, RZ, R12 ;  /* 0x000000ffff607224 */ /* 0x000fe400078e000c */
[----:B------:R-:W-:Y:S02]  /*3f60*/  IMAD.MOV.U32 R90, RZ, RZ, R30 ;  /* 0x000000ffff5a7224 */ /* 0x000fe400078e001e */
[----:B------:R-:W-:-:S02]  /*3f70*/  IMAD.MOV.U32 R89, RZ, RZ, R28 ;  /* 0x000000ffff597224 */ /* 0x000fc400078e001c */
[----:B------:R-:W-:Y:S02]  /*3f80*/  IMAD.MOV.U32 R98, RZ, RZ, R34 ;  /* 0x000000ffff627224 */ /* 0x000fe400078e0022 */
[----:B------:R-:W-:-:S04]  /*3f90*/  IMAD.MOV.U32 R97, RZ, RZ, R32 ;  /* 0x000000ffff617224 */ /* 0x000fc800078e0020 */
[----:B------:R-:W-:Y:S05]  /*3fa0*/  @!P3 BRA `(.L_x_345) ;  /* 0x000000000004b947 */ /* 0x000fea0003800000 */
[----:B------:R-:W-:Y:S01]  /*3fb0*/  BPT.TRAP 0x1 ;  /* 0x000000040000795c */ /* 0x000fe20000300000 */
.L_x_345:
[----:B------:R-:W-:Y:S01]  /*3fc0*/  IMAD R83, R17, 0x8, R16 ;  /* 0x0000000811537824 */ /* 0x000fe200078e0210 */
[----:B------:R-:W-:Y:S01]  /*3fd0*/  SHF.L.U32 R86, R23, 0x1f, RZ ;  /* 0x0000001f17567819 */ /* 0x000fe200000006ff */
[----:B------:R-:W-:Y:S03]  /*3fe0*/  BSSY B1, `(.L_x_346) ;  /* 0x0000003000017945 */ /* 0x000fe60003800000 */
[----:B------:R-:W1:Y:S02]  /*3ff0*/  SYNCS.PHASECHK.TRANS64.TRYWAIT P5, [R83+URZ+0x19c90], R86 ;  /* 0x019c9056530075a7 */ /* 0x000e6400080a017f */
[----:B-1----:R-:W-:Y:S05]  /*4000*/  @!P5 BRA `(.L_x_347) ;  /* 0x000001400084d947 */ /* 0x002fea0003800000 */
.L_x_572:
[----:B------:R-:W-:Y:S05]  /*4010*/  BSYNC B1 ;  /* 0x0000000000017941 */ /* 0x000fea0003800000 */
.L_x_346:
[----:B------:R-:W-:Y:S05]  /*4020*/  @P4 BRA `(.L_x_332) ;  /* 0x0000002000384947 */ /* 0x000fea0003800000 */
[----:B------:R-:W2:Y:S01]  /*4030*/  LDC R93, c[0x0][0x2f4] ;  /* 0x0000bd00ff5d7b82 */ /* 0x000ea20000000800 */
[----:B------:R-:W-:Y:S01]  /*4040*/  ISETP.NE.AND P4, PT, R60, RZ, PT ;  /* 0x000000ff3c00720c */ /* 0x000fe20003f85270 */
[----:B------:R-:W-:Y:S01]  /*4050*/  ULDC.64 UR4, c[0x0][0x300] ;  /* 0x0000c00000047ab9 */ /* 0x000fe20000000a00 */
[----:B0-----:R-:W-:Y:S01]  /*4060*/  SHF.R.S32.HI R38, RZ, 0x1f, R22 ;  /* 0x0000001fff267819 */ /* 0x001fe20000011416 */
[----:B------:R-:W-:Y:S01]  /*4070*/  IMAD.MOV.U32 R78, RZ, RZ, R36 ;  /* 0x000000ffff4e7224 */ /* 0x000fe200078e0024 */
[----:B------:R-:W-:Y:S03]  /*4080*/  BSSY B1, `(.L_x_348) ;  /* 0x00000fc000017945 */ /* 0x000fe60003800000 */
[----:B------:R-:W-:Y:S02]  /*4090*/  IMAD R37, R38, UR4, RZ ;  /* 0x0000000426257c24 */ /* 0x000fe4000f8e02ff */
[----:B------:R-:W-:-:S04]  /*40a0*/  IMAD.WIDE.U32 R78, R22, UR4, R78 ;  /* 0x00000004164e7c25 */ /* 0x000fc8000f8e004e */
[----:B------:R-:W-:-:S04]  /*40b0*/  IMAD R37, R22, UR5, R37 ;  /* 0x0000000516257c24 */ /* 0x000fc8000f8e0225 */
[----:B------:R-:W-:Y:S02]  /*40c0*/  IMAD.IADD R94, R37, 0x1, R79 ;  /* 0x00000001255e7824 */ /* 0x000fe400078e024f */
[----:B--2---:R-:W-:Y:S01]  /*40d0*/  IMAD.IADD R95, R93, 0x1, -R61 ;  /* 0x000000015d5f7824 */ /* 0x004fe200078e0a3d */
[----:B------:R-:W-:Y:S06]  /*40e0*/  @!P4 BRA `(.L_x_349) ;  /* 0x0000000c00d4c947 */ /* 0x000fec0003800000 */
[----:B------:R-:W2:Y:S01]  /*40f0*/  LDL R38, [R1+0xc] ;  /* 0x00000c0001267983 */ /* 0x000ea20000100800 */
[----:B------:R-:W-:Y:S01]  /*4100*/  SEL R36, R61, R95, !P0 ;  /* 0x0000005f3d247207 */ /* 0x000fe20004000000 */
[----:B------:R-:W-:Y:S01]  /*4110*/  BSSY B2, `(.L_x_350) ;  /* 0x00000e9000027945 */ /* 0x000fe20003800000 */
[----:B------:R-:W-:Y:S02]  /*4120*/  SHF.R.U32.HI R39, RZ, 0x3, R156 ;  /* 0x00000003ff277819 */ /* 0x000fe4000001169c */
[----:B------:R-:W-:Y:S02]  /*4130*/  SHF.R.S32.HI R37, RZ, 0x1f, R36 ;  /* 0x0000001fff257819 */ /* 0x000fe40000011424 */
[----:B------:R-:W-:Y:S02]  /*4140*/  IADD3 R102, P4, P5, R58, R78, R20 ;  /* 0x0000004e3a667210 */ /* 0x000fe40007d9e014 */
[----:B------:R-:W-:Y:S02]  /*4150*/  LEA.HI R37, R37, R36, RZ, 0x5 ;  /* 0x0000002425257211 */ /* 0x000fe400078f28ff */
[----:B------:R-:W-:-:S02]  /*4160*/  IADD3.X R100, R75, R94, R4, P4, P5 ;  /* 0x0000005e4b647210 */ /* 0x000fc400027ea404 */
[----:B------:R-:W-:Y:S02]  /*4170*/  SHF.R.S32.HI R36, RZ, 0x5, R37 ;  /* 0x00000005ff247819 */ /* 0x000fe40000011425 */
[----:B------:R-:W-:Y:S02]  /*4180*/  ISETP.GE.AND P5, PT, R18, R87, PT ;  /* 0x000000571200720c */ /* 0x000fe40003fa6270 */
[----:B------:R-:W-:-:S04]  /*4190*/  LEA.HI.SX32 R36, R73, R36, 0x1c ;  /* 0x0000002449247211 */ /* 0x000fc800078fe2ff */
[C---:B------:R-:W-:Y:S01]  /*41a0*/  LEA.HI R37, R36.reuse, R36, RZ, 0x1 ;  /* 0x0000002424257211 */ /* 0x040fe200078f08ff */
[----:B------:R-:W-:-:S04]  /*41b0*/  IMAD.SHL.U32 R101, R36, 0x10, RZ ;  /* 0x0000001024657824 */ /* 0x000fc800078e00ff */
[----:B------:R-:W-:Y:S01]  /*41c0*/  IMAD.SHL.U32 R37, R37, 0x800, RZ ;  /* 0x0000080025257824 */ /* 0x000fe200078e00ff */
[----:B------:R-:W-:Y:S02]  /*41d0*/  LOP3.LUT R36, R156, 0x10, R101, 0xf8, !PT ;  /* 0x000000109c247812 */ /* 0x000fe400078ef865 */
[----:B------:R-:W-:Y:S02]  /*41e0*/  ISETP.GE.AND P4, PT, R101, R93, PT ;  /* 0x0000005d6500720c */ /* 0x000fe40003f86270 */
[----:B------:R-:W-:Y:S02]  /*41f0*/  LOP3.LUT R37, R37, 0xfffff000, RZ, 0xc0, !PT ;  /* 0xfffff00025257812 */ /* 0x000fe400078ec0ff */
[----:B------:R-:W-:-:S04]  /*4200*/  LOP3.LUT R36, R36, R39, RZ, 0x3c, !PT ;  /* 0x0000002724247212 */ /* 0x000fc800078e3cff */
[----:B--2---:R-:W-:Y:S01]  /*4210*/  IADD3 R36, R36, R37, R38 ;  /* 0x0000002524247210 */ /* 0x004fe20007ffe026 */
[----:B------:R-:W-:-:S04]  /*4220*/  IMAD R37, R17, 0x3000, R71 ;  /* 0x0000300011257824 */ /* 0x000fc800078e0247 */
[----:B------:R-:W-:Y:S02]  /*4230*/  IMAD R39, R17, 0x3000, R36 ;  /* 0x0000300011277824 */ /* 0x000fe400078e0224 */
[C---:B------:R-:W-:Y:S02]  /*4240*/  IMAD.IADD R37, R16.reuse, 0x1, R37 ;  /* 0x0000000110257824 */ /* 0x040fe400078e0225 */
[----:B------:R-:W-:-:S04]  /*4250*/  IMAD.IADD R40, R16, 0x1, R39 ;  /* 0x0000000110287824 */ /* 0x000fc800078e0227 */
[----:B------:R-:W0:Y:S04]  /*4260*/  LDS.128 R36, [R37+0x13800] ;  /* 0x0138000025247984 */ /* 0x000e280000000c00 */
[----:B------:R-:W2:Y:S01]  /*4270*/  LDS.128 R40, [R40+0x13800] ;  /* 0x0138000028287984 */ /* 0x000ea20000000c00 */
[----:B------:R-:W-:Y:S05]  /*4280*/  @P5 BRA `(.L_x_351) ;  /* 0x0000000c00445947 */ /* 0x000fea0003800000 */
[----:B------:R-:W-:Y:S02]  /*4290*/  SHF.R.U32.HI R14, RZ, 0x8, R33 ;  /* 0x00000008ff0e7819 */ /* 0x000fe40000011621 */
[----:B------:R-:W-:Y:S02]  /*42a0*/  SHF.R.U32.HI R12, RZ, 0x8, R13 ;  /* 0x00000008ff0c7819 */ /* 0x000fe4000001160d */
[----:B------:R-:W-:Y:S01]  /*42b0*/  SHF.R.U32.HI R34, RZ, 0x10, R33 ;  /* 0x00000010ff227819 */ /* 0x000fe20000011621 */
[----:B------:R-:W-:Y:S01]  /*42c0*/  IMAD.SHL.U32 R14, R14, 0x100, RZ ;  /* 0x000001000e0e7824 */ /* 0x000fe200078e00ff */
[----:B------:R-:W-:Y:S01]  /*42d0*/  LOP3.LUT R33, R33, 0xff0000ff, RZ, 0xc0, !PT ;  /* 0xff0000ff21217812 */ /* 0x000fe200078ec0ff */
[----:B------:R-:W-:Y:S01]  /*42e0*/  IMAD.SHL.U32 R12, R12, 0x100, RZ ;  /* 0x000001000c0c7824 */ /* 0x000fe200078e00ff */
[----:B------:R-:W-:Y:S01]  /*42f0*/  SHF.R.U32.HI R32, RZ, 0x10, R13 ;  /* 0x00000010ff207819 */ /* 0x000fe2000001160d */
[----:B------:R-:W-:Y:S01]  /*4300*/  IMAD.U32 R34, R34, 0x10000, RZ ;  /* 0x0001000022227824 */ /* 0x000fe200078e00ff */
[----:B------:R-:W-:-:S02]  /*4310*/  LOP3.LUT R13, R13, 0xff0000ff, RZ, 0xc0, !PT ;  /* 0xff0000ff0d0d7812 */ /* 0x000fc400078ec0ff */
[----:B------:R-:W-:Y:S02]  /*4320*/  LOP3.LUT R33, R33, 0xff00, R14, 0xf8, !PT ;  /* 0x0000ff0021217812 */ /* 0x000fe400078ef80e */
[----:B------:R-:W-:Y:S01]  /*4330*/  LOP3.LUT R13, R13, 0xff00, R12, 0xf8, !PT ;  /* 0x0000ff000d0d7812 */ /* 0x000fe200078ef80c */
[----:B------:R-:W-:Y:S01]  /*4340*/  IMAD.U32 R12, R32, 0x10000, RZ ;  /* 0x00010000200c7824 */ /* 0x000fe200078e00ff */
[----:B------:R-:W-:Y:S02]  /*4350*/  LOP3.LUT R34, R33, 0xff0000, R34, 0xf8, !PT ;  /* 0x00ff000021227812 */ /* 0x000fe400078ef822 */
[----:B--2---:R-:W-:Y:S02]  /*4360*/  F2FP.F16.E4M3.UNPACK_B R104, R41 ;  /* 0x00000029ff68723e */ /* 0x004fe400020006ff */
[----:B------:R-:W-:Y:S02]  /*4370*/  LOP3.LUT R12, R13, 0xff0000, R12, 0xf8, !PT ;  /* 0x00ff00000d0c7812 */ /* 0x000fe400078ef80c */
[----:B------:R-:W-:Y:S01]  /*4380*/  F2FP.F16.E4M3.UNPACK_B R103, R34 ;  /* 0x00000022ff67723e */ /* 0x000fe200020006ff */
[--C-:B------:R-:W-:Y:S01]  /*4390*/  HADD2.F32 R14, -RZ, R104.reuse.H0_H0 ;  /* 0x20000068ff0e7230 */ /* 0x100fe20000004100 */
[----:B0-----:R-:W-:Y:S01]  /*43a0*/  F2FP.F16.E4M3.UNPACK_B R32, R37 ;  /* 0x00000025ff20723e */ /* 0x001fe200020006ff */
[----:B------:R-:W-:Y:S01]  /*43b0*/  HADD2.F32 R104, -RZ, R104.H1_H1 ;  /* 0x30000068ff687230 */ /* 0x000fe20000004100 */
[----:B------:R-:W-:Y:S01]  /*43c0*/  F2FP.F16.E4M3.UNPACK_B R13, R12 ;  /* 0x0000000cff0d723e */ /* 0x000fe200020006ff */
[----:B------:R-:W-:Y:S01]  /*43d0*/  HADD2.F32 R106, -RZ, R103.H0_H0 ;  /* 0x20000067ff6a7230 */ /* 0x000fe20000004100 */
[----:B------:R-:W-:Y:S01]  /*43e0*/  F2FP.F16.E4M3.UNPACK_B R41, R41.H1 ;  /* 0x00000029ff29723e */ /* 0x000fe200030006ff */
[----:B------:R-:W-:Y:S01]  /*43f0*/  HADD2.F32 R33, -RZ, R32.H0_H0 ;  /* 0x20000020ff217230 */ /* 0x000fe20000004100 */
[----:B------:R-:W-:Y:S01]  /*4400*/  F2FP.F16.E4M3.UNPACK_B R34, R34.H1 ;  /* 0x00000022ff22723e */ /* 0x000fe200030006ff */
[----:B------:R-:W-:-:S02]  /*4410*/  HADD2.F32 R105, -RZ, R13.H0_H0 ;  /* 0x2000000dff697230 */ /* 0x000fc40000004100 */
[CC--:B------:R-:W-:Y:S01]  /*4420*/  FMUL.FTZ R108, R14.reuse, R106.reuse ;  /* 0x0000006a0e6c7220 */ /* 0x0c0fe20000410000 */
[----:B------:R-:W-:Y:S02]  /*4430*/  HADD2.F32 R103, -RZ, R103.H1_H1 ;  /* 0x30000067ff677230 */ /* 0x000fe40000004100 */
[C---:B------:R-:W-:Y:S01]  /*4440*/  FMUL.FTZ R107, R33.reuse, R106 ;  /* 0x0000006a216b7220 */ /* 0x040fe20000410000 */
[----:B------:R-:W-:Y:S02]  /*4450*/  HADD2.F32 R32, -RZ, R32.H1_H1 ;  /* 0x30000020ff207230 */ /* 0x000fe40000004100 */
[-C--:B------:R-:W-:Y:S01]  /*4460*/  FFMA.FTZ R33, R33, R105.reuse, -R108 ;  /* 0x0000006921217223 */ /* 0x080fe2000001086c */
[----:B------:R-:W-:Y:S02]  /*4470*/  HADD2.F32 R13, -RZ, R13.H1_H1 ;  /* 0x3000000dff0d7230 */ /* 0x000fe40000004100 */
[----:B------:R-:W-:Y:S01]  /*4480*/  FFMA.FTZ R14, R14, R105, R107 ;  /* 0x000000690e0e7223 */ /* 0x000fe2000001006b */
[-C--:B------:R-:W-:Y:S01]  /*4490*/  FMUL.FTZ R105, R104, R103.reuse ;  /* 0x0000006768697220 */ /* 0x080fe20000410000 */
[----:B------:R-:W-:Y:S01]  /*44a0*/  FMUL.FTZ R103, R32, R103 ;  /* 0x0000006720677220 */ /* 0x000fe20000410000 */
[----:B------:R-:W-:-:S02]  /*44b0*/  HADD2.F32 R106, -RZ, R34.H0_H0 ;  /* 0x20000022ff6a7230 */ /* 0x000fc40000004100 */
[-C--:B------:R-:W-:Y:S01]  /*44c0*/  FFMA.FTZ R32, R32, R13.reuse, -R105 ;  /* 0x0000000d20207223 */ /* 0x080fe20000010869 */
[----:B------:R-:W-:Y:S01]  /*44d0*/  FFMA.FTZ R13, R104, R13, R103 ;  /* 0x0000000d680d7223 */ /* 0x000fe20000010067 */
[----:B------:R-:W-:Y:S01]  /*44e0*/  F2FP.F16.E4M3.UNPACK_B R104, R37.H1 ;  /* 0x00000025ff68723e */ /* 0x000fe200030006ff */
[----:B------:R-:W-:Y:S01]  /*44f0*/  HADD2.F32 R34, -RZ, R34.H1_H1 ;  /* 0x30000022ff227230 */ /* 0x000fe20000004100 */
[----:B------:R-:W-:Y:S01]  /*4500*/  F2FP.F16.E4M3.UNPACK_B R103, R12.H1 ;  /* 0x0000000cff67723e */ /* 0x000fe200030006ff */
[----:B------:R-:W-:Y:S02]  /*4510*/  HADD2.F32 R12, -RZ, R41.H0_H0 ;  /* 0x20000029ff0c7230 */ /* 0x000fe40000004100 */
[--C-:B------:R-:W-:Y:S02]  /*4520*/  HADD2.F32 R37, -RZ, R104.reuse.H0_H0 ;  /* 0x20000068ff257230 */ /* 0x100fe40000004100 */
[----:B------:R-:W-:Y:S02]  /*4530*/  HADD2.F32 R105, -RZ, R103.H0_H0 ;  /* 0x20000067ff697230 */ /* 0x000fe40000004100 */
[----:B------:R-:W-:Y:S01]  /*4540*/  FMUL.FTZ R108, R12, R106 ;  /* 0x0000006a0c6c7220 */ /* 0x000fe20000410000 */
[----:B------:R-:W-:-:S02]  /*4550*/  HADD2.F32 R104, -RZ, R104.H1_H1 ;  /* 0x30000068ff687230 */ /* 0x000fc40000004100 */
[C---:B------:R-:W-:Y:S01]  /*4560*/  FMUL.FTZ R107, R37.reuse, R106 ;  /* 0x0000006a256b7220 */ /* 0x040fe20000410000 */
[----:B------:R-:W-:Y:S02]  /*4570*/  HADD2.F32 R103, -RZ, R103.H1_H1 ;  /* 0x30000067ff677230 */ /* 0x000fe40000004100 */
[-C--:B------:R-:W-:Y:S01]  /*4580*/  FFMA.FTZ R37, R37, R105.reuse, -R108 ;  /* 0x0000006925257223 */ /* 0x080fe2000001086c */
[----:B------:R-:W-:Y:S01]  /*4590*/  LOP3.LUT R106, R35, 0xff0000ff, RZ, 0xc0, !PT ;  /* 0xff0000ff236a7812 */ /* 0x000fe200078ec0ff */
[----:B------:R-:W-:Y:S01]  /*45a0*/  FFMA.FTZ R12, R12, R105, R107 ;  /* 0x000000690c0c7223 */ /* 0x000fe2000001006b */
[----:B------:R-:W-:Y:S01]  /*45b0*/  HADD2.F32 R105, -RZ, R41.H1_H1 ;  /* 0x30000029ff697230 */ /* 0x000fe20000004100 */
[----:B------:R-:W-:-:S04]  /*45c0*/  SHF.R.U32.HI R107, RZ, 0x8, R15 ;  /* 0x00000008ff6b7819 */ /* 0x000fc8000001160f */
[-C--:B------:R-:W-:Y:S01]  /*45d0*/  FMUL.FTZ R41, R105, R34.reuse ;  /* 0x0000002269297220 */ /* 0x080fe20000410000 */
[----:B------:R-:W-:-:S03]  /*45e0*/  FMUL.FTZ R34, R104, R34 ;  /* 0x0000002268227220 */ /* 0x000fc60000410000 */
[-C--:B------:R-:W-:Y:S01]  /*45f0*/  FFMA.FTZ R41, R104, R103.reuse, -R41 ;  /* 0x0000006768297223 */ /* 0x080fe20000010829 */
[----:B------:R-:W-:Y:S01]  /*4600*/  FFMA.FTZ R34, R105, R103, R34 ;  /* 0x0000006769227223 */ /* 0x000fe20000010022 */
[----:B------:R-:W-:Y:S02]  /*4610*/  SHF.R.U32.HI R105, RZ, 0x8, R35 ;  /* 0x00000008ff697819 */ /* 0x000fe40000011623 */
[----:B------:R-:W-:Y:S02]  /*4620*/  SHF.R.U32.HI R103, RZ, 0x10, R15 ;  /* 0x00000010ff677819 */ /* 0x000fe4000001160f */
[----:B------:R-:W-:Y:S01]  /*4630*/  LOP3.LUT R104, R15, 0xff0000ff, RZ, 0xc0, !PT ;  /* 0xff0000ff0f687812 */ /* 0x000fe200078ec0ff */
[----:B------:R-:W-:Y:S01]  /*4640*/  IMAD.SHL.U32 R105, R105, 0x100, RZ ;  /* 0x0000010069697824 */ /* 0x000fe200078e00ff */
[----:B------:R-:W-:Y:S01]  /*4650*/  SHF.R.U32.HI R15, RZ, 0x10, R35 ;  /* 0x00000010ff0f7819 */ /* 0x000fe20000011623 */
[----:B------:R-:W-:Y:S01]  /*4660*/  IMAD.SHL.U32 R35, R107, 0x100, RZ ;  /* 0x000001006b237824 */ /* 0x000fe200078e00ff */
[----:B------:R-:W-:Y:S01]  /*4670*/  F2FP.SATFINITE.E4M3.F32.PACK_AB_MERGE_C R37, R41, R37, RZ ;  /* 0x000000252925723e */ /* 0x000fe200048070ff */
[----:B------:R-:W-:Y:S01]  /*4680*/  IMAD.U32 R103, R103, 0x10000, RZ ;  /* 0x0001000067677824 */ /* 0x000fe200078e00ff */
[----:B------:R-:W-:-:S02]  /*4690*/  LOP3.LUT R106, R106, 0xff00, R105, 0xf8, !PT ;  /* 0x0000ff006a6a7812 */ /* 0x000fc400078ef869 */
[----:B------:R-:W-:Y:S01]  /*46a0*/  LOP3.LUT R104, R104, 0xff00, R35, 0xf8, !PT ;  /* 0x0000ff0068687812 */ /* 0x000fe200078ef823 */
[----:B------:R-:W-:Y:S01]  /*46b0*/  IMAD.U32 R35, R15, 0x10000, RZ ;  /* 0x000100000f237824 */ /* 0x000fe200078e00ff */
[----:B------:R-:W-:Y:S02]  /*46c0*/  F2FP.F16.E4M3.UNPACK_B R41, R36.H1 ;  /* 0x00000024ff29723e */ /* 0x000fe400030006ff */
[----:B------:R-:W-:Y:S01]  /*46d0*/  LOP3.LUT R15, R104, 0xff0000, R103, 0xf8, !PT ;  /* 0x00ff0000680f7812 */ /* 0x000fe200078ef867 */
[----:B------:R-:W-:Y:S01]  /*46e0*/  IMAD.MOV.U32 R104, RZ, RZ, R39 ;  /* 0x000000ffff687224 */ /* 0x000fe200078e0027 */
[----:B------:R-:W-:Y:S02]  /*46f0*/  LOP3.LUT R35, R106, 0xff0000, R35, 0xf8, !PT ;  /* 0x00ff00006a237812 */ /* 0x000fe400078ef823 */
[----:B------:R-:W-:Y:S02]  /*4700*/  F2FP.F16.E4M3.UNPACK_B R39, R43 ;  /* 0x0000002bff27723e */ /* 0x000fe400020006ff */
[----:B------:R-:W-:-:S02]  /*4710*/  F2FP.F16.E4M3.UNPACK_B R105, R35 ;  /* 0x00000023ff69723e */ /* 0x000fc400020006ff */
[----:B------:R-:W-:Y:S01]  /*4720*/  F2FP.F16.E4M3.UNPACK_B R103, R104 ;  /* 0x00000068ff67723e */ /* 0x000fe200020006ff */
[----:B------:R-:W-:Y:S01]  /*4730*/  HADD2.F32 R107, -RZ, R39.H0_H0 ;  /* 0x20000027ff6b7230 */ /* 0x000fe20000004100 */
[----:B------:R-:W-:Y:S01]  /*4740*/  F2FP.F16.E4M3.UNPACK_B R106, R15 ;  /* 0x0000000fff6a723e */ /* 0x000fe200020006ff */
[----:B------:R-:W-:Y:S01]  /*4750*/  HADD2.F32 R109, -RZ, R105.H0_H0 ;  /* 0x20000069ff6d7230 */ /* 0x000fe20000004100 */
[----:B------:R-:W-:Y:S01]  /*4760*/  F2FP.F16.E4M3.UNPACK_B R43, R43.H1 ;  /* 0x0000002bff2b723e */ /* 0x000fe200030006ff */
[----:B------:R-:W-:Y:S01]  /*4770*/  HADD2.F32 R110, -RZ, R103.H0_H0 ;  /* 0x20000067ff6e7230 */ /* 0x000fe20000004100 */
[----:B------:R-:W-:Y:S01]  /*4780*/  F2FP.F16.E4M3.UNPACK_B R35, R35.H1 ;  /* 0x00000023ff23723e */ /* 0x000fe200030006ff */
[----:B------:R-:W-:Y:S02]  /*4790*/  HADD2.F32 R108, -RZ, R106.H0_H0 ;  /* 0x2000006aff6c7230 */ /* 0x000fe40000004100 */
[----:B------:R-:W-:Y:S01]  /*47a0*/  FMUL.FTZ R111, R107, R109 ;  /* 0x0000006d6b6f7220 */ /* 0x000fe20000410000 */
[----:B------:R-:W-:-:S02]  /*47b0*/  HADD2.F32 R39, -RZ, R39.H1_H1 ;  /* 0x30000027ff277230 */ /* 0x000fc40000004100 */
[C---:B------:R-:W-:Y:S01]  /*47c0*/  FMUL.FTZ R109, R110.reuse, R109 ;  /* 0x0000006d6e6d7220 */ /* 0x040fe20000410000 */
[----:B------:R-:W-:Y:S01]  /*47d0*/  HADD2.F32 R105, -RZ, R105.H1_H1 ;  /* 0x30000069ff697230 */ /* 0x000fe20000004100 */
[----:B------:R-:W-:Y:S01]  /*47e0*/  F2FP.F16.E4M3.UNPACK_B R104, R104.H1 ;  /* 0x00000068ff68723e */ /* 0x000fe200030006ff */
[----:B------:R-:W-:Y:S02]  /*47f0*/  HADD2.F32 R103, -RZ, R103.H1_H1 ;  /* 0x30000067ff677230 */ /* 0x000fe40000004100 */
[-C--:B------:R-:W-:Y:S01]  /*4800*/  FFMA.FTZ R109, R107, R108.reuse, R109 ;  /* 0x0000006c6b6d7223 */ /* 0x080fe2000001006d */
[----:B------:R-:W-:Y:S02]  /*4810*/  HADD2.F32 R106, -RZ, R106.H1_H1 ;  /* 0x3000006aff6a7230 */ /* 0x000fe40000004100 */
[-C--:B------:R-:W-:Y:S01]  /*4820*/  FMUL.FTZ R107, R39, R105.reuse ;  /* 0x00000069276b7220 */ /* 0x080fe20000410000 */
[----:B------:R-:W-:Y:S01]  /*4830*/  FFMA.FTZ R111, R110, R108, -R111 ;  /* 0x0000006c6e6f7223 */ /* 0x000fe2000001086f */
[C---:B------:R-:W-:Y:S01]  /*4840*/  FMUL.FTZ R105, R103.reuse, R105 ;  /* 0x0000006967697220 */ /* 0x040fe20000410000 */
[----:B------:R-:W-:Y:S01]  /*4850*/  F2FP.F16.E4M3.UNPACK_B R15, R15.H1 ;  /* 0x0000000fff0f723e */ /* 0x000fe200030006ff */
[----:B------:R-:W-:Y:S01]  /*4860*/  FFMA.FTZ R103, R103, R106, -R107 ;  /* 0x0000006a67677223 */ /* 0x000fe2000001086b */
[----:B------:R-:W-:-:S02]  /*4870*/  HADD2.F32 R107, -RZ, R35.H0_H0 ;  /* 0x20000023ff6b7230 */ /* 0x000fc40000004100 */
[----:B------:R-:W-:Y:S01]  /*4880*/  FFMA.FTZ R39, R39, R106, R105 ;  /* 0x0000006a27277223 */ /* 0x000fe20000010069 */
[----:B------:R-:W-:Y:S01]  /*4890*/  HADD2.F32 R105, -RZ, R43.H0_H0 ;  /* 0x2000002bff697230 */ /* 0x000fe20000004100 */
[----:B------:R-:W-:Y:S01]  /*48a0*/  F2FP.F16.E4M3.UNPACK_B R36, R36 ;  /* 0x00000024ff24723e */ /* 0x000fe200020006ff */
[----:B------:R-:W-:Y:S01]  /*48b0*/  HADD2.F32 R108, -RZ, R104.H0_H0 ;  /* 0x20000068ff6c7230 */ /* 0x000fe20000004100 */
[----:B------:R-:W-:Y:S01]  /*48c0*/  F2FP.SATFINITE.E4M3.F32.PACK_AB_MERGE_C R12, R34, R12, RZ ;  /* 0x0000000c220c723e */ /* 0x000fe200048070ff */
[----:B------:R-:W-:Y:S02]  /*48d0*/  HADD2.F32 R106, -RZ, R15.H0_H0 ;  /* 0x2000000fff6a7230 */ /* 0x000fe40000004100 */
[-C--:B------:R-:W-:Y:S01]  /*48e0*/  FMUL.FTZ R110, R105, R107.reuse ;  /* 0x0000006b696e7220 */ /* 0x080fe20000410000 */
[----:B------:R-:W-:Y:S02]  /*48f0*/  HADD2.F32 R43, -RZ, R43.H1_H1 ;  /* 0x3000002bff2b7230 */ /* 0x000fe40000004100 */
[----:B------:R-:W-:Y:S01]  /*4900*/  FMUL.FTZ R107, R108, R107 ;  /* 0x0000006b6c6b7220 */ /* 0x000fe20000410000 */
[----:B------:R-:W-:-:S02]  /*4910*/  HADD2.F32 R35, -RZ, R35.H1_H1 ;  /* 0x30000023ff237230 */ /* 0x000fc40000004100 */
[-C--:B------:R-:W-:Y:S01]  /*4920*/  FFMA.FTZ R110, R108, R106.reuse, -R110 ;  /* 0x0000006a6c6e7223 */ /* 0x080fe2000001086e */
[----:B------:R-:W-:Y:S02]  /*4930*/  HADD2.F32 R104, -RZ, R104.H1_H1 ;  /* 0x30000068ff687230 */ /* 0x000fe40000004100 */
[----:B------:R-:W-:Y:S01]  /*4940*/  FFMA.FTZ R107, R105, R106, R107 ;  /* 0x0000006a696b7223 */ /* 0x000fe2000001006b */
[----:B------:R-:W-:Y:S02]  /*4950*/  HADD2.F32 R15, -RZ, R15.H1_H1 ;  /* 0x3000000fff0f7230 */ /* 0x000fe40000004100 */
[C---:B------:R-:W-:Y:S01]  /*4960*/  FMUL.FTZ R105, R43.reuse, R35 ;  /* 0x000000232b697220 */ /* 0x040fe20000410000 */
[----:B------:R-:W-:Y:S01]  /*4970*/  F2FP.SATFINITE.E4M3.F32.PACK_AB_MERGE_C R37, R32, R33, R37 ;  /* 0x000000212025723e */ /* 0x000fe20004807025 */
[C---:B------:R-:W-:Y:S02]  /*4980*/  FMUL.FTZ R106, R104.reuse, R35 ;  /* 0x00000023686a7220 */ /* 0x040fe40000410000 */
[-C--:B------:R-:W-:Y:S01]  /*4990*/  FFMA.FTZ R35, R104, R15.reuse, -R105 ;  /* 0x0000000f68237223 */ /* 0x080fe20000010869 */
[----:B------:R-:W-:Y:S01]  /*49a0*/  F2FP.F16.E4M3.UNPACK_B R105, R96.H1 ;  /* 0x00000060ff69723e */ /* 0x000fe200030006ff */
[----:B------:R-:W-:Y:S01]  /*49b0*/  FFMA.FTZ R15, R43, R15, R106 ;  /* 0x0000000f2b0f7223 */ /* 0x000fe2000001006a */
[----:B------:R-:W-:Y:S01]  /*49c0*/  F2FP.F16.E4M3.UNPACK_B R43, R40.H1 ;  /* 0x00000028ff2b723e */ /* 0x000fe200030006ff */
[----:B------:R-:W-:Y:S01]  /*49d0*/  HADD2.F32 R106, -RZ, R41.H0_H0 ;  /* 0x20000029ff6a7230 */ /* 0x000fe20000004100 */
[----:B------:R-:W-:Y:S01]  /*49e0*/  F2FP.SATFINITE.E4M3.F32.PACK_AB_MERGE_C R110, R35, R110, RZ ;  /* 0x0000006e236e723e */ /* 0x000fe200048070ff */
[----:B------:R-:W-:Y:S01]  /*49f0*/  HADD2.F32 R108, -RZ, R105.H0_H0 ;  /* 0x20000069ff6c7230 */ /* 0x000fe20000004100 */
[-C--:B------:R-:W-:Y:S01]  /*4a00*/  F2FP.F16.E4M3.UNPACK_B R35, R97.reuse.H1 ;  /* 0x00000061ff23723e */ /* 0x080fe200030006ff */
[--C-:B------:R-:W-:Y:S01]  /*4a10*/  HADD2.F32 R104, -RZ, R43.reuse.H0_H0 ;  /* 0x2000002bff687230 */ /* 0x100fe20000004100 */
[----:B------:R-:W-:Y:S01]  /*4a20*/  F2FP.F16.E4M3.UNPACK_B R97, R97 ;  /* 0x00000061ff61723e */ /* 0x000fe200020006ff */
[----:B------:R-:W-:Y:S01]  /*4a30*/  HADD2.F32 R43, -RZ, R43.H1_H1 ;  /* 0x3000002bff2b7230 */ /* 0x000fe20000004100 */
[----:B------:R-:W-:Y:S01]  /*4a40*/  F2FP.F16.E4M3.UNPACK_B R40, R40 ;  /* 0x00000028ff28723e */ /* 0x000fe200020006ff */
[--C-:B------:R-:W-:Y:S01]  /*4a50*/  HADD2.F32 R113, -RZ, R35.reuse.H0_H0 ;  /* 0x20000023ff717230 */ /* 0x100fe20000004100 */
[----:B------:R-:W-:Y:S01]  /*4a60*/  F2FP.F16.E4M3.UNPACK_B R96, R96 ;  /* 0x00000060ff60723e */ /* 0x000fe200020006ff */
[----:B------:R-:W-:Y:S01]  /*4a70*/  HADD2.F32 R35, -RZ, R35.H1_H1 ;  /* 0x30000023ff237230 */ /* 0x000fe20000004100 */
[----:B------:R-:W-:Y:S01]  /*4a80*/  F2FP.SATFINITE.E4M3.F32.PACK_AB_MERGE_C R34, R15, R107, RZ ;  /* 0x0000006b0f22723e */ /* 0x000fe200048070ff */
[----:B------:R-:W-:-:S02]  /*4a90*/  HADD2.F32 R41, -RZ, R41.H1_H1 ;  /* 0x30000029ff297230 */ /* 0x000fc40000004100 */
[-C--:B------:R-:W-:Y:S01]  /*4aa0*/  FMUL.FTZ R112, R104, R113.reuse ;  /* 0x0000007168707220 */ /* 0x080fe20000410000 */
[C---:B------:R-:W-:Y:S01]  /*4ab0*/  FMUL.FTZ R113, R106.reuse, R113 ;  /* 0x000000716a717220 */ /* 0x040fe20000410000 */
[----:B------:R-:W-:Y:S01]  /*4ac0*/  HADD2.F32 R105, -RZ, R105.H1_H1 ;  /* 0x30000069ff697230 */ /* 0x000fe20000004100 */
[----:B------:R-:W-:Y:S01]  /*4ad0*/  F2FP.SATFINITE.E4M3.F32.PACK_AB_MERGE_C R103, R103, R111, R110 ;  /* 0x0000006f6767723e */ /* 0x000fe2000480706e */
[-C--:B------:R-:W-:Y:S01]  /*4ae0*/  FFMA.FTZ R112, R106, R108.reuse, -R112 ;  /* 0x0000006c6a707223 */ /* 0x080fe20000010870 */
[----:B------:R-:W-:Y:S01]  /*4af0*/  FFMA.FTZ R113, R104, R108, R113 ;  /* 0x0000006c68717223 */ /* 0x000fe20000010071 */
[-C--:B------:R-:W-:Y:S01]  /*4b00*/  FMUL.FTZ R104, R43, R35.reuse ;  /* 0x000000232b687220 */ /* 0x080fe20000410000 */
[C---:B------:R-:W-:Y:S01]  /*4b10*/  FMUL.FTZ R35, R41.reuse, R35 ;  /* 0x0000002329237220 */ /* 0x040fe20000410000 */
[----:B------:R-:W-:Y:S02]  /*4b20*/  HADD2.F32 R108, -RZ, R97.H0_H0 ;  /* 0x20000061ff6c7230 */ /* 0x000fe40000004100 */
[-C--:B------:R-:W-:Y:S01]  /*4b30*/  FFMA.FTZ R41, R41, R105.reuse, -R104 ;  /* 0x0000006929297223 */ /* 0x080fe20000010868 */
[----:B------:R-:W-:Y:S01]  /*4b40*/  FFMA.FTZ R35, R43, R105, R35 ;  /* 0x000000692b237223 */ /* 0x000fe20000010023 */
[----:B------:R-:W-:-:S02]  /*4b50*/  HADD2.F32 R43, -RZ, R40.H0_H0 ;  /* 0x20000028ff2b7230 */ /* 0x000fc40000004100 */
[----:B------:R-:W-:Y:S01]  /*4b60*/  HADD2.F32 R105, -RZ, R36.H0_H0 ;  /* 0x20000024ff697230 */ /* 0x000fe20000004100 */
[----:B------:R-:W-:Y:S01]  /*4b70*/  F2FP.SATFINITE.E4M3.F32.PACK_AB_MERGE_C R41, R41, R112, RZ ;  /* 0x000000702929723e */ /* 0x000fe200048070ff */
[----:B------:R-:W-:Y:S02]  /*4b80*/  HADD2.F32 R104, -RZ, R96.H0_H0 ;  /* 0x20000060ff687230 */ /* 0x000fe40000004100 */
[-C--:B------:R-:W-:Y:S01]  /*4b90*/  FMUL.FTZ R106, R43, R108.reuse ;  /* 0x0000006c2b6a7220 */ /* 0x080fe20000410000 */
[----:B------:R-:W-:Y:S02]  /*4ba0*/  HADD2.F32 R97, -RZ, R97.H1_H1 ;  /* 0x30000061ff617230 */ /* 0x000fe40000004100 */
[C---:B------:R-:W-:Y:S01]  /*4bb0*/  FMUL.FTZ R108, R105.reuse, R108 ;  /* 0x0000006c696c7220 */ /* 0x040fe20000410000 */
[----:B------:R-:W-:Y:S02]  /*4bc0*/  HADD2.F32 R40, -RZ, R40.H1_H1 ;  /* 0x30000028ff287230 */ /* 0x000fe40000004100 */
[----:B------:R-:W-:Y:S01]  /*4bd0*/  FFMA.FTZ R106, R105, R104, -R106 ;  /* 0x00000068696a7223 */ /* 0x000fe2000001086a */
[----:B------:R-:W-:-:S02]  /*4be0*/  HADD2.F32 R36, -RZ, R36.H1_H1 ;  /* 0x30000024ff247230 */ /* 0x000fc40000004100 */
[----:B------:R-:W-:Y:S01]  /*4bf0*/  FFMA.FTZ R108, R43, R104, R108 ;  /* 0x000000682b6c7223 */ /* 0x000fe2000001006c */
[----:B------:R-:W-:Y:S02]  /*4c00*/  HADD2.F32 R43, -RZ, R96.H1_H1 ;  /* 0x30000060ff2b7230 */ /* 0x000fe40000004100 */
[----:B------:R-:W-:Y:S01]  /*4c10*/  FMUL.FTZ R105, R40, R97 ;  /* 0x0000006128697220 */ /* 0x000fe20000410000 */
[----:B------:R-:W-:Y:S01]  /*4c20*/  F2FP.SATFINITE.E4M3.F32.PACK_AB_MERGE_C R35, R35, R113, RZ ;  /* 0x000000712323723e */ /* 0x000fe200048070ff */
[C---:B------:R-:W-:Y:S02]  /*4c30*/  FMUL.FTZ R97, R36.reuse, R97 ;  /* 0x0000006124617220 */ /* 0x040fe40000410000 */
[-C--:B------:R-:W-:Y:S02]  /*4c40*/  FFMA.FTZ R105, R36, R43.reuse, -R105 ;  /* 0x0000002b24697223 */ /* 0x080fe40000010869 */
[----:B------:R-:W-:Y:S01]  /*4c50*/  FFMA.FTZ R36, R40, R43, R97 ;  /* 0x0000002b28247223 */ /* 0x000fe20000010061 */
[----:B------:R-:W-:Y:S01]  /*4c60*/  IMAD.MOV.U32 R40, RZ, RZ, R38 ;  /* 0x000000ffff287224 */ /* 0x000fe200078e0026 */
[----:B------:R-:W-:-:S02]  /*4c70*/  F2FP.F16.E4M3.UNPACK_B R38, R98.H1 ;  /* 0x00000062ff26723e */ /* 0x000fc400030006ff */
[----:B------:R-:W-:Y:S02]  /*4c80*/  F2FP.SATFINITE.E4M3.F32.PACK_AB_MERGE_C R106, R105, R106, R41 ;  /* 0x0000006a696a723e */ /* 0x000fe40004807029 */
[----:B------:R-:W-:Y:S01]  /*4c90*/  F2FP.F16.E4M3.UNPACK_B R43, R42.H1 ;  /* 0x0000002aff2b723e */ /* 0x000fe200030006ff */
[--C-:B------:R-:W-:Y:S01]  /*4ca0*/  HADD2.F32 R114, -RZ, R38.reuse.H0_H0 ;  /* 0x20000026ff727230 */ /* 0x100fe20000004100 */
[----:B------:R-:W-:Y:S01]  /*4cb0*/  F2FP.F16.E4M3.UNPACK_B R41, R40.H1 ;  /* 0x00000028ff29723e */ /* 0x000fe200030006ff */
[----:B------:R-:W-:Y:S01]  /*4cc0*/  HADD2.F32 R38, -RZ, R38.H1_H1 ;  /* 0x30000026ff267230 */ /* 0x000fe20000004100 */
[----:B------:R-:W-:Y:S01]  /*4cd0*/  F2FP.F16.E4M3.UNPACK_B R97, R99.H1 ;  /* 0x00000063ff61723e */ /* 0x000fe200030006ff */
[----:B------:R-:W-:Y:S01]  /*4ce0*/  HADD2.F32 R96, -RZ, R43.H0_H0 ;  /* 0x2000002bff607230 */ /* 0x000fe20000004100 */
[----:B------:R-:W-:Y:S01]  /*4cf0*/  F2FP.F16.E4M3.UNPACK_B R98, R98 ;  /* 0x00000062ff62723e */ /* 0x000fe200020006ff */
[----:B------:R-:W-:Y:S01]  /*4d00*/  HADD2.F32 R104, -RZ, R41.H0_H0 ;  /* 0x20000029ff687230 */ /* 0x000fe20000004100 */
[----:B------:R-:W-:Y:S01]  /*4d10*/  F2FP.F16.E4M3.UNPACK_B R42, R42 ;  /* 0x0000002aff2a723e */ /* 0x000fe200020006ff */
[----:B------:R-:W-:-:S02]  /*4d20*/  HADD2.F32 R105, -RZ, R97.H0_H0 ;  /* 0x20000061ff697230 */ /* 0x000fc40000004100 */
[-C--:B------:R-:W-:Y:S01]  /*4d30*/  FMUL.FTZ R112, R96, R114.reuse ;  /* 0x0000007260707220 */ /* 0x080fe20000410000 */
[----:B------:R-:W-:Y:S02]  /*4d40*/  HADD2.F32 R43, -RZ, R43.H1_H1 ;  /* 0x3000002bff2b7230 */ /* 0x000fe40000004100 */
[C---:B------:R-:W-:Y:S01]  /*4d50*/  FMUL.FTZ R114, R104.reuse, R114 ;  /* 0x0000007268727220 */ /* 0x040fe20000410000 */
[----:B------:R-:W-:Y:S02]  /*4d60*/  HADD2.F32 R41, -RZ, R41.H1_H1 ;  /* 0x30000029ff297230 */ /* 0x000fe40000004100 */
[-C--:B------:R-:W-:Y:S01]  /*4d70*/  FFMA.FTZ R112, R104, R105.reuse, -R112 ;  /* 0x0000006968707223 */ /* 0x080fe20000010870 */
[----:B------:R-:W-:Y:S01]  /*4d80*/  F2FP.F16.E4M3.UNPACK_B R40, R40 ;  /* 0x00000028ff28723e */ /* 0x000fe200020006ff */
[----:B------:R-:W-:Y:S01]  /*4d90*/  FFMA.FTZ R114, R96, R105, R114 ;  /* 0x0000006960727223 */ /* 0x000fe20000010072 */
[----:B------:R-:W-:Y:S02]  /*4da0*/  HADD2.F32 R96, -RZ, R97.H1_H1 ;  /* 0x30000061ff607230 */ /* 0x000fe40000004100 */
[-C--:B------:R-:W-:Y:S01]  /*4db0*/  FMUL.FTZ R104, R43, R38.reuse ;  /* 0x000000262b687220 */ /* 0x080fe20000410000 */
[----:B------:R-:W-:Y:S01]  /*4dc0*/  FMUL.FTZ R38, R41, R38 ;  /* 0x0000002629267220 */ /* 0x000fe20000410000 */
[----:B------:R-:W-:Y:S01]  /*4dd0*/  F2FP.F16.E4M3.UNPACK_B R99, R99 ;  /* 0x00000063ff63723e */ /* 0x000fe200020006ff */
[----:B------:R-:W-:-:S02]  /*4de0*/  HADD2.F32 R105, -RZ, R98.H0_H0 ;  /* 0x20000062ff697230 */ /* 0x000fc40000004100 */
[-C--:B------:R-:W-:Y:S01]  /*4df0*/  FFMA.FTZ R41, R41, R96.reuse, -R104 ;  /* 0x0000006029297223 */ /* 0x080fe20000010868 */
[----:B------:R-:W-:Y:S01]  /*4e00*/  FFMA.FTZ R38, R43, R96, R38 ;  /* 0x000000602b267223 */ /* 0x000fe20000010026 */
[----:B------:R-:W-:Y:S01]  /*4e10*/  HADD2.F32 R43, -RZ, R42.H0_H0 ;  /* 0x2000002aff2b7230 */ /* 0x000fe20000004100 */
[----:B------:R-:W-:Y:S01]  /*4e20*/  F2FP.SATFINITE.E4M3.F32.PACK_AB_MERGE_C R108, R36, R108, R35 ;  /* 0x0000006c246c723e */ /* 0x000fe20004807023 */
[----:B------:R-:W-:Y:S01]  /*4e30*/  HADD2.F32 R97, -RZ, R40.H0_H0 ;  /* 0x20000028ff617230 */ /* 0x000fe20000004100 */
[----:B------:R-:W-:Y:S01]  /*4e40*/  F2FP.SATFINITE.E4M3.F32.PACK_AB_MERGE_C R41, R41, R112, RZ ;  /* 0x000000702929723e */ /* 0x000fe200048070ff */
[----:B------:R-:W-:Y:S02]  /*4e50*/  HADD2.F32 R96, -RZ, R99.H0_H0 ;  /* 0x20000063ff607230 */ /* 0x000fe40000004100 */
[-C--:B------:R-:W-:Y:S01]  /*4e60*/  FMUL.FTZ R104, R43, R105.reuse ;  /* 0x000000692b687220 */ /* 0x080fe20000410000 */
[----:B------:R-:W-:Y:S02]  /*4e70*/  HADD2.F32 R98, -RZ, R98.H1_H1 ;  /* 0x30000062ff627230 */ /* 0x000fe40000004100 */
[C---:B------:R-:W-:Y:S01]  /*4e80*/  FMUL.FTZ R105, R97.reuse, R105 ;  /* 0x0000006961697220 */ /* 0x040fe20000410000 */
[----:B------:R-:W-:Y:S01]  /*4e90*/  F2FP.SATFINITE.E4M3.F32.PACK_AB_MERGE_C R114, R38, R114, RZ ;  /* 0x000000722672723e */ /* 0x000fe200048070ff */
[----:B------:R-:W-:Y:S01]  /*4ea0*/  FFMA.FTZ R104, R97, R96, -R104 ;  /* 0x0000006061687223 */ /* 0x000fe20000010868 */
[----:B------:R-:W-:-:S02]  /*4eb0*/  HADD2.F32 R97, -RZ, R40.H1_H1 ;  /* 0x30000028ff617230 */ /* 0x000fc40000004100 */
[----:B------:R-:W-:Y:S01]  /*4ec0*/  FFMA.FTZ R105, R43, R96, R105 ;  /* 0x000000602b697223 */ /* 0x000fe20000010069 */
[----:B------:R-:W-:Y:S02]  /*4ed0*/  HADD2.F32 R43, -RZ, R42.H1_H1 ;  /* 0x3000002aff2b7230 */ /* 0x000fe40000004100 */
[----:B------:R-:W-:Y:S02]  /*4ee0*/  HADD2.F32 R40, -RZ, R99.H1_H1 ;  /* 0x30000063ff287230 */ /* 0x000fe40000004100 */
[----:B------:R-:W-:Y:S02]  /*4ef0*/  IMAD.MOV.U32 R36, RZ, RZ, R106 ;  /* 0x000000ffff247224 */ /* 0x000fe400078e006a */
[-C--:B------:R-:W-:Y:S01]  /*4f00*/  FMUL.FTZ R42, R43, R98.reuse ;  /* 0x000000622b2a7220 */ /* 0x080fe20000410000 */
[----:B------:R-:W-:-:S03]  /*4f10*/  FMUL.FTZ R98, R97, R98 ;  /* 0x0000006261627220 */ /* 0x000fc60000410000 */
[-C--:B------:R-:W-:Y:S01]  /*4f20*/  FFMA.FTZ R97, R97, R40.reuse, -R42 ;  /* 0x0000002861617223 */ /* 0x080fe2000001082a */
[----:B------:R-:W-:Y:S01]  /*4f30*/  FFMA.FTZ R40, R43, R40, R98 ;  /* 0x000000282b287223 */ /* 0x000fe20000010062 */
[----:B------:R-:W-:Y:S01]  /*4f40*/  F2FP.SATFINITE.E4M3.F32.PACK_AB_MERGE_C R43, R39, R109, R34 ;  /* 0x0000006d272b723e */ /* 0x000fe20004807022 */
[----:B------:R-:W-:Y:S02]  /*4f50*/  IMAD.MOV.U32 R39, RZ, RZ, R103 ;  /* 0x000000ffff277224 */ /* 0x000fe400078e0067 */
[----:B------:R-:W-:Y:S02]  /*4f60*/  F2FP.SATFINITE.E4M3.F32.PACK_AB_MERGE_C R38, R97, R104, R41 ;  /* 0x000000686126723e */ /* 0x000fe40004807029 */
[----:B------:R-:W-:Y:S01]  /*4f70*/  F2FP.SATFINITE.E4M3.F32.PACK_AB_MERGE_C R42, R40, R105, R114 ;  /* 0x00000069282a723e */ /* 0x000fe20004807072 */
[----:B------:R-:W-:Y:S01]  /*4f80*/  IMAD.MOV.U32 R40, RZ, RZ, R108 ;  /* 0x000000ffff287224 */ /* 0x000fe200078e006c */
[----:B------:R-:W-:-:S07]  /*4f90*/  F2FP.SATFINITE.E4M3.F32.PACK_AB_MERGE_C R41, R13, R14, R12 ;  /* 0x0000000e0d29723e */ /* 0x000fce000480700c */
.L_x_351:
[----:B------:R-:W-:Y:S05]  /*4fa0*/  BSYNC B2 ;  /* 0x0000000000027941 */ /* 0x000fea0003800000 */
.L_x_350:
[--C-:B------:R-:W-:Y:S02]  /*4fb0*/  @!P4 SHF.R.S32.HI R12, RZ, 0x1f, R101.reuse ;  /* 0x0000001fff0cc819 */ /* 0x100fe40000011465 */
[----:B------:R-:W-:-:S04]  /*4fc0*/  @!P4 IADD3 R15, P5, P6, R58, R78, R101 ;  /* 0x0000004e3a0fc210 */ /* 0x000fc80007ebe065 */
[----:B------:R-:W-:Y:S02]  /*4fd0*/  @!P4 IADD3.X R32, R75, R94, R12, P5, P6 ;  /* 0x0000005e4b20c210 */ /* 0x000fe40002fec40c */
[----:B------:R-:W-:-:S05]  /*4fe0*/  IADD3 R12, P5, R102, R76, RZ ;  /* 0x0000004c660c7210 */ /* 0x000fca0007fbe0ff */
[----:B------:R-:W-:Y:S01]  /*4ff0*/  IMAD.X R13, R100, 0x1, R77, P5 ;  /* 0x00000001640d7824 */ /* 0x000fe200028e064d */
[----:B------:R-:W-:-:S04]  /*5000*/  @!P4 IADD3 R14, P5, R15, R76, RZ ;  /* 0x0000004c0f0ec210 */ /* 0x000fc80007fbe0ff */
[----:B0-----:R0:W-:Y:S01]  /*5010*/  STG.E.128 desc[UR42][R12.64], R36 ;  /* 0x000000240c007986 */ /* 0x0011e2000c101d2a */
[----:B------:R-:W-:-:S05]  /*5020*/  @!P4 IMAD.X R15, R32, 0x1, R77, P5 ;  /* 0x00000001200fc824 */ /* 0x000fca00028e064d */
[----:B--2---:R0:W-:Y:S03]  /*5030*/  @!P4 STG.E.128 desc[UR42][R14.64], R40 ;  /* 0x000000280e00c986 */ /* 0x0041e6000c101d2a */
.L_x_349:
[----:B------:R-:W-:Y:S05]  /*5040*/  BSYNC B1 ;  /* 0x0000000000017941 */ /* 0x000fea0003800000 */
.L_x_348:
[----:B------:R-:W-:-:S13]  /*5050*/  ISETP.NE.AND P4, PT, R45, RZ, PT ;  /* 0x000000ff2d00720c */ /* 0x000fda0003f85270 */
[----:B------:R-:W-:Y:S05]  /*5060*/  @!P4 BRA `(.L_x_332) ;  /* 0x000000100028c947 */ /* 0x000fea0003800000 */
[----:B0-----:R-:W2:Y:S01]  /*5070*/  LDL R14, [R1+0xc] ;  /* 0x00000c00010e7983 */ /* 0x001ea20000100800 */
[----:B------:R-:W-:Y:S01]  /*5080*/  ISETP.NE.AND P5, PT, R82, RZ, PT ;  /* 0x000000ff5200720c */ /* 0x000fe20003fa5270 */
[----:B------:R-:W-:Y:S01]  /*5090*/  BSSY B1, `(.L_x_352) ;  /* 0x00000e7000017945 */ /* 0x000fe20003800000 */
[----:B------:R-:W-:Y:S02]  /*50a0*/  SHF.R.U32.HI R15, RZ, 0x3, R156 ;  /* 0x00000003ff0f7819 */ /* 0x000fe4000001169c */
[----:B------:R-:W-:Y:S02]  /*50b0*/  SEL R95, R61, R95, !P5 ;  /* 0x0000005f3d5f7207 */ /* 0x000fe40006800000 */
[----:B------:R-:W-:Y:S02]  /*50c0*/  IADD3 R37, P4, P5, R58, R78, R7 ;  /* 0x0000004e3a257210 */ /* 0x000fe40007d9e007 */
[----:B------:R-:W-:Y:S02]  /*50d0*/  SHF.R.S32.HI R12, RZ, 0x1f, R95 ;  /* 0x0000001fff0c7819 */ /* 0x000fe4000001145f */
[----:B------:R-:W-:-:S02]  /*50e0*/  IADD3.X R38, R75, R94, R3, P4, P5 ;  /* 0x0000005e4b267210 */ /* 0x000fc400027ea403 */
[----:B------:R-:W-:Y:S02]  /*50f0*/  LEA.HI R12, R12, R95, RZ, 0x5 ;  /* 0x0000005f0c0c7211 */ /* 0x000fe400078f28ff */
[----:B------:R-:W-:Y:S02]  /*5100*/  ISETP.GE.AND P5, PT, R81, R87, PT ;  /* 0x000000575100720c */ /* 0x000fe40003fa6270 */
[----:B------:R-:W-:Y:S02]  /*5110*/  SHF.R.S32.HI R13, RZ, 0x5, R12 ;  /* 0x00000005ff0d7819 */ /* 0x000fe4000001140c */
[----:B------:R-:W-:Y:S02]  /*5120*/  IADD3 R36, P4, R37, R76, RZ ;  /* 0x0000004c25247210 */ /* 0x000fe40007f9e0ff */
[----:B------:R-:W-:-:S03]  /*5130*/  LEA.HI.SX32 R13, R72, R13, 0x1c ;  /* 0x0000000d480d7211 */ /* 0x000fc600078fe2ff */
[----:B------:R-:W-:Y:S01]  /*5140*/  IMAD.X R37, R38, 0x1, R77, P4 ;  /* 0x0000000126257824 */ /* 0x000fe200020e064d */
[C---:B------:R-:W-:Y:S01]  /*5150*/  LEA.HI R12, R13.reuse, R13, RZ, 0x1 ;  /* 0x0000000d0d0c7211 */ /* 0x040fe200078f08ff */
[----:B------:R-:W-:-:S04]  /*5160*/  IMAD.SHL.U32 R39, R13, 0x10, RZ ;  /* 0x000000100d277824 */ /* 0x000fc800078e00ff */
[----:B------:R-:W-:Y:S01]  /*5170*/  IMAD.SHL.U32 R13, R12, 0x800, RZ ;  /* 0x000008000c0d7824 */ /* 0x000fe200078e00ff */
[----:B------:R-:W-:-:S04]  /*5180*/  LOP3.LUT R12, R156, 0x10, R39, 0xf8, !PT ;  /* 0x000000109c0c7812 */ /* 0x000fc800078ef827 */
        /* <DEDUP_REMOVED lines=11> */
[--C-:B------:R-:W-:Y:S02]  /*5240*/  SHF.R.U32.HI R41, RZ, 0x8, R11.reuse ;  /* 0x00000008ff297819 */ /* 0x100fe4000001160b */
[----:B------:R-:W-:Y:S02]  /*5250*/  LOP3.LUT R28, R11, 0xff0000ff, RZ, 0xc0, !PT ;  /* 0xff0000ff0b1c7812 */ /* 0x000fe400078ec0ff */
[----:B------:R-:W-:Y:S01]  /*5260*/  SHF.R.U32.HI R8, RZ, 0x10, R11 ;  /* 0x00000010ff087819 */ /* 0x000fe2000001160b */
[----:B------:R-:W-:Y:S01]  /*5270*/  IMAD.SHL.U32 R41, R41, 0x100, RZ ;  /* 0x0000010029297824 */ /* 0x000fe200078e00ff */
[----:B------:R-:W-:Y:S02]  /*5280*/  SHF.R.U32.HI R87, RZ, 0x8, R31 ;  /* 0x00000008ff577819 */ /* 0x000fe4000001161f */
[----:B------:R-:W-:-:S02]  /*5290*/  LOP3.LUT R38, R31, 0xff0000ff, RZ, 0xc0, !PT ;  /* 0xff0000ff1f267812 */ /* 0x000fc400078ec0ff */
[----:B------:R-:W-:Y:S01]  /*52a0*/  SHF.R.U32.HI R11, RZ, 0x10, R31 ;  /* 0x00000010ff0b7819 */ /* 0x000fe2000001161f */
[----:B------:R-:W-:Y:S01]  /*52b0*/  IMAD.SHL.U32 R31, R42, 0x100, RZ ;  /* 0x000001002a1f7824 */ /* 0x000fe200078e00ff */
[----:B------:R-:W-:Y:S01]  /*52c0*/  LOP3.LUT R10, R9, 0xff0000ff, RZ, 0xc0, !PT ;  /* 0xff0000ff090a7812 */ /* 0x000fe200078ec0ff */
[----:B------:R-:W-:Y:S01]  /*52d0*/  IMAD.SHL.U32 R87, R87, 0x100, RZ ;  /* 0x0000010057577824 */ /* 0x000fe200078e00ff */
[----:B------:R-:W-:Y:S01]  /*52e0*/  SHF.R.U32.HI R40, RZ, 0x10, R9 ;  /* 0x00000010ff287819 */ /* 0x000fe20000011609 */
[----:B------:R-:W-:Y:S01]  /*52f0*/  IMAD.U32 R96, R11, 0x10000, RZ ;  /* 0x000100000b607824 */ /* 0x000fe200078e00ff */
[----:B------:R-:W-:Y:S02]  /*5300*/  SHF.R.U32.HI R43, RZ, 0x8, R29 ;  /* 0x00000008ff2b7819 */ /* 0x000fe4000001161d */
[----:B------:R-:W-:Y:S01]  /*5310*/  LOP3.LUT R10, R10, 0xff00, R31, 0xf8, !PT ;  /* 0x0000ff000a0a7812 */ /* 0x000fe200078ef81f */
[----:B------:R-:W-:Y:S01]  /*5320*/  IMAD.U32 R31, R40, 0x10000, RZ ;  /* 0x00010000281f7824 */ /* 0x000fe200078e00ff */
[----:B------:R-:W-:Y:S01]  /*5330*/  LOP3.LUT R30, R29, 0xff0000ff, RZ, 0xc0, !PT ;  /* 0xff0000ff1d1e7812 */ /* 0x000fe200078ec0ff */
[----:B------:R-:W-:Y:S01]  /*5340*/  IMAD.SHL.U32 R43, R43, 0x100, RZ ;  /* 0x000001002b2b7824 */ /* 0x000fe200078e00ff */
[----:B------:R-:W-:Y:S01]  /*5350*/  SHF.R.U32.HI R9, RZ, 0x10, R29 ;  /* 0x00000010ff097819 */ /* 0x000fe2000001161d */
[----:B0-----:R-:W-:Y:S01]  /*5360*/  IMAD.MOV.U32 R29, RZ, RZ, R12 ;  /* 0x000000ffff1d7224 */ /* 0x001fe200078e000c */
[----:B------:R-:W-:Y:S01]  /*5370*/  LOP3.LUT R10, R10, 0xff0000, R31, 0xf8, !PT ;  /* 0x00ff00000a0a7812 */ /* 0x000fe200078ef81f */
[----:B------:R-:W-:Y:S01]  /*5380*/  IMAD.U32 R31, R8, 0x10000, RZ ;  /* 0x00010000081f7824 */ /* 0x000fe200078e00ff */
[----:B------:R-:W-:Y:S01]  /*5390*/  LOP3.LUT R87, R38, 0xff00, R87, 0xf8, !PT ;  /* 0x0000ff0026577812 */ /* 0x000fe200078ef857 */
[----:B------:R-:W-:Y:S01]  /*53a0*/  IMAD.U32 R9, R9, 0x10000, RZ ;  /* 0x0001000009097824 */ /* 0x000fe200078e00ff */
[----:B------:R-:W-:-:S02]  /*53b0*/  LOP3.LUT R28, R28, 0xff00, R41, 0xf8, !PT ;  /* 0x0000ff001c1c7812 */ /* 0x000fc400078ef829 */
[----:B------:R-:W-:Y:S02]  /*53c0*/  LOP3.LUT R42, R30, 0xff00, R43, 0xf8, !PT ;  /* 0x0000ff001e2a7812 */ /* 0x000fe400078ef82b */
[----:B------:R-:W-:Y:S02]  /*53d0*/  F2FP.F16.E4M3.UNPACK_B R40, R89.H1 ;  /* 0x00000059ff28723e */ /* 0x000fe400030006ff */
[----:B--2---:R-:W-:Y:S02]  /*53e0*/  F2FP.F16.E4M3.UNPACK_B R38, R32.H1 ;  /* 0x00000020ff26723e */ /* 0x004fe400030006ff */
[----:B------:R-:W-:Y:S01]  /*53f0*/  F2FP.F16.E4M3.UNPACK_B R30, R29.H1 ;  /* 0x0000001dff1e723e */ /* 0x000fe200030006ff */
[----:B------:R-:W-:Y:S01]  /*5400*/  HADD2.F32 R43, -RZ, R40.H0_H0 ;  /* 0x20000028ff2b7230 */ /* 0x000fe20000004100 */
[----:B------:R-:W-:Y:S01]  /*5410*/  LOP3.LUT R8, R28, 0xff0000, R31, 0xf8, !PT ;  /* 0x00ff00001c087812 */ /* 0x000fe200078ef81f */
[----:B------:R-:W-:Y:S01]  /*5420*/  HADD2.F32 R28, -RZ, R38.H0_H0 ;  /* 0x20000026ff1c7230 */ /* 0x000fe20000004100 */
[----:B------:R-:W-:Y:S01]  /*5430*/  F2FP.F16.E4M3.UNPACK_B R31, R91.H1 ;  /* 0x0000005bff1f723e */ /* 0x000fe200030006ff */
[----:B------:R-:W-:Y:S01]  /*5440*/  HADD2.F32 R12, -RZ, R30.H0_H0 ;  /* 0x2000001eff0c7230 */ /* 0x000fe20000004100 */
[----:B------:R-:W-:Y:S01]  /*5450*/  LOP3.LUT R11, R42, 0xff0000, R9, 0xf8, !PT ;  /* 0x00ff00002a0b7812 */ /* 0x000fe200078ef809 */
[----:B------:R-:W-:-:S02]  /*5460*/  HADD2.F32 R40, -RZ, R40.H1_H1 ;  /* 0x30000028ff287230 */ /* 0x000fc40000004100 */
[-C--:B------:R-:W-:Y:S01]  /*5470*/  FMUL.FTZ R95, R28, R43.reuse ;  /* 0x0000002b1c5f7220 */ /* 0x080fe20000410000 */
[--C-:B------:R-:W-:Y:S02]  /*5480*/  HADD2.F32 R41, -RZ, R31.reuse.H0_H0 ;  /* 0x2000001fff297230 */ /* 0x100fe40000004100 */
[C---:B------:R-:W-:Y:S01]  /*5490*/  FMUL.FTZ R43, R12.reuse, R43 ;  /* 0x0000002b0c2b7220 */ /* 0x040fe20000410000 */
[----:B------:R-:W-:Y:S01]  /*54a0*/  HADD2.F32 R42, -RZ, R31.H1_H1 ;  /* 0x3000001fff2a7230 */ /* 0x000fe20000004100 */
[----:B------:R-:W-:Y:S01]  /*54b0*/  F2FP.F16.E4M3.UNPACK_B R89, R89 ;  /* 0x00000059ff59723e */ /* 0x000fe200020006ff */
[----:B------:R-:W-:Y:S02]  /*54c0*/  HADD2.F32 R31, -RZ, R30.H1_H1 ;  /* 0x3000001eff1f7230 */ /* 0x000fe40000004100 */
[-C--:B------:R-:W-:Y:S01]  /*54d0*/  FFMA.FTZ R12, R12, R41.reuse, -R95 ;  /* 0x000000290c0c7223 */ /* 0x080fe2000001085f */
[----:B------:R-:W-:Y:S01]  /*54e0*/  FFMA.FTZ R28, R28, R41, R43 ;  /* 0x000000291c1c7223 */ /* 0x000fe2000001002b */
[----:B------:R-:W-:Y:S01]  /*54f0*/  HADD2.F32 R41, -RZ, R38.H1_H1 ;  /* 0x30000026ff297230 */ /* 0x000fe20000004100 */
[----:B------:R-:W-:Y:S01]  /*5500*/  F2FP.F16.E4M3.UNPACK_B R32, R32 ;  /* 0x00000020ff20723e */ /* 0x000fe200020006ff */
[----:B------:R-:W-:Y:S01]  /*5510*/  FMUL.FTZ R98, R31, R40 ;  /* 0x000000281f627220 */ /* 0x000fe20000410000 */
[----:B------:R-:W-:-:S02]  /*5520*/  F2FP.F16.E4M3.UNPACK_B R38, R29 ;  /* 0x0000001dff26723e */ /* 0x000fc400020006ff */
[----:B------:R-:W-:Y:S01]  /*5530*/  LOP3.LUT R9, R87, 0xff0000, R96, 0xf8, !PT ;  /* 0x00ff000057097812 */ /* 0x000fe200078ef860 */
[----:B------:R-:W-:Y:S01]  /*5540*/  FMUL.FTZ R96, R41, R40 ;  /* 0x0000002829607220 */ /* 0x000fe20000410000 */
[----:B------:R-:W-:Y:S01]  /*5550*/  F2FP.F16.E4M3.UNPACK_B R91, R91 ;  /* 0x0000005bff5b723e */ /* 0x000fe200020006ff */
[----:B------:R-:W-:Y:S02]  /*5560*/  HADD2.F32 R87, -RZ, R89.H0_H0 ;  /* 0x20000059ff577230 */ /* 0x000fe40000004100 */
[----:B------:R-:W-:Y:S02]  /*5570*/  HADD2.F32 R40, -RZ, R32.H0_H0 ;  /* 0x20000020ff287230 */ /* 0x000fe40000004100 */
[-C--:B------:R-:W-:Y:S01]  /*5580*/  FFMA.FTZ R29, R31, R42.reuse, -R96 ;  /* 0x0000002a1f1d7223 */ /* 0x080fe20000010860 */
[----:B------:R-:W-:Y:S02]  /*5590*/  HADD2.F32 R30, -RZ, R38.H0_H0 ;  /* 0x20000026ff1e7230 */ /* 0x000fe40000004100 */
[----:B------:R-:W-:Y:S01]  /*55a0*/  FFMA.FTZ R31, R41, R42, R98 ;  /* 0x0000002a291f7223 */ /* 0x000fe20000010062 */
[----:B------:R-:W-:-:S02]  /*55b0*/  HADD2.F32 R43, -RZ, R91.H0_H0 ;  /* 0x2000005bff2b7230 */ /* 0x000fc40000004100 */
[-C--:B------:R-:W-:Y:S01]  /*55c0*/  FMUL.FTZ R95, R40, R87.reuse ;  /* 0x00000057285f7220 */ /* 0x080fe20000410000 */
[----:B------:R-:W-:Y:S02]  /*55d0*/  HADD2.F32 R89, -RZ, R89.H1_H1 ;  /* 0x30000059ff597230 */ /* 0x000fe40000004100 */
[C---:B------:R-:W-:Y:S01]  /*55e0*/  FMUL.FTZ R87, R30.reuse, R87 ;  /* 0x000000571e577220 */ /* 0x040fe20000410000 */
[----:B------:R-:W-:Y:S02]  /*55f0*/  HADD2.F32 R41, -RZ, R32.H1_H1 ;  /* 0x30000020ff297230 */ /* 0x000fe40000004100 */
[-C--:B------:R-:W-:Y:S01]  /*5600*/  FFMA.FTZ R30, R30, R43.reuse, -R95 ;  /* 0x0000002b1e1e7223 */ /* 0x080fe2000001085f */
[----:B------:R-:W-:Y:S02]  /*5610*/  HADD2.F32 R38, -RZ, R38.H1_H1 ;  /* 0x30000026ff267230 */ /* 0x000fe40000004100 */
[----:B------:R-:W-:Y:S01]  /*5620*/  FFMA.FTZ R32, R40, R43, R87 ;  /* 0x0000002b28207223 */ /* 0x000fe20000010057 */
[----:B------:R-:W-:-:S02]  /*5630*/  HADD2.F32 R91, -RZ, R91.H1_H1 ;  /* 0x3000005bff5b7230 */ /* 0x000fc40000004100 */
[CC--:B------:R-:W-:Y:S01]  /*5640*/  FMUL.FTZ R43, R41.reuse, R89.reuse ;  /* 0x00000059292b7220 */ /* 0x0c0fe20000410000 */
[----:B------:R-:W-:Y:S01]  /*5650*/  F2FP.F16.E4M3.UNPACK_B R40, R90.H1 ;  /* 0x0000005aff28723e */ /* 0x000fe200030006ff */
[C---:B------:R-:W-:Y:S01]  /*5660*/  FMUL.FTZ R98, R38.reuse, R89 ;  /* 0x0000005926627220 */ /* 0x040fe20000410000 */
[----:B------:R-:W-:Y:S01]  /*5670*/  F2FP.F16.E4M3.UNPACK_B R42, R34.H1 ;  /* 0x00000022ff2a723e */ /* 0x000fe200030006ff */
[-C--:B------:R-:W-:Y:S01]  /*5680*/  FFMA.FTZ R43, R38, R91.reuse, -R43 ;  /* 0x0000005b262b7223 */ /* 0x080fe2000001082b */
[----:B------:R-:W-:Y:S01]  /*5690*/  F2FP.F16.E4M3.UNPACK_B R38, R14.H1 ;  /* 0x0000000eff26723e */ /* 0x000fe200030006ff */
[----:B------:R-:W-:Y:S01]  /*56a0*/  HADD2.F32 R96, -RZ, R40.H0_H0 ;  /* 0x20000028ff607230 */ /* 0x000fe20000004100 */
[----:B------:R-:W-:Y:S01]  /*56b0*/  F2FP.F16.E4M3.UNPACK_B R95, R92.H1 ;  /* 0x0000005cff5f723e */ /* 0x000fe200030006ff */
[----:B------:R-:W-:Y:S02]  /*56c0*/  HADD2.F32 R89, -RZ, R42.H0_H0 ;  /* 0x2000002aff597230 */ /* 0x000fe40000004100 */
[----:B------:R-:W-:Y:S01]  /*56d0*/  FFMA.FTZ R41, R41, R91, R98 ;  /* 0x0000005b29297223 */ /* 0x000fe20000010062 */
[----:B------:R-:W-:Y:S01]  /*56e0*/  HADD2.F32 R97, -RZ, R40.H1_H1 ;  /* 0x30000028ff617230 */ /* 0x000fe20000004100 */
[----:B------:R-:W-:Y:S01]  /*56f0*/  F2FP.F16.E4M3.UNPACK_B R90, R90 ;  /* 0x0000005aff5a723e */ /* 0x000fe200020006ff */
[----:B------:R-:W-:-:S02]  /*5700*/  HADD2.F32 R40, -RZ, R38.H0_H0 ;  /* 0x20000026ff287230 */ /* 0x000fc40000004100 */
[----:B------:R-:W-:Y:S01]  /*5710*/  FMUL.FTZ R99, R89, R96 ;  /* 0x0000006059637220 */ /* 0x000fe20000410000 */
[----:B------:R-:W-:Y:S01]  /*5720*/  HADD2.F32 R42, -RZ, R42.H1_H1 ;  /* 0x3000002aff2a7230 */ /* 0x000fe20000004100 */
[----:B------:R-:W-:Y:S01]  /*5730*/  F2FP.F16.E4M3.UNPACK_B R14, R14 ;  /* 0x0000000eff0e723e */ /* 0x000fe200020006ff */
[----:B------:R-:W-:Y:S02]  /*5740*/  HADD2.F32 R87, -RZ, R38.H1_H1 ;  /* 0x30000026ff577230 */ /* 0x000fe40000004100 */
[----:B------:R-:W-:Y:S01]  /*5750*/  FMUL.FTZ R96, R40, R96 ;  /* 0x0000006028607220 */ /* 0x000fe20000410000 */
[--C-:B------:R-:W-:Y:S02]  /*5760*/  HADD2.F32 R91, -RZ, R95.reuse.H0_H0 ;  /* 0x2000005fff5b7230 */ /* 0x100fe40000004100 */
[-C--:B------:R-:W-:Y:S01]  /*5770*/  FMUL.FTZ R98, R42, R97.reuse ;  /* 0x000000612a627220 */ /* 0x080fe20000410000 */
[----:B------:R-:W-:Y:S02]  /*5780*/  HADD2.F32 R95, -RZ, R95.H1_H1 ;  /* 0x3000005fff5f7230 */ /* 0x000fe40000004100 */
[----:B------:R-:W-:Y:S01]  /*5790*/  FMUL.FTZ R97, R87, R97 ;  /* 0x0000006157617220 */ /* 0x000fe20000410000 */
[----:B------:R-:W-:Y:S01]  /*57a0*/  F2FP.F16.E4M3.UNPACK_B R92, R92 ;  /* 0x0000005cff5c723e */ /* 0x000fe200020006ff */
[-C--:B------:R-:W-:Y:S01]  /*57b0*/  FFMA.FTZ R38, R40, R91.reuse, -R99 ;  /* 0x0000005b28267223 */ /* 0x080fe20000010863 */
[----:B------:R-:W-:Y:S01]  /*57c0*/  FFMA.FTZ R40, R89, R91, R96 ;  /* 0x0000005b59287223 */ /* 0x000fe20000010060 */
[----:B------:R-:W-:Y:S01]  /*57d0*/  FFMA.FTZ R89, R42, R95, R97 ;  /* 0x0000005f2a597223 */ /* 0x000fe20000010061 */
[----:B------:R-:W-:Y:S01]  /*57e0*/  F2FP.F16.E4M3.UNPACK_B R42, R34 ;  /* 0x00000022ff2a723e */ /* 0x000fe200020006ff */
[----:B------:R-:W-:-:S02]  /*57f0*/  HADD2.F32 R97, -RZ, R90.H0_H0 ;  /* 0x2000005aff617230 */ /* 0x000fc40000004100 */
[----:B------:R-:W-:Y:S01]  /*5800*/  FFMA.FTZ R87, R87, R95, -R98 ;  /* 0x0000005f57577223 */ /* 0x000fe20000010862 */
[----:B------:R-:W-:Y:S01]  /*5810*/  HADD2.F32 R99, -RZ, R90.H1_H1 ;  /* 0x3000005aff637230 */ /* 0x000fe20000004100 */
[----:B------:R-:W-:Y:S01]  /*5820*/  F2FP.SATFINITE.E4M3.F32.PACK_AB_MERGE_C R12, R29, R12, RZ ;  /* 0x0000000c1d0c723e */ /* 0x000fe200048070ff */
[--C-:B------:R-:W-:Y:S01]  /*5830*/  HADD2.F32 R90, -RZ, R42.reuse.H0_H0 ;  /* 0x2000002aff5a7230 */ /* 0x100fe20000004100 */
[----:B------:R-:W-:Y:S01]  /*5840*/  F2FP.SATFINITE.E4M3.F32.PACK_AB_MERGE_C R29, R31, R28, RZ ;  /* 0x0000001c1f1d723e */ /* 0x000fe200048070ff */
[----:B------:R-:W-:Y:S01]  /*5850*/  HADD2.F32 R42, -RZ, R42.H1_H1 ;  /* 0x3000002aff2a7230 */ /* 0x000fe20000004100 */
[----:B------:R-:W-:Y:S01]  /*5860*/  F2FP.SATFINITE.E4M3.F32.PACK_AB_MERGE_C R12, R43, R30, R12 ;  /* 0x0000001e2b0c723e */ /* 0x000fe2000480700c */
[--C-:B------:R-:W-:Y:S02]  /*5870*/  HADD2.F32 R34, -RZ, R14.reuse.H0_H0 ;  /* 0x2000000eff227230 */ /* 0x100fe40000004100 */
[----:B------:R-:W-:Y:S01]  /*5880*/  FMUL.FTZ R101, R90, R97 ;  /* 0x000000615a657220 */ /* 0x000fe20000410000 */
[----:B------:R-:W-:-:S02]  /*5890*/  HADD2.F32 R14, -RZ, R14.H1_H1 ;  /* 0x3000000eff0e7230 */ /* 0x000fc40000004100 */
[----:B------:R-:W-:Y:S01]  /*58a0*/  FMUL.FTZ R103, R42, R99 ;  /* 0x000000632a677220 */ /* 0x000fe20000410000 */
[--C-:B------:R-:W-:Y:S02]  /*58b0*/  HADD2.F32 R91, -RZ, R92.reuse.H0_H0 ;  /* 0x2000005cff5b7230 */ /* 0x100fe40000004100 */
[----:B------:R-:W-:Y:S01]  /*58c0*/  FMUL.FTZ R97, R34, R97 ;  /* 0x0000006122617220 */ /* 0x000fe20000410000 */
[----:B------:R-:W-:Y:S02]  /*58d0*/  HADD2.F32 R95, -RZ, R92.H1_H1 ;  /* 0x3000005cff5f7230 */ /* 0x000fe40000004100 */
[----:B------:R-:W-:Y:S01]  /*58e0*/  FMUL.FTZ R99, R14, R99 ;  /* 0x000000630e637220 */ /* 0x000fe20000410000 */
[----:B------:R-:W-:Y:S01]  /*58f0*/  F2FP.SATFINITE.E4M3.F32.PACK_AB_MERGE_C R32, R41, R32, R29 ;  /* 0x000000202920723e */ /* 0x000fe2000480701d */
[----:B------:R-:W-:Y:S01]  /*5900*/  FFMA.FTZ R101, R34, R91, -R101 ;  /* 0x0000005b22657223 */ /* 0x000fe20000010865 */
[----:B------:R-:W-:Y:S01]  /*5910*/  F2FP.SATFINITE.E4M3.F32.PACK_AB_MERGE_C R28, R87, R38, RZ ;  /* 0x00000026571c723e */ /* 0x000fe200048070ff */
[----:B------:R-:W-:Y:S01]  /*5920*/  FFMA.FTZ R14, R14, R95, -R103 ;  /* 0x0000005f0e0e7223 */ /* 0x000fe20000010867 */
[----:B------:R-:W-:Y:S01]  /*5930*/  F2FP.F16.E4M3.UNPACK_B R31, R33 ;  /* 0x00000021ff1f723e */ /* 0x000fe200020006ff */
[----:B------:R-:W-:Y:S01]  /*5940*/  FFMA.FTZ R34, R90, R91, R97 ;  /* 0x0000005b5a227223 */ /* 0x000fe20000010061 */
[----:B------:R-:W-:Y:S01]  /*5950*/  F2FP.F16.E4M3.UNPACK_B R30, R11 ;  /* 0x0000000bff1e723e */ /* 0x000fe200020006ff */
[----:B------:R-:W-:Y:S01]  /*5960*/  FFMA.FTZ R99, R42, R95, R99 ;  /* 0x0000005f2a637223 */ /* 0x000fe20000010063 */
[----:B------:R-:W-:Y:S01]  /*5970*/  F2FP.F16.E4M3.UNPACK_B R29, R13 ;  /* 0x0000000dff1d723e */ /* 0x000fe200020006ff */
[----:B------:R-:W-:Y:S01]  /*5980*/  HADD2.F32 R38, -RZ, R31.H0_H0 ;  /* 0x2000001fff267230 */ /* 0x000fe20000004100 */
[----:B------:R-:W-:Y:S01]  /*5990*/  F2FP.SATFINITE.E4M3.F32.PACK_AB_MERGE_C R40, R89, R40, RZ ;  /* 0x000000285928723e */ /* 0x000fe200048070ff */
[----:B------:R-:W-:Y:S01]  /*59a0*/  HADD2.F32 R87, -RZ, R30.H0_H0 ;  /* 0x2000001eff577230 */ /* 0x000fe20000004100 */
[----:B------:R-:W-:Y:S01]  /*59b0*/  F2FP.SATFINITE.E4M3.F32.PACK_AB_MERGE_C R14, R14, R101, R28 ;  /* 0x000000650e0e723e */ /* 0x000fe2000480701c */
[----:B------:R-:W-:Y:S01]  /*59c0*/  HADD2.F32 R28, -RZ, R29.H0_H0 ;  /* 0x2000001dff1c7230 */ /* 0x000fe20000004100 */
[----:B------:R-:W-:-:S02]  /*59d0*/  F2FP.F16.E4M3.UNPACK_B R41, R10 ;  /* 0x0000000aff29723e */ /* 0x000fc400020006ff */
[----:B------:R-:W-:Y:S01]  /*59e0*/  F2FP.SATFINITE.E4M3.F32.PACK_AB_MERGE_C R34, R99, R34, R40 ;  /* 0x000000226322723e */ /* 0x000fe20004807028 */
[----:B------:R-:W-:Y:S02]  /*59f0*/  HADD2.F32 R40, -RZ, R31.H1_H1 ;  /* 0x3000001fff287230 */ /* 0x000fe40000004100 */
[-C--:B------:R-:W-:Y:S01]  /*5a00*/  FMUL.FTZ R89, R38, R87.reuse ;  /* 0x0000005726597220 */ /* 0x080fe20000410000 */
[----:B------:R-:W-:Y:S02]  /*5a10*/  HADD2.F32 R43, -RZ, R41.H0_H0 ;  /* 0x20000029ff2b7230 */ /* 0x000fe40000004100 */
[C---:B------:R-:W-:Y:S01]  /*5a20*/  FMUL.FTZ R31, R28.reuse, R87 ;  /* 0x000000571c1f7220 */ /* 0x040fe20000410000 */
[----:B------:R-:W-:Y:S01]  /*5a30*/  HADD2.F32 R87, -RZ, R30.H1_H1 ;  /* 0x3000001eff577230 */ /* 0x000fe20000004100 */
[----:B------:R-:W-:Y:S01]  /*5a40*/  F2FP.F16.E4M3.UNPACK_B R33, R33.H1 ;  /* 0x00000021ff21723e */ /* 0x000fe200030006ff */
[----:B------:R-:W-:Y:S02]  /*5a50*/  HADD2.F32 R30, -RZ, R29.H1_H1 ;  /* 0x3000001dff1e7230 */ /* 0x000fe40000004100 */
[-C--:B------:R-:W-:Y:S01]  /*5a60*/  FFMA.FTZ R28, R28, R43.reuse, -R89 ;  /* 0x0000002b1c1c7223 */ /* 0x080fe20000010859 */
[----:B------:R-:W-:Y:S01]  /*5a70*/  FFMA.FTZ R29, R38, R43, R31 ;  /* 0x0000002b261d7223 */ /* 0x000fe2000001001f */
[----:B------:R-:W-:-:S02]  /*5a80*/  HADD2.F32 R41, -RZ, R41.H1_H1 ;  /* 0x30000029ff297230 */ /* 0x000fc40000004100 */
[-C--:B------:R-:W-:Y:S01]  /*5a90*/  FMUL.FTZ R43, R40, R87.reuse ;  /* 0x00000057282b7220 */ /* 0x080fe20000410000 */
[C---:B------:R-:W-:Y:S01]  /*5aa0*/  FMUL.FTZ R87, R30.reuse, R87 ;  /* 0x000000571e577220 */ /* 0x040fe20000410000 */
[----:B------:R-:W-:Y:S01]  /*5ab0*/  F2FP.F16.E4M3.UNPACK_B R42, R11.H1 ;  /* 0x0000000bff2a723e */ /* 0x000fe200030006ff */
[----:B------:R-:W-:Y:S01]  /*5ac0*/  HADD2.F32 R38, -RZ, R33.H0_H0 ;  /* 0x20000021ff267230 */ /* 0x000fe20000004100 */
[----:B------:R-:W-:Y:S01]  /*5ad0*/  F2FP.F16.E4M3.UNPACK_B R31, R13.H1 ;  /* 0x0000000dff1f723e */ /* 0x000fe200030006ff */
[-C--:B------:R-:W-:Y:S01]  /*5ae0*/  FFMA.FTZ R13, R30, R41.reuse, -R43 ;  /* 0x000000291e0d7223 */ /* 0x080fe2000001082b */
[----:B------:R-:W-:Y:S01]  /*5af0*/  FFMA.FTZ R30, R40, R41, R87 ;  /* 0x00000029281e7223 */ /* 0x000fe20000010057 */
[----:B------:R-:W-:Y:S01]  /*5b00*/  F2FP.F16.E4M3.UNPACK_B R10, R10.H1 ;  /* 0x0000000aff0a723e */ /* 0x000fe200030006ff */
[----:B------:R-:W-:Y:S01]  /*5b10*/  HADD2.F32 R41, -RZ, R42.H0_H0 ;  /* 0x2000002aff297230 */ /* 0x000fe20000004100 */
[-C--:B------:R-:W-:Y:S01]  /*5b20*/  F2FP.F16.E4M3.UNPACK_B R95, R9.reuse ;  /* 0x00000009ff5f723e */ /* 0x080fe200020006ff */
[----:B------:R-:W-:Y:S01]  /*5b30*/  HADD2.F32 R11, -RZ, R31.H0_H0 ;  /* 0x2000001fff0b7230 */ /* 0x000fe20000004100 */
[----:B------:R-:W-:Y:S01]  /*5b40*/  F2FP.F16.E4M3.UNPACK_B R96, R9.H1 ;  /* 0x00000009ff60723e */ /* 0x000fe200030006ff */
[----:B------:R-:W-:-:S02]  /*5b50*/  HADD2.F32 R40, -RZ, R33.H1_H1 ;  /* 0x30000021ff287230 */ /* 0x000fc40000004100 */
[-C--:B------:R-:W-:Y:S01]  /*5b60*/  FMUL.FTZ R90, R38, R41.reuse ;  /* 0x00000029265a7220 */ /* 0x080fe20000410000 */
[----:B------:R-:W-:Y:S02]  /*5b70*/  HADD2.F32 R43, -RZ, R42.H1_H1 ;  /* 0x3000002aff2b7230 */ /* 0x000fe40000004100 */
[----:B------:R-:W-:Y:S01]  /*5b80*/  FMUL.FTZ R41, R11, R41 ;  /* 0x000000290b297220 */ /* 0x000fe20000410000 */
[----:B------:R-:W-:Y:S01]  /*5b90*/  HADD2.F32 R31, -RZ, R31.H1_H1 ;  /* 0x3000001fff1f7230 */ /* 0x000fe20000004100 */
[----:B------:R-:W-:Y:S01]  /*5ba0*/  F2FP.F16.E4M3.UNPACK_B R89, R8 ;  /* 0x00000008ff59723e */ /* 0x000fe200020006ff */
[--C-:B------:R-:W-:Y:S02]  /*5bb0*/  HADD2.F32 R33, -RZ, R10.reuse.H0_H0 ;  /* 0x2000000aff217230 */ /* 0x100fe40000004100 */
[-C--:B------:R-:W-:Y:S01]  /*5bc0*/  FMUL.FTZ R92, R40, R43.reuse ;  /* 0x0000002b285c7220 */ /* 0x080fe20000410000 */
[----:B------:R-:W-:Y:S02]  /*5bd0*/  HADD2.F32 R42, -RZ, R10.H1_H1 ;  /* 0x3000000aff2a7230 */ /* 0x000fe40000004100 */
[----:B------:R-:W-:Y:S01]  /*5be0*/  FMUL.FTZ R43, R31, R43 ;  /* 0x0000002b1f2b7220 */ /* 0x000fe20000410000 */
[----:B------:R-:W-:-:S02]  /*5bf0*/  HADD2.F32 R9, -RZ, R96.H0_H0 ;  /* 0x20000060ff097230 */ /* 0x000fc40000004100 */
[-C--:B------:R-:W-:Y:S01]  /*5c00*/  FFMA.FTZ R10, R11, R33.reuse, -R90 ;  /* 0x000000210b0a7223 */ /* 0x080fe2000001085a */
[----:B------:R-:W-:Y:S01]  /*5c10*/  FFMA.FTZ R11, R38, R33, R41 ;  /* 0x00000021260b7223 */ /* 0x000fe20000010029 */
[----:B------:R-:W-:Y:S01]  /*5c20*/  F2FP.F16.E4M3.UNPACK_B R33, R15 ;  /* 0x0000000fff21723e */ /* 0x000fe200020006ff */
[-C--:B------:R-:W-:Y:S01]  /*5c30*/  FFMA.FTZ R31, R31, R42.reuse, -R92 ;  /* 0x0000002a1f1f7223 */ /* 0x080fe2000001085c */
[----:B------:R-:W-:Y:S01]  /*5c40*/  F2FP.F16.E4M3.UNPACK_B R41, R35 ;  /* 0x00000023ff29723e */ /* 0x000fe200020006ff */
[----:B------:R-:W-:Y:S01]  /*5c50*/  FFMA.FTZ R38, R40, R42, R43 ;  /* 0x0000002a28267223 */ /* 0x000fe2000001002b */
[----:B------:R-:W-:Y:S01]  /*5c60*/  F2FP.F16.E4M3.UNPACK_B R15, R15.H1 ;  /* 0x0000000fff0f723e */ /* 0x000fe200030006ff */
[----:B------:R-:W-:Y:S01]  /*5c70*/  HADD2.F32 R92, -RZ, R89.H0_H0 ;  /* 0x20000059ff5c7230 */ /* 0x000fe20000004100 */
[----:B------:R-:W-:Y:S01]  /*5c80*/  F2FP.F16.E4M3.UNPACK_B R42, R35.H1 ;  /* 0x00000023ff2a723e */ /* 0x000fe200030006ff */
[----:B------:R-:W-:Y:S01]  /*5c90*/  HADD2.F32 R35, -RZ, R33.H0_H0 ;  /* 0x20000021ff237230 */ /* 0x000fe20000004100 */
[----:B------:R-:W-:Y:S01]  /*5ca0*/  F2FP.F16.E4M3.UNPACK_B R90, R8.H1 ;  /* 0x00000008ff5a723e */ /* 0x000fe200030006ff */
[----:B------:R-:W-:Y:S01]  /*5cb0*/  HADD2.F32 R43, -RZ, R41.H0_H0 ;  /* 0x20000029ff2b7230 */ /* 0x000fe20000004100 */
[----:B------:R-:W-:Y:S01]  /*5cc0*/  F2FP.SATFINITE.E4M3.F32.PACK_AB_MERGE_C R10, R31, R10, RZ ;  /* 0x0000000a1f0a723e */ /* 0x000fe200048070ff */
[----:B------:R-:W-:Y:S01]  /*5cd0*/  HADD2.F32 R8, -RZ, R95.H0_H0 ;  /* 0x2000005fff087230 */ /* 0x000fe20000004100 */
[----:B------:R-:W-:Y:S01]  /*5ce0*/  F2FP.SATFINITE.E4M3.F32.PACK_AB_MERGE_C R11, R38, R11, RZ ;  /* 0x0000000b260b723e */ /* 0x000fe200048070ff */
[----:B------:R-:W-:Y:S01]  /*5cf0*/  HADD2.F32 R40, -RZ, R15.H0_H0 ;  /* 0x2000000fff287230 */ /* 0x000fe20000004100 */
[----:B------:R-:W-:Y:S01]  /*5d00*/  F2FP.SATFINITE.E4M3.F32.PACK_AB_MERGE_C R13, R13, R28, R10 ;  /* 0x0000001c0d0d723e */ /* 0x000fe2000480700a */
[----:B------:R-:W-:-:S02]  /*5d10*/  HADD2.F32 R87, -RZ, R42.H0_H0 ;  /* 0x2000002aff577230 */ /* 0x000fc40000004100 */
[-C--:B------:R-:W-:Y:S01]  /*5d20*/  FMUL.FTZ R98, R43, R8.reuse ;  /* 0x000000082b627220 */ /* 0x080fe20000410000 */
[----:B------:R-:W-:Y:S01]  /*5d30*/  FMUL.FTZ R100, R35, R8 ;  /* 0x0000000823647220 */ /* 0x000fe20000410000 */
[----:B------:R-:W-:Y:S02]  /*5d40*/  HADD2.F32 R42, -RZ, R42.H1_H1 ;  /* 0x3000002aff2a7230 */ /* 0x000fe40000004100 */
[-C--:B------:R-:W-:Y:S01]  /*5d50*/  FMUL.FTZ R102, R40, R9.reuse ;  /* 0x0000000928667220 */ /* 0x080fe20000410000 */
[----:B------:R-:W-:Y:S02]  /*5d60*/  HADD2.F32 R96, -RZ, R96.H1_H1 ;  /* 0x30000060ff607230 */ /* 0x000fe40000004100 */
[----:B------:R-:W-:Y:S01]  /*5d70*/  FMUL.FTZ R97, R87, R9 ;  /* 0x0000000957617220 */ /* 0x000fe20000410000 */
[----:B------:R-:W-:Y:S02]  /*5d80*/  HADD2.F32 R15, -RZ, R15.H1_H1 ;  /* 0x3000000fff0f7230 */ /* 0x000fe40000004100 */
[----:B------:R-:W-:Y:S01]  /*5d90*/  FFMA.FTZ R8, R35, R92, -R98 ;  /* 0x0000005c23087223 */ /* 0x000fe20000010862 */
[----:B------:R-:W-:-:S02]  /*5da0*/  HADD2.F32 R91, -RZ, R90.H0_H0 ;  /* 0x2000005aff5b7230 */ /* 0x000fc40000004100 */
[----:B------:R-:W-:Y:S01]  /*5db0*/  FFMA.FTZ R9, R43, R92, R100 ;  /* 0x0000005c2b097223 */ /* 0x000fe20000010064 */
[----:B------:R-:W-:Y:S02]  /*5dc0*/  HADD2.F32 R41, -RZ, R41.H1_H1 ;  /* 0x30000029ff297230 */ /* 0x000fe40000004100 */
[-C--:B------:R-:W-:Y:S01]  /*5dd0*/  FMUL.FTZ R98, R42, R96.reuse ;  /* 0x000000602a627220 */ /* 0x080fe20000410000 */
[----:B------:R-:W-:Y:S02]  /*5de0*/  HADD2.F32 R92, -RZ, R95.H1_H1 ;  /* 0x3000005fff5c7230 */ /* 0x000fe40000004100 */
[----:B------:R-:W-:Y:S01]  /*5df0*/  FMUL.FTZ R35, R15, R96 ;  /* 0x000000600f237220 */ /* 0x000fe20000410000 */
[----:B------:R-:W-:Y:S02]  /*5e00*/  HADD2.F32 R90, -RZ, R90.H1_H1 ;  /* 0x3000005aff5a7230 */ /* 0x000fe40000004100 */
[----:B------:R-:W-:Y:S01]  /*5e10*/  FFMA.FTZ R97, R40, R91, -R97 ;  /* 0x0000005b28617223 */ /* 0x000fe20000010861 */
[----:B------:R-:W-:-:S02]  /*5e20*/  HADD2.F32 R33, -RZ, R33.H1_H1 ;  /* 0x30000021ff217230 */ /* 0x000fc40000004100 */
[----:B------:R-:W-:Y:S01]  /*5e30*/  FMUL.FTZ R96, R41, R92 ;  /* 0x0000005c29607220 */ /* 0x000fe20000410000 */
[----:B------:R-:W-:Y:S02]  /*5e40*/  HADD2.F32 R40, -RZ, R89.H1_H1 ;  /* 0x30000059ff287230 */ /* 0x000fe40000004100 */
[----:B------:R-:W-:Y:S01]  /*5e50*/  FFMA.FTZ R98, R15, R90, -R98 ;  /* 0x0000005a0f627223 */ /* 0x000fe20000010862 */
[----:B------:R-:W-:Y:S01]  /*5e60*/  FFMA.FTZ R102, R87, R91, R102 ;  /* 0x0000005b57667223 */ /* 0x000fe20000010066 */
[C---:B------:R-:W-:Y:S01]  /*5e70*/  FMUL.FTZ R92, R33.reuse, R92 ;  /* 0x0000005c215c7220 */ /* 0x040fe20000410000 */
[----:B------:R-:W-:Y:S01]  /*5e80*/  FFMA.FTZ R35, R42, R90, R35 ;  /* 0x0000005a2a237223 */ /* 0x000fe20000010023 */
[-C--:B------:R-:W-:Y:S01]  /*5e90*/  FFMA.FTZ R33, R33, R40.reuse, -R96 ;  /* 0x0000002821217223 */ /* 0x080fe20000010860 */
[----:B------:R-:W-:Y:S01]  /*5ea0*/  F2FP.SATFINITE.E4M3.F32.PACK_AB_MERGE_C R97, R98, R97, RZ ;  /* 0x000000616261723e */ /* 0x000fe200048070ff */
[----:B------:R-:W-:Y:S02]  /*5eb0*/  FFMA.FTZ R92, R41, R40, R92 ;  /* 0x00000028295c7223 */ /* 0x000fe4000001005c */
[----:B------:R-:W-:-:S02]  /*5ec0*/  F2FP.SATFINITE.E4M3.F32.PACK_AB_MERGE_C R35, R35, R102, RZ ;  /* 0x000000662323723e */ /* 0x000fc400048070ff */
[----:B------:R-:W-:Y:S02]  /*5ed0*/  F2FP.SATFINITE.E4M3.F32.PACK_AB_MERGE_C R15, R33, R8, R97 ;  /* 0x00000008210f723e */ /* 0x000fe40004807061 */
[----:B------:R-:W-:Y:S02]  /*5ee0*/  F2FP.SATFINITE.E4M3.F32.PACK_AB_MERGE_C R33, R30, R29, R11 ;  /* 0x0000001d1e21723e */ /* 0x000fe4000480700b */
[----:B------:R-:W-:-:S07]  /*5ef0*/  F2FP.SATFINITE.E4M3.F32.PACK_AB_MERGE_C R35, R92, R9, R35 ;  /* 0x000000095c23723e */ /* 0x000fce0004807023 */
.L_x_353:
[----:B------:R-:W-:Y:S05]  /*5f00*/  BSYNC B1 ;  /* 0x0000000000017941 */ /* 0x000fea0003800000 */
.L_x_352:
[----:B0-----:R4:W-:Y:S01]  /*5f10*/  STG.E.128 desc[UR42][R36.64], R12 ;  /* 0x0000000c24007986 */ /* 0x0019e2000c101d2a */
[----:B------:R-:W-:-:S13]  /*5f20*/  ISETP.GE.AND P4, PT, R39, R93, PT ;  /* 0x0000005d2700720c */ /* 0x000fda0003f86270 */
[----:B------:R-:W-:Y:S05]  /*5f30*/  @P4 BRA `(.L_x_332) ;  /* 0x0000000000744947 */ /* 0x000fea0003800000 */
[--C-:B------:R-:W-:Y:S02]  /*5f40*/  IADD3 R79, P4, P5, R58, R78, R39.reuse ;  /* 0x0000004e3a4f7210 */ /* 0x100fe40007d9e027 */
[----:B------:R-:W-:-:S04]  /*5f50*/  SHF.R.S32.HI R39, RZ, 0x1f, R39 ;  /* 0x0000001fff277819 */ /* 0x000fc80000011427 */
[----:B------:R-:W-:Y:S02]  /*5f60*/  IADD3.X R94, R75, R94, R39, P4, P5 ;  /* 0x0000005e4b5e7210 */ /* 0x000fe400027ea427 */
[----:B------:R-:W-:-:S05]  /*5f70*/  IADD3 R76, P4, R79, R76, RZ ;  /* 0x0000004c4f4c7210 */ /* 0x000fca0007f9e0ff */
[----:B------:R-:W-:-:S05]  /*5f80*/  IMAD.X R77, R94, 0x1, R77, P4 ;  /* 0x000000015e4d7824 */ /* 0x000fca00020e064d */
[----:B--2---:R0:W-:Y:S01]  /*5f90*/  STG.E.128 desc[UR42][R76.64], R32 ;  /* 0x000000204c007986 */ /* 0x0041e2000c101d2a */
[----:B------:R-:W-:Y:S05]  /*5fa0*/  BRA `(.L_x_332) ;  /* 0x0000000000587947 */ /* 0x000fea0003800000 */
.L_x_325:
[----:B------:R-:W-:-:S06]  /*5fb0*/  UISETP.NE.AND UP0, UPT, UR36, 0x3, UPT ;  /* 0x000000032400788c */ /* 0x000fcc000bf05270 */
[----:B------:R-:W-:-:S13]  /*5fc0*/  PLOP3.LUT P3, PT, PT, PT, UP0, 0x80, 0x0 ;  /* 0x000000000000781c */ /* 0x000fda0003f6f008 */
[----:B------:R-:W-:Y:S05]  /*5fd0*/  @!P3 BRA `(.L_x_354) ;  /* 0x000000000004b947 */ /* 0x000fea0003800000 */
[----:B------:R-:W-:Y:S01]  /*5fe0*/  BPT.TRAP 0x1 ;  /* 0x000000040000795c */ /* 0x000fe20000300000 */
.L_x_354:
[----:B------:R-:W-:Y:S01]  /*5ff0*/  IMAD R83, R17, 0x8, R16 ;  /* 0x0000000811537824 */ /* 0x000fe200078e0210 */
[----:B------:R-:W-:Y:S01]  /*6000*/  SHF.L.U32 R86, R23, 0x1f, RZ ;  /* 0x0000001f17567819 */ /* 0x000fe200000006ff */
[----:B------:R-:W-:Y:S01]  /*6010*/  IMAD R85, R2, -0x80, R27 ;  /* 0xffffff8002557824 */ /* 0x000fe200078e021b */
[----:B------:R-:W-:Y:S02]  /*6020*/  BSSY B1, `(.L_x_355) ;  /* 0x0000005000017945 */ /* 0x000fe40003800000 */
[----:B------:R-:W0:Y:S02]  /*6030*/  SYNCS.PHASECHK.TRANS64.TRYWAIT P5, [R83+URZ+0x19c90], R86 ;  /* 0x019c9056530075a7 */ /* 0x000e2400080a017f */
[----:B------:R-:W-:-:S04]  /*6040*/  VIMNMX R85, R85, 0x80, PT ;  /* 0x0000008055557848 */ /* 0x000fc80003fe0100 */
[----:B------:R-:W-:Y:S01]  /*6050*/  ISETP.GE.AND P4, PT, R22, R85, PT ;  /* 0x000000551600720c */ /* 0x000fe20003f86270 */
[----:B0-----:R-:W-:-:S12]  /*6060*/  @!P5 BRA `(.L_x_356) ;  /* 0x000001200080d947 */ /* 0x001fd80003800000 */
.L_x_573:
[----:B------:R-:W-:Y:S05]  /*6070*/  BSYNC B1 ;  /* 0x0000000000017941 */ /* 0x000fea0003800000 */
.L_x_355:
[----:B------:R-:W-:Y:S05]  /*6080*/  @P4 BRA `(.L_x_332) ;  /* 0x0000000000204947 */ /* 0x000fea0003800000 */
[----:B------:R-:W-:Y:S01]  /*6090*/  ISETP.NE.AND P4, PT, R60, RZ, PT ;  /* 0x000000ff3c00720c */ /* 0x000fe20003f85270 */
[----:B------:R-:W1:Y:S01]  /*60a0*/  @!P1 LDS.128 R8, [R84+0x15800] ;  /* 0x0158000054089984 */ /* 0x000e620000000c00 */
[----:B------:R-:W-:-:S11]  /*60b0*/  ISETP.NE.AND P5, PT, R45, RZ, PT ;  /* 0x000000ff2d00720c */ /* 0x000fd60003fa5270 */
[----:B------:R-:W2:Y:S04]  /*60c0*/  @P4 LDS.128 R12, [R84+0x13800] ;  /* 0x01380000540c4984 */ /* 0x000ea80000000c00 */
[----:B------:R-:W3:Y:S04]  /*60d0*/  @P5 LDS.128 R28, [R84+0x14800] ;  /* 0x01480000541c5984 */ /* 0x000ee80000000c00 */
[----:B-1----:R1:W-:Y:S04]  /*60e0*/  @!P1 STG.E.128 desc[UR42][R32.64+0x40], R8 ;  /* 0x0000400820009986 */ /* 0x0023e8000c101d2a */
[----:B--2---:R1:W-:Y:S04]  /*60f0*/  @P4 STG.E.128 desc[UR42][R32.64], R12 ;  /* 0x0000000c20004986 */ /* 0x0043e8000c101d2a */
[----:B---3--:R1:W-:Y:S02]  /*6100*/  @P5 STG.E.128 desc[UR42][R32.64+0x20], R28 ;  /* 0x0000201c20005986 */ /* 0x0083e4000c101d2a */
.L_x_332:
[----:B------:R-:W-:Y:S05]  /*6110*/  BSYNC B0 ;  /* 0x0000000000007941 */ /* 0x000fea0003800000 */
.L_x_324:
[----:B-123--:R-:W1:Y:S01]  /*6120*/  S2R R8, SR_TID.X ;  /* 0x0000000000087919 */ /* 0x00ee620000002100 */
[----:B------:R-:W-:Y:S01]  /*6130*/  @!PT LDS RZ, [RZ] ;  /* 0x00000000fffff984 */ /* 0x000fe20000000800 */
[----:B------:R-:W-:Y:S01]  /*6140*/  @!PT LDS RZ, [RZ] ;  /* 0x00000000fffff984 */ /* 0x000fe20000000800 */
[----:B------:R-:W-:Y:S01]  /*6150*/  @!PT LDS RZ, [RZ] ;  /* 0x00000000fffff984 */ /* 0x000fe20000000800 */
[----:B------:R-:W-:Y:S01]  /*6160*/  @!PT LDS RZ, [RZ] ;  /* 0x00000000fffff984 */ /* 0x000fe20000000800 */
[----:B------:R2:W-:Y:S06]  /*6170*/  MEMBAR.ALL.CTA ;  /* 0x0000000000007992 */ /* 0x0005ec0000008000 */
[----:B--2---:R-:W2:Y:S01]  /*6180*/  FENCE.VIEW.ASYNC.S ;  /* 0x00000000000073c6 */ /* 0x004ea20000000000 */
[----:B------:R-:W-:Y:S05]  /*6190*/  WARPSYNC.ALL ;  /* 0x0000000000007948 */ /* 0x000fea0003800000 */
[----:B------:R-:W-:Y:S01]  /*61a0*/  BSSY B0, `(.L_x_357) ;  /* 0x0000009000007945 */ /* 0x000fe20003800000 */
[----:B-1----:R-:W-:Y:S01]  /*61b0*/  LOP3.LUT R8, R8, 0x7f, RZ, 0xc0, !PT ;  /* 0x0000007f08087812 */ /* 0x002fe200078ec0ff */
[----:B--2---:R1:W-:Y:S03]  /*61c0*/  BAR.SYNC.DEFER_BLOCKING R62, 0x80 ;  /* 0x0002003e0000751d */ /* 0x0043e60000010000 */
[----:B------:R-:W-:-:S13]  /*61d0*/  ISETP.NE.AND P4, PT, R8, RZ, PT ;  /* 0x000000ff0800720c */ /* 0x000fda0003f85270 */
[----:B------:R-:W-:-:S05]  /*61e0*/  @!P4 VIADD R8, R83, 0x19ca0 ;  /* 0x00019ca05308c836 */ /* 0x000fca0000000000 */
[----:B------:R-:W-:-:S04]  /*61f0*/  @!P4 PRMT R8, RZ, 0x654, R8 ;  /* 0x00000654ff08c816 */ /* 0x000fc80000000008 */
[----:B------:R1:W-:Y:S01]  /*6200*/  @!P4 SYNCS.ARRIVE.TRANS64.RED.A1T0 RZ, [R8+URZ], RZ ;  /* 0x000000ff08ffc9a7 */ /* 0x0003e2000810043f */
[----:B------:R-:W-:Y:S05]  /*6210*/  @!P3 BRA `(.L_x_358) ;  /* 0x000000000004b947 */ /* 0x000fea0003800000 */
[----:B------:R-:W-:Y:S01]  /*6220*/  BPT.TRAP 0x1 ;  /* 0x000000040000795c */ /* 0x000fe20000300000 */
.L_x_358:
[----:B------:R-:W-:Y:S05]  /*6230*/  BSYNC B0 ;  /* 0x0000000000007941 */ /* 0x000fea0003800000 */
.L_x_357:
[----:B------:R-:W2:Y:S01]  /*6240*/  SYNCS.PHASECHK.TRANS64.TRYWAIT P5, [R83+URZ+0x19cb0], R86 ;  /* 0x019cb056530075a7 */ /* 0x000ea200080a017f */
[----:B------:R-:W-:Y:S01]  /*6250*/  BSSY B0, `(.L_x_359) ;  /* 0x0000003000007945 */ /* 0x000fe20003800000 */
[----:B------:R-:W-:-:S03]  /*6260*/  ISETP.GE.AND P3, PT, R22, R85, PT ;  /* 0x000000551600720c */ /* 0x000fc60003f66270 */
[----:B--2---:R-:W-:Y:S10]  /*6270*/  @!P5 BRA `(.L_x_360) ;  /* 0x000001200010d947 */ /* 0x004ff40003800000 */
.L_x_574:
[----:B------:R-:W-:Y:S05]  /*6280*/  BSYNC B0 ;  /* 0x0000000000007941 */ /* 0x000fea0003800000 */
.L_x_359:
[----:B------:R-:W-:Y:S04]  /*6290*/  BSSY B0, `(.L_x_361) ;  /* 0x0000016000007945 */ /* 0x000fe80003800000 */
[----:B------:R-:W-:Y:S05]  /*62a0*/  @P3 BRA `(.L_x_362) ;  /* 0x0000000000503947 */ /* 0x000fea0003800000 */
[----:B------:R-:W-:Y:S01]  /*62b0*/  ULDC UR8, c[0x0][0x2f4] ;  /* 0x0000bd0000087ab9 */ /* 0x000fe20000000800 */
[----:B0---4-:R-:W-:Y:S01]  /*62c0*/  IMAD.WIDE R12, R2, 0x80, R46 ;  /* 0x00000080020c7825 */ /* 0x011fe200078e022e */
[----:B------:R-:W-:Y:S01]  /*62d0*/  ISETP.GE.AND P5, PT, R18, UR8, PT ;  /* 0x0000000812007c0c */ /* 0x000fe2000bfa6270 */
[----:B------:R-:W-:Y:S01]  /*62e0*/  ULDC.64 UR4, c[0x0][0x328] ;  /* 0x0000ca0000047ab9 */ /* 0x000fe20000000a00 */
[----:B------:R-:W-:Y:S01]  /*62f0*/  ULDC.64 UR6, c[0x0][0x318] ;  /* 0x0000c60000067ab9 */ /* 0x000fe20000000a00 */
[----:B------:R-:W-:Y:S02]  /*6300*/  IMAD.MOV.U32 R14, RZ, RZ, R56 ;  /* 0x000000ffff0e7224 */ /* 0x000fe400078e0038 */
[----:B------:R-:W-:Y:S02]  /*6310*/  IMAD.MOV.U32 R15, RZ, RZ, R0 ;  /* 0x000000ffff0f7224 */ /* 0x000fe400078e0000 */
[----:B------:R-:W-:Y:S02]  /*6320*/  IMAD R13, R13, UR4, RZ ;  /* 0x000000040d0d7c24 */ /* 0x000fe4000f8e02ff */
[----:B------:R-:W-:-:S04]  /*6330*/  IMAD.WIDE.U32 R14, R12, UR4, R14 ;  /* 0x000000040c0e7c25 */ /* 0x000fc8000f8e000e */
[----:B-1----:R-:W0:Y:S01]  /*6340*/  @!P5 LDS.128 R8, [R84+0x9000] ;  /* 0x009000005408d984 */ /* 0x002e220000000c00 */
[----:B------:R-:W-:Y:S01]  /*6350*/  IMAD R13, R12, UR5, R13 ;  /* 0x000000050c0d7c24 */ /* 0x000fe2000f8e020d */
[----:B------:R-:W-:-:S04]  /*6360*/  IADD3 R28, P3, R14, UR6, RZ ;  /* 0x000000060e1c7c10 */ /* 0x000fc8000ff7e0ff */
[----:B------:R-:W-:Y:S02]  /*6370*/  IADD3.X R29, R15, UR7, R13, P3, !PT ;  /* 0x000000070f1d7c10 */ /* 0x000fe40009ffe40d */
[----:B------:R-:W-:-:S03]  /*6380*/  ISETP.GE.AND P3, PT, R81, UR8, PT ;  /* 0x0000000851007c0c */ /* 0x000fc6000bf66270 */
[----:B0-----:R-:W-:Y:S01]  /*6390*/  @!P5 STG.E.128 desc[UR42][R28.64], R8 ;  /* 0x000000081c00d986 */ /* 0x001fe2000c101d2a */
[----:B------:R-:W-:-:S09]  /*63a0*/  ISETP.GE.AND P5, PT, R65, UR8, PT ;  /* 0x0000000841007c0c */ /* 0x000fd2000bfa6270 */
[----:B------:R-:W0:Y:S04]  /*63b0*/  @!P3 LDS.128 R8, [R84+0xa000] ;  /* 0x00a000005408b984 */ /* 0x000e280000000c00 */
[----:B------:R-:W1:Y:S04]  /*63c0*/  @!P5 LDS.128 R12, [R84+0xb000] ;  /* 0x00b00000540cd984 */ /* 0x000e680000000c00 */
[----:B0-----:R3:W-:Y:S04]  /*63d0*/  @!P3 STG.E.128 desc[UR42][R28.64+0x20], R8 ;  /* 0x000020081c00b986 */ /* 0x0017e8000c101d2a */
[----:B-1----:R3:W-:Y:S02]  /*63e0*/  @!P5 STG.E.128 desc[UR42][R28.64+0x40], R12 ;  /* 0x0000400c1c00d986 */ /* 0x0027e4000c101d2a */
.L_x_362:
[----:B------:R-:W-:Y:S05]  /*63f0*/  BSYNC B0 ;  /* 0x0000000000007941 */ /* 0x000fea0003800000 */
.L_x_361:
[----:B------:R-:W-:Y:S01]  /*6400*/  @!PT LDS RZ, [RZ] ;  /* 0x00000000fffff984 */ /* 0x000fe20000000800 */
[----:B------:R-:W-:Y:S01]  /*6410*/  @!PT LDS RZ, [RZ] ;  /* 0x00000000fffff984 */ /* 0x000fe20000000800 */
[----:B------:R-:W-:Y:S01]  /*6420*/  @!PT LDS RZ, [RZ] ;  /* 0x00000000fffff984 */ /* 0x000fe20000000800 */
[----:B------:R-:W-:Y:S01]  /*6430*/  @!PT LDS RZ, [RZ] ;  /* 0x00000000fffff984 */ /* 0x000fe20000000800 */
[----:B------:R5:W-:Y:S06]  /*6440*/  MEMBAR.ALL.CTA ;  /* 0x0000000000007992 */ /* 0x000bec0000008000 */
[----:B-----5:R-:W5:Y:S01]  /*6450*/  FENCE.VIEW.ASYNC.S ;  /* 0x00000000000073c6 */ /* 0x020f620000000000 */
[----:B0-2---:R-:W-:Y:S01]  /*6460*/  @!P4 VIADD R83, R83, 0x19cc0 ;  /* 0x00019cc05353c836 */ /* 0x005fe20000000000 */
[----:B-----5:R0:W-:Y:S04]  /*6470*/  BAR.SYNC.DEFER_BLOCKING R62, 0x80 ;  /* 0x0002003e0000751d */ /* 0x0201e80000010000 */
[----:B------:R-:W-:Y:S01]  /*6480*/  @!P4 PRMT R83, RZ, 0x654, R83 ;  /* 0x00000654ff53c816 */ /* 0x000fe20000000053 */
[----:B------:R-:W-:Y:S01]  /*6490*/  VIADD R17, R17, 0x1 ;  /* 0x0000000111117836 */ /* 0x000fe20000000000 */
[----:B------:R-:W-:-:S02]  /*64a0*/  PLOP3.LUT P3, PT, PT, PT, PT, 0x8, 0x0 ;  /* 0x000000000000781c */ /* 0x000fc40003f6e170 */
[----:B------:R0:W-:Y:S02]  /*64b0*/  @!P4 SYNCS.ARRIVE.TRANS64.RED.A1T0 RZ, [R83+URZ], RZ ;  /* 0x000000ff53ffc9a7 */ /* 0x0001e4000810043f */
[----:B------:R-:W-:-:S04]  /*64c0*/  ISETP.NE.AND P4, PT, R17, 0x2, PT ;  /* 0x000000021100780c */ /* 0x000fc80003f85270 */
[----:B-1-3--:R-:W-:Y:S02]  /*64d0*/  SEL R8, RZ, 0x1, P4 ;  /* 0x00000001ff087807 */ /* 0x00afe40002000000 */
[----:B------:R-:W-:Y:S02]  /*64e0*/  SEL R17, R17, RZ, P4 ;  /* 0x000000ff11117207 */ /* 0x000fe40002000000 */
[----:B------:R-:W-:Y:S01]  /*64f0*/  LOP3.LUT R23, R23, R8, RZ, 0x3c, !PT ;  /* 0x0000000817177212 */ /* 0x000fe200078e3cff */
[----:B0-----:R-:W-:Y:S06]  /*6500*/  @P2 BRA `(.L_x_363) ;  /* 0xffffffbc00802947 */ /* 0x001fec000383ffff */
.L_x_319:
[----:B------:R-:W-:Y:S04]  /*6510*/  BSSY B0, `(.L_x_364) ;  /* 0x0000004000007945 */ /* 0x000fe80003800000 */
[----:B------:R-:W-:Y:S05]  /*6520*/  @P3 BRA `(.L_x_365) ;  /* 0x0000000000083947 */ /* 0x000fea0003800000 */
[----:B------:R-:W0:Y:S02]  /*6530*/  FENCE.VIEW.ASYNC.G ;  /* 0x00000000000073c6 */ /* 0x000e240000000100 */
[----:B0-----:R-:W-:Y:S06]  /*6540*/  BAR.ARV 0xc, 0x200 ;  /* 0x0308000000007b1d */ /* 0x001fec0000002000 */
.L_x_365:
[----:B------:R-:W-:Y:S05]  /*6550*/  BSYNC B0 ;  /* 0x0000000000007941 */ /* 0x000fea0003800000 */
.L_x_364:
[----:B------:R-:W2:Y:S01]  /*6560*/  LDL R2, [R1+0x40] ;  /* 0x0000400001027983 */ /* 0x000ea20000100800 */
[----:B------:R-:W-:Y:S01]  /*6570*/  ULDC.64 UR4, c[0x0][0x990] ;  /* 0x0002640000047ab9 */ /* 0x000fe20000000a00 */
[----:B------:R-:W-:Y:S02]  /*6580*/  ULDC.64 UR6, c[0x0][0x998] ;  /* 0x0002660000067ab9 */ /* 0x000fe40000000a00 */
[----:B------:R-:W3:Y:S04]  /*6590*/  LDL R5, [R1+0x28] ;  /* 0x0000280001057983 */ /* 0x000ee80000100800 */
[----:B----4-:R-:W4:Y:S01]  /*65a0*/  LDL R14, [R1+0x18] ;  /* 0x00001800010e7983 */ /* 0x010f220000100800 */
[----:B------:R-:W-:Y:S02]  /*65b0*/  ISETP.NE.U32.AND P0, PT, RZ, UR4, PT ;  /* 0x00000004ff007c0c */ /* 0x000fe4000bf05070 */
[----:B------:R-:W-:-:S02]  /*65c0*/  ISETP.NE.U32.AND P1, PT, RZ, UR6, PT ;  /* 0x00000006ff007c0c */ /* 0x000fc4000bf25070 */
[----:B------:R-:W-:Y:S02]  /*65d0*/  ISETP.NE.AND.EX P0, PT, RZ, UR5, PT, P0 ;  /* 0x00000005ff007c0c */ /* 0x000fe4000bf05300 */
[----:B------:R-:W-:-:S11]  /*65e0*/  ISETP.NE.AND.EX P1, PT, RZ, UR7, PT, P1 ;  /* 0x00000007ff007c0c */ /* 0x000fd6000bf25310 */
[----:B------:R-:W2:Y:S08]  /*65f0*/  @P0 LDC.64 R6, c[0x0][0x9a8] ;  /* 0x00026a00ff060b82 */ /* 0x000eb00000000a00 */
[----:B------:R-:W0:Y:S08]  /*6600*/  @P1 LDC.64 R8, c[0x0][0x9b8] ;  /* 0x00026e00ff081b82 */ /* 0x000e300000000a00 */
[----:B------:R-:W1:Y:S08]  /*6610*/  @P0 LDC.64 R10, c[0x0][0x9b0] ;  /* 0x00026c00ff0a0b82 */ /* 0x000e700000000a00 */
[----:B------:R-:W1:Y:S01]  /*6620*/  @P1 LDC.64 R12, c[0x0][0x9c0] ;  /* 0x00027000ff0c1b82 */ /* 0x000e620000000a00 */
[----:B--2---:R-:W-:-:S02]  /*6630*/  @P0 IMAD R0, R2, R6, RZ ;  /* 0x0000000602000224 */ /* 0x004fc400078e02ff */
[----:B0-----:R-:W-:Y:S02]  /*6640*/  @P1 IMAD R4, R2, R8, RZ ;  /* 0x0000000802041224 */ /* 0x001fe400078e02ff */
[C---:B---3--:R-:W-:Y:S02]  /*6650*/  @P0 IMAD R7, R5.reuse, R7, R0 ;  /* 0x0000000705070224 */ /* 0x048fe400078e0200 */
[----:B------:R-:W-:Y:S01]  /*6660*/  @P0 IMAD.WIDE.U32 R2, R5, R6, RZ ;  /* 0x0000000605020225 */ /* 0x000fe200078e00ff */
[----:B----4-:R-:W-:-:S03]  /*6670*/  @P0 SHF.R.S32.HI R15, RZ, 0x1f, R14 ;  /* 0x0000001fff0f0819 */ /* 0x010fc6000001140e */
[----:B------:R-:W-:Y:S01]  /*6680*/  @P0 IMAD.IADD R3, R3, 0x1, R7 ;  /* 0x0000000103030824 */ /* 0x000fe200078e0207 */
[----:B------:R-:W-:Y:S01]  /*6690*/  @P1 SHF.R.S32.HI R7, RZ, 0x1f, R14 ;  /* 0x0000001fff071819 */ /* 0x000fe2000001140e */
[C---:B------:R-:W-:Y:S02]  /*66a0*/  @P1 IMAD R9, R5.reuse, R9, R4 ;  /* 0x0000000905091224 */ /* 0x040fe400078e0204 */
[----:B------:R-:W-:-:S04]  /*66b0*/  @P1 IMAD.WIDE.U32 R4, R5, R8, RZ ;  /* 0x0000000805041225 */ /* 0x000fc800078e00ff */
[----:B-1----:R-:W-:Y:S02]  /*66c0*/  @P0 IMAD R0, R15, R10, RZ ;  /* 0x0000000a0f000224 */ /* 0x002fe400078e02ff */
[----:B------:R-:W-:Y:S02]  /*66d0*/  @P1 IMAD R6, R7, R12, RZ ;  /* 0x0000000c07061224 */ /* 0x000fe400078e02ff */
[----:B------:R-:W-:Y:S02]  /*66e0*/  @P1 IMAD.IADD R5, R5, 0x1, R9 ;  /* 0x0000000105051824 */ /* 0x000fe400078e0209 */
[C---:B------:R-:W-:Y:S02]  /*66f0*/  @P0 IMAD R9, R14.reuse, R11, R0 ;  /* 0x0000000b0e090224 */ /* 0x040fe400078e0200 */
[----:B------:R-:W-:-:S04]  /*6700*/  @P0 IMAD.WIDE.U32 R2, R14, R10, R2 ;  /* 0x0000000a0e020225 */ /* 0x000fc800078e0002 */
[C---:B------:R-:W-:Y:S02]  /*6710*/  @P1 IMAD R11, R14.reuse, R13, R6 ;  /* 0x0000000d0e0b1224 */ /* 0x040fe400078e0206 */
[----:B------:R-:W-:Y:S01]  /*6720*/  @P1 IMAD.WIDE.U32 R6, R14, R12, R4 ;  /* 0x0000000c0e061225 */ /* 0x000fe200078e0004 */
[----:B------:R-:W-:Y:S01]  /*6730*/  @P0 LEA R4, P2, R2, UR4, 0x2 ;  /* 0x0000000402040c11 */ /* 0x000fe2000f8410ff */
[----:B------:R-:W-:Y:S02]  /*6740*/  ULDC UR4, c[0x0][0x988] ;  /* 0x0002620000047ab9 */ /* 0x000fe40000000800 */
[----:B------:R-:W-:Y:S01]  /*6750*/  @P0 IMAD.IADD R5, R3, 0x1, R9 ;  /* 0x0000000103050824 */ /* 0x000fe200078e0209 */
[----:B------:R-:W-:Y:S01]  /*6760*/  @P1 LEA R8, P3, R6, UR6, 0x2 ;  /* 0x0000000606081c11 */ /* 0x000fe2000f8610ff */
[----:B------:R-:W-:Y:S02]  /*6770*/  @P1 IMAD.IADD R3, R7, 0x1, R11 ;  /* 0x0000000107031824 */ /* 0x000fe400078e020b */
[----:B------:R-:W-:Y:S01]  /*6780*/  IMAD.MOV.U32 R0, RZ, RZ, 0x3f800000 ;  /* 0x3f800000ff007424 */ /* 0x000fe200078e00ff */
[----:B------:R-:W-:-:S02]  /*6790*/  @P0 LEA.HI.X R5, R2, UR5, R5, 0x2, P2 ;  /* 0x0000000502050c11 */ /* 0x000fc400090f1405 */
[----:B------:R-:W-:Y:S01]  /*67a0*/  @P1 LEA.HI.X R9, R6, UR7, R3, 0x2, P3 ;  /* 0x0000000706091c11 */ /* 0x000fe200098f1403 */
[----:B------:R-:W-:-:S04]  /*67b0*/  IMAD.MOV.U32 R3, RZ, RZ, 0x3f800000 ;  /* 0x3f800000ff037424 */ /* 0x000fc800078e00ff */
[----:B------:R0:W2:Y:S04]  /*67c0*/  @P1 LDG.E R0, desc[UR42][R8.64] ;  /* 0x0000002a08001981 */ /* 0x0000a8000c1e1900 */
[----:B------:R-:W2:Y:S01]  /*67d0*/  @P0 LDG.E R3, desc[UR42][R4.64] ;  /* 0x0000002a04030981 */ /* 0x000ea2000c1e1900 */
[----:B------:R-:W-:Y:S02]  /*67e0*/  ISETP.GE.AND P1, PT, R88, 0x1, PT ;  /* 0x000000015800780c */ /* 0x000fe40003f26270 */
[----:B------:R-:W-:Y:S02]  /*67f0*/  CS2R R20, SRZ ;  /* 0x0000000000147805 */ /* 0x000fe4000001ff00 */
[----:B------:R-:W-:Y:S01]  /*6800*/  PLOP3.LUT P0, PT, PT, PT, PT, 0x80, 0x0 ;  /* 0x000000000000781c */ /* 0x000fe20003f0f070 */
[----:B------:R-:W-:Y:S01]  /*6810*/  IMAD.MOV.U32 R135, RZ, RZ, RZ ;  /* 0x000000ffff877224 */ /* 0x000fe200078e00ff */
        /* <DEDUP_REMOVED lines=19> */
[----:B0-----:R-:W-:Y:S02]  /*6950*/  CS2R R8, SRZ ;  /* 0x0000000000087805 */ /* 0x001fe4000001ff00 */
[----:B------:R-:W-:Y:S02]  /*6960*/  CS2R R58, SRZ ;  /* 0x00000000003a7805 */ /* 0x000fe4000001ff00 */
[----:B------:R-:W-:Y:S01]  /*6970*/  CS2R R6, SRZ ;  /* 0x0000000000067805 */ /* 0x000fe2000001ff00 */
[----:B------:R-:W-:Y:S02]  /*6980*/  IMAD.MOV.U32 R60, RZ, RZ, RZ ;  /* 0x000000ffff3c7224 */ /* 0x000fe400078e00ff */
[----:B--2---:R-:W-:Y:S01]  /*6990*/  FMUL.FTZ R2, R3, R0 ;  /* 0x0000000003027220 */ /* 0x004fe20000410000 */
[----:B------:R-:W-:-:S03]  /*69a0*/  IMAD.MOV.U32 R3, RZ, RZ, RZ ;  /* 0x000000ffff037224 */ /* 0x000fc600078e00ff */
[----:B------:R-:W-:Y:S01]  /*69b0*/  FMUL.FTZ R2, R2, UR4 ;  /* 0x0000000402027c20 */ /* 0x000fe20008410000 */
[----:B------:R-:W-:Y:S01]  /*69c0*/  IMAD.MOV.U32 R0, RZ, RZ, RZ ;  /* 0x000000ffff007224 */ /* 0x000fe200078e00ff */
[----:B------:R-:W-:Y:S06]  /*69d0*/  @!P1 BRA `(.L_x_366) ;  /* 0x0000008c00c89947 */ /* 0x000fec0003800000 */
[----:B------:R-:W0:Y:S01]  /*69e0*/  S2R R61, SR_TID.X ;  /* 0x00000000003d7919 */ /* 0x000e220000002100 */
[----:B------:R-:W-:Y:S01]  /*69f0*/  VIADD R30, R16, 0xf000 ;  /* 0x0000f000101e7836 */ /* 0x000fe20000000000 */
[----:B------:R-:W-:Y:S04]  /*6a00*/  BSSY B6, `(.L_x_367) ;  /* 0x000001e000067945 */ /* 0x000fe80003800000 */
[----:B------:R-:W-:Y:S01]  /*6a10*/  LOP3.LUT P0, RZ, R30, 0x3ff, RZ, 0xc0, !PT ;  /* 0x000003ff1eff7812 */ /* 0x000fe2000780c0ff */
[----:B0-----:R-:W-:-:S05]  /*6a20*/  VIADD R62, R61, 0xffffff80 ;  /* 0xffffff803d3e7836 */ /* 0x001fca0000000000 */
[----:B------:R-:W-:-:S04]  /*6a30*/  SHF.R.S32.HI R61, RZ, 0x1f, R62 ;  /* 0x0000001fff3d7819 */ /* 0x000fc8000001143e */
[----:B------:R-:W-:-:S04]  /*6a40*/  LEA.HI R61, R61, R62, RZ, 0x7 ;  /* 0x0000003e3d3d7211 */ /* 0x000fc800078f38ff */
[----:B------:R-:W-:-:S05]  /*6a50*/  SHF.R.S32.HI R61, RZ, 0x7, R61 ;  /* 0x00000007ff3d7819 */ /* 0x000fca000001143d */
[----:B------:R-:W0:Y:S02]  /*6a60*/  SHFL.IDX PT, R0, R61, RZ, 0x1f ;  /* 0x00001fff3d007589 */ /* 0x000e2400000e0000 */
[----:B0-----:R-:W-:-:S05]  /*6a70*/  IMAD.HI R3, R0, 0x55555556, RZ ;  /* 0x5555555600037827 */ /* 0x001fca00078e02ff */
[----:B------:R-:W-:-:S05]  /*6a80*/  LEA.HI R3, R3, R3, RZ, 0x1 ;  /* 0x0000000303037211 */ /* 0x000fca00078f08ff */
[----:B------:R-:W-:-:S04]  /*6a90*/  IMAD R3, R3, -0x3, R0 ;  /* 0xfffffffd03037824 */ /* 0x000fc800078e0200 */
[----:B------:R-:W-:-:S05]  /*6aa0*/  IMAD R3, R3, 0x800, R30 ;  /* 0x0000080003037824 */ /* 0x000fca00078e021e */
[----:B------:R-:W-:-:S04]  /*6ab0*/  SHF.R.U32.HI R3, RZ, 0x4, R3 ;  /* 0x00000004ff037819 */ /* 0x000fc80000011603 */
[----:B------:R-:W-:Y:S01]  /*6ac0*/  LOP3.LUT R36, R3, 0x3fff, RZ, 0xc0, !PT ;  /* 0x00003fff03247812 */ /* 0x000fe200078ec0ff */
[----:B------:R-:W-:Y:S06]  /*6ad0*/  @!P0 BRA `(.L_x_368) ;  /* 0x0000000000408947 */ /* 0x000fec0003800000 */
        /* <DEDUP_REMOVED lines=16> */
.L_x_368:
[----:B------:R-:W-:Y:S05]  /*6be0*/  BSYNC B6 ;  /* 0x0000000000067941 */ /* 0x000fea0003800000 */
.L_x_367:
[----:B------:R-:W-:Y:S02]  /*6bf0*/  ULDC UR4, c[0x0][0x3f4] ;  /* 0x0000fd0000047ab9 */ /* 0x000fe40000000800 */
[----:B------:R-:W-:-:S13]  /*6c00*/  ISETP.LT.AND P0, PT, RZ, UR4, PT ;  /* 0x00000004ff007c0c */ /* 0x000fda000bf01270 */
[----:B------:R-:W-:Y:S05]  /*6c10*/  @P0 BRA `(.L_x_369) ;  /* 0x0000000000400947 */ /* 0x000fea0003800000 */
[----:B------:R-:W2:Y:S02]  /*6c20*/  LDL R20, [R1+0x3c] ;  /* 0x00003c0001147983 */ /* 0x000ea40000100800 */
[----:B--2---:R-:W-:-:S04]  /*6c30*/  LEA.HI R0, R20, R20, RZ, 0x1 ;  /* 0x0000001414007211 */ /* 0x004fc800078f08ff */
[----:B------:R-:W-:-:S05]  /*6c40*/  LOP3.LUT R0, R0, 0xfffffffe, RZ, 0xc0, !PT ;  /* 0xfffffffe00007812 */ /* 0x000fca00078ec0ff */
[----:B------:R-:W-:-:S05]  /*6c50*/  IMAD.IADD R0, R20, 0x1, -R0 ;  /* 0x0000000114007824 */ /* 0x000fca00078e0a00 */
[----:B------:R-:W-:-:S04]  /*6c60*/  SHF.L.U32 R3, R0, 0x1f, RZ ;  /* 0x0000001f00037819 */ /* 0x000fc800000006ff */
[----:B------:R0:W1:Y:S03]  /*6c70*/  SYNCS.PHASECHK.TRANS64.TRYWAIT P0, [R16+URZ+0x19c00], R3 ;  /* 0x019c0003100075a7 */ /* 0x000066000800017f */
[----:B-1----:R-:W-:Y:S05]  /*6c80*/  @!P0 NANOSLEEP.SYNCS 0x989680 ;  /* 0x009896800000895d */ /* 0x002fea0003900000 */
[----:B------:R-:W1:Y:S01]  /*6c90*/  @!P0 SYNCS.PHASECHK.TRANS64 P0, [R16+URZ+0x19c00], R3 ;  /* 0x019c0003100085a7 */ /* 0x000e62000800007f */
[----:B------:R-:W-:Y:S04]  /*6ca0*/  BSSY B0, `(.L_x_370) ;  /* 0x0000006000007945 */ /* 0x000fe80003800000 */
[----:B-1----:R-:W-:Y:S05]  /*6cb0*/  @P0 BRA `(.L_x_371) ;  /* 0x0000000000100947 */ /* 0x002fea0003800000 */
.L_x_372:
[----:B-1----:R1:W2:Y:S02]  /*6cc0*/  SYNCS.PHASECHK.TRANS64.TRYWAIT P0, [R16+URZ+0x19c00], R3 ;  /* 0x019c0003100075a7 */ /* 0x0022a4000800017f */
[----:B--2---:R-:W-:Y:S05]  /*6cd0*/  @!P0 NANOSLEEP.SYNCS 0x989680 ;  /* 0x009896800000895d */ /* 0x004fea0003900000 */
[----:B------:R-:W2:Y:S02]  /*6ce0*/  @!P0 SYNCS.PHASECHK.TRANS64 P0, [R16+URZ+0x19c00], R3 ;  /* 0x019c0003100085a7 */ /* 0x000ea4000800007f */
[----:B--2---:R-:W-:Y:S05]  /*6cf0*/  @!P0 BRA `(.L_x_372) ;  /* 0xfffffffc00f08947 */ /* 0x004fea000383ffff */
.L_x_371:
[----:B------:R-:W-:Y:S05]  /*6d00*/  BSYNC B0 ;  /* 0x0000000000007941 */ /* 0x000fea0003800000 */
.L_x_370:
[----:B------:R-:W-:Y:S05]  /*6d10*/  BRA `(.L_x_373) ;  /* 0x00000040008c7947 */ /* 0x000fea0003800000 */
.L_x_369:
[----:B------:R-:W0:Y:S01]  /*6d20*/  LDC.64 R28, c[0x0][0x3e8] ;  /* 0x0000fa00ff1c7b82 */ /* 0x000e220000000a00 */
[----:B------:R-:W-:Y:S01]  /*6d30*/  LOP3.LUT P0, RZ, R30, 0x9f, RZ, 0xc0, !PT ;  /* 0x0000009f1eff7812 */ /* 0x000fe2000780c0ff */
[----:B------:R-:W-:Y:S01]  /*6d40*/  ULDC.64 UR4, c[0x0][0x3f8] ;  /* 0x0000fe0000047ab9 */ /* 0x000fe20000000a00 */
[----:B-----5:R-:W-:Y:S01]  /*6d50*/  SHF.R.S32.HI R0, RZ, 0x1f, R24 ;  /* 0x0000001fff007819 */ /* 0x020fe20000011418 */
[----:B------:R-:W-:Y:S01]  /*6d60*/  ULDC.64 UR6, c[0x0][0x408] ;  /* 0x0001020000067ab9 */ /* 0x000fe20000000a00 */
[----:B------:R-:W-:Y:S03]  /*6d70*/  BSSY B6, `(.L_x_374) ;  /* 0x000001b000067945 */ /* 0x000fe60003800000 */
[----:B------:R-:W1:Y:S01]  /*6d80*/  LDC.64 R26, c[0x0][0x400] ;  /* 0x00010000ff1a7b82 */ /* 0x000e620000000a00 */
[C---:B------:R-:W-:Y:S02]  /*6d90*/  IMAD R3, R0.reuse, UR4, RZ ;  /* 0x0000000400037c24 */ /* 0x040fe4000f8e02ff */
[----:B------:R-:W-:-:S02]  /*6da0*/  IMAD R5, R0, UR6, RZ ;  /* 0x0000000600057c24 */ /* 0x000fc4000f8e02ff */
[C---:B------:R-:W-:Y:S02]  /*6db0*/  IMAD R3, R24.reuse, UR5, R3 ;  /* 0x0000000518037c24 */ /* 0x040fe4000f8e0203 */
[C---:B------:R-:W-:Y:S02]  /*6dc0*/  IMAD R5, R24.reuse, UR7, R5 ;  /* 0x0000000718057c24 */ /* 0x040fe4000f8e0205 */
[----:B0-----:R-:W-:-:S04]  /*6dd0*/  IMAD.WIDE.U32 R28, R24, UR4, R28 ;  /* 0x00000004181c7c25 */ /* 0x001fc8000f8e001c */
[----:B-1----:R-:W-:-:S04]  /*6de0*/  IMAD.WIDE.U32 R26, R24, UR6, R26 ;  /* 0x00000006181a7c25 */ /* 0x002fc8000f8e001a */
[----:B------:R-:W-:Y:S02]  /*6df0*/  IMAD.IADD R24, R3, 0x1, R29 ;  /* 0x0000000103187824 */ /* 0x000fe400078e021d */
[----:B------:R-:W-:Y:S01]  /*6e00*/  IMAD.IADD R30, R5, 0x1, R27 ;  /* 0x00000001051e7824 */ /* 0x000fe200078e021b */
        /* <DEDUP_REMOVED lines=17> */
.L_x_375:
[----:B------:R-:W-:Y:S05]  /*6f20*/  BSYNC B6 ;  /* 0x0000000000067941 */ /* 0x000fea0003800000 */
.L_x_374:
[----:B------:R-:W2:Y:S01]  /*6f30*/  LDL R20, [R1+0x24] ;  /* 0x0000240001147983 */ /* 0x000ea20000100800 */
[----:B------:R-:W-:-:S03]  /*6f40*/  ULDC.U8 UR4, c[0x0][0x410] ;  /* 0x0001040000047ab9 */ /* 0x000fc60000000000 */
[----:B------:R-:W3:Y:S01]  /*6f50*/  LDL R38, [R1+0x14] ;  /* 0x0000140001267983 */ /* 0x000ee20000100800 */
[----:B------:R-:W-:Y:S01]  /*6f60*/  ISETP.NE.AND P0, PT, RZ, UR4, PT ;  /* 0x00000004ff007c0c */ /* 0x000fe2000bf05270 */
[----:B------:R-:W-:Y:S01]  /*6f70*/  BSSY B0, `(.L_x_376) ;  /* 0x00003f5000007945 */ /* 0x000fe20003800000 */
[----:B--2---:R-:W-:Y:S02]  /*6f80*/  IMAD.IADD R20, R16, 0x1, R20 ;  /* 0x0000000110147824 */ /* 0x004fe400078e0214 */
[----:B---3--:R-:W-:-:S09]  /*6f90*/  IMAD R6, R38, 0xc0, R22 ;  /* 0x000000c026067824 */ /* 0x008fd200078e0216 */
[----:B------:R-:W-:Y:S05]  /*6fa0*/  @!P0 BRA `(.L_x_377) ;  /* 0x0000001800c88947 */ /* 0x000fea0003800000 */
[----:B------:R-:W-:-:S03]  /*6fb0*/  UMOV UR4, 0xffffffff ;  /* 0xffffffff00047882 */ /* 0x000fc60000000000 */
[----:B------:R-:W-:Y:S05]  /*6fc0*/  BRA.DIV UR4, `(.L_x_378) ;  /* 0x0000011204d07947 */ /* 0x000fea000b800000 */
[----:B------:R-:W0:Y:S04]  /*6fd0*/  SHFL.IDX PT, R28, R28, RZ, 0x1e1f ;  /* 0x001e1fff1c1c7589 */ /* 0x000e2800000e0000 */
[----:B------:R1:W2:Y:S04]  /*6fe0*/  SHFL.IDX PT, R14, R26, RZ, 0x1e1f ;  /* 0x001e1fff1a0e7589 */ /* 0x0002a800000e0000 */
[----:B------:R1:W3:Y:S04]  /*6ff0*/  SHFL.IDX PT, R0, R24, RZ, 0x1e1f ;  /* 0x001e1fff18007589 */ /* 0x0002e800000e0000 */
[----:B------:R1:W4:Y:S02]  /*7000*/  SHFL.IDX PT, R3, R30, RZ, 0x1e1f ;  /* 0x001e1fff1e037589 */ /* 0x00032400000e0000 */
.L_x_580:
[----:B------:R-:W5:Y:S01]  /*7010*/  LDL R5, [R1+0x3c] ;  /* 0x00003c0001057983 */ /* 0x000f620000100800 */
[----:B------:R-:W-:Y:S01]  /*7020*/  ULDC UR4, c[0x0][0x448] ;  /* 0x0001120000047ab9 */ /* 0x000fe20000000800 */
[----:B------:R-:W-:Y:S01]  /*7030*/  BSSY B1, `(.L_x_379) ;  /* 0x000002e000017945 */ /* 0x000fe20003800000 */
[----:B------:R-:W-:Y:S01]  /*7040*/  IMAD R37, R25, UR4, RZ ;  /* 0x0000000419257c24 */ /* 0x000fe2000f8e02ff */
[----:B-1----:R-:W-:Y:S02]  /*7050*/  CS2R R30, SRZ ;  /* 0x00000000001e7805 */ /* 0x002fe4000001ff00 */
[----:B------:R-:W-:Y:S02]  /*7060*/  CS2R R24, SRZ ;  /* 0x0000000000187805 */ /* 0x000fe4000001ff00 */
[----:B------:R-:W-:Y:S02]  /*7070*/  CS2R R8, SRZ ;  /* 0x0000000000087805 */ /* 0x000fe4000001ff00 */
[----:B------:R-:W-:-:S02]  /*7080*/  CS2R R26, SRZ ;  /* 0x00000000001a7805 */ /* 0x000fc4000001ff00 */
[----:B------:R-:W-:Y:S02]  /*7090*/  ISETP.GE.AND P0, PT, R6, R37, PT ;  /* 0x000000250600720c */ /* 0x000fe40003f06270 */
[----:B------:R-:W-:Y:S02]  /*70a0*/  CS2R R12, SRZ ;  /* 0x00000000000c7805 */ /* 0x000fe4000001ff00 */
[----:B------:R-:W-:Y:S02]  /*70b0*/  CS2R R10, SRZ ;  /* 0x00000000000a7805 */ /* 0x000fe4000001ff00 */
[----:B-----5:R-:W-:-:S04]  /*70c0*/  LEA.HI R4, R5, R5, RZ, 0x1 ;  /* 0x0000000505047211 */ /* 0x020fc800078f08ff */
[----:B------:R-:W-:-:S05]  /*70d0*/  LOP3.LUT R4, R4, 0xfffffffe, RZ, 0xc0, !PT ;  /* 0xfffffffe04047812 */ /* 0x000fca00078ec0ff */
[----:B------:R-:W-:-:S05]  /*70e0*/  IMAD.IADD R4, R5, 0x1, -R4 ;  /* 0x0000000105047824 */ /* 0x000fca00078e0a04 */
[----:B------:R-:W-:Y:S01]  /*70f0*/  SHF.L.U32 R21, R4, 0x1f, RZ ;  /* 0x0000001f04157819 */ /* 0x000fe200000006ff */
[----:B------:R-:W-:Y:S06]  /*7100*/  @P0 BRA `(.L_x_380) ;  /* 0x0000000000800947 */ /* 0x000fec0003800000 */
[----:B------:R-:W4:Y:S01]  /*7110*/  LDL R15, [R1+0x8] ;  /* 0x00000800010f7983 */ /* 0x000f220000100800 */
[----:B------:R-:W-:-:S03]  /*7120*/  ULDC UR4, c[0x0][0x3f4] ;  /* 0x0000fd0000047ab9 */ /* 0x000fc60000000800 */
[----:B------:R-:W4:Y:S04]  /*7130*/  LDL R40, [R1+0x58] ;  /* 0x0000580001287983 */ /* 0x000f280000100800 */
[----:B------:R-:W4:Y:S01]  /*7140*/  LDL R39, [R1+0x54] ;  /* 0x0000540001277983 */ /* 0x000f220000100800 */
[----:B------:R-:W-:Y:S02]  /*7150*/  ISETP.GE.AND P5, PT, R152, UR4, PT ;  /* 0x0000000498007c0c */ /* 0x000fe4000bfa6270 */
[----:B------:R-:W-:Y:S02]  /*7160*/  CS2R R26, SRZ ;  /* 0x00000000001a7805 */ /* 0x000fe4000001ff00 */
[----:B------:R-:W-:Y:S02]  /*7170*/  ISETP.GE.AND P1, PT, R157, UR4, PT ;  /* 0x000000049d007c0c */ /* 0x000fe4000bf26270 */
[----:B------:R-:W-:-:S02]  /*7180*/  CS2R R30, SRZ ;  /* 0x00000000001e7805 */ /* 0x000fc4000001ff00 */
[----:B------:R-:W-:-:S05]  /*7190*/  CS2R R12, SRZ ;  /* 0x00000000000c7805 */ /* 0x000fca000001ff00 */
[----:B------:R-:W-:Y:S02]  /*71a0*/  @!P5 SHF.R.S32.HI R7, RZ, 0x1f, R152 ;  /* 0x0000001fff07d819 */ /* 0x000fe40000011498 */
[C---:B0-----:R-:W-:Y:S02]  /*71b0*/  @!P5 IADD3 R4, P2, R152.reuse, R28, RZ ;  /* 0x0000001c9804d210 */ /* 0x041fe40007f5e0ff */
[----:B--2---:R-:W-:Y:S02]  /*71c0*/  @!P5 IADD3 R6, P3, R152, R14, RZ ;  /* 0x0000000e9806d210 */ /* 0x004fe40007f7e0ff */
[C---:B------:R-:W-:Y:S01]  /*71d0*/  @!P1 IADD3 R32, P4, R157.reuse, R28, RZ ;  /* 0x0000001c9d209210 */ /* 0x040fe20007f9e0ff */
[--C-:B---3--:R-:W-:Y:S01]  /*71e0*/  @!P5 IMAD.X R5, R0, 0x1, R7.reuse, P2 ;  /* 0x000000010005d824 */ /* 0x108fe200010e0607 */
[----:B------:R-:W-:Y:S01]  /*71f0*/  @!P1 IADD3 R34, P2, R157, R14, RZ ;  /* 0x0000000e9d229210 */ /* 0x000fe20007f5e0ff */
[----:B----4-:R-:W-:Y:S01]  /*7200*/  @!P5 IMAD.X R7, R3, 0x1, R7, P3 ;  /* 0x000000010307d824 */ /* 0x010fe200018e0607 */
[----:B------:R-:W-:-:S02]  /*7210*/  CS2R R24, SRZ ;  /* 0x0000000000187805 */ /* 0x000fc4000001ff00 */
[----:B------:R-:W-:Y:S02]  /*7220*/  CS2R R10, SRZ ;  /* 0x00000000000a7805 */ /* 0x000fe4000001ff00 */
[----:B------:R-:W-:Y:S01]  /*7230*/  CS2R R8, SRZ ;  /* 0x0000000000087805 */ /* 0x000fe2000001ff00 */
[----:B------:R1:W5:Y:S04]  /*7240*/  @!P5 LD.E.64 R26, desc[UR42][R4.64] ;  /* 0x0000002a041ad980 */ /* 0x000368000c101b00 */
[----:B------:R1:W5:Y:S01]  /*7250*/  @!P5 LD.E.64 R30, desc[UR42][R6.64] ;  /* 0x0000002a061ed980 */ /* 0x000362000c101b00 */
[----:B------:R-:W-:Y:S01]  /*7260*/  ISETP.GE.AND P0, PT, R15, UR4, PT ;  /* 0x000000040f007c0c */ /* 0x000fe2000bf06270 */
[--C-:B------:R-:W-:Y:S02]  /*7270*/  @!P1 IMAD.X R33, R0, 0x1, R40.reuse, P4 ;  /* 0x0000000100219824 */ /* 0x100fe400020e0628 */
[----:B------:R-:W-:-:S03]  /*7280*/  @!P1 IMAD.X R35, R3, 0x1, R40, P2 ;  /* 0x0000000103239824 */ /* 0x000fc600010e0628 */
[----:B------:R1:W5:Y:S07]  /*7290*/  @!P1 LD.E.64 R12, desc[UR42][R32.64] ;  /* 0x0000002a200c9980 */ /* 0x00036e000c101b00 */
[C---:B------:R-:W-:Y:S01]  /*72a0*/  @!P0 IADD3 R28, P3, R15.reuse, R28, RZ ;  /* 0x0000001c0f1c8210 */ /* 0x040fe20007f7e0ff */
[----:B------:R1:W5:Y:S01]  /*72b0*/  @!P1 LD.E.64 R24, desc[UR42][R34.64] ;  /* 0x0000002a22189980 */ /* 0x000362000c101b00 */
[----:B------:R-:W-:-:S03]  /*72c0*/  @!P0 IADD3 R14, P4, R15, R14, RZ ;  /* 0x0000000e0f0e8210 */ /* 0x000fc60007f9e0ff */
[--C-:B------:R-:W-:Y:S02]  /*72d0*/  @!P0 IMAD.X R29, R0, 0x1, R39.reuse, P3 ;  /* 0x00000001001d8824 */ /* 0x100fe400018e0627 */
[----:B------:R-:W-:-:S03]  /*72e0*/  @!P0 IMAD.X R15, R3, 0x1, R39, P4 ;  /* 0x00000001030f8824 */ /* 0x000fc600020e0627 */
[----:B------:R1:W5:Y:S04]  /*72f0*/  @!P0 LD.E.64 R10, desc[UR42][R28.64] ;  /* 0x0000002a1c0a8980 */ /* 0x000368000c101b00 */
[----:B------:R1:W5:Y:S02]  /*7300*/  @!P0 LD.E.64 R8, desc[UR42][R14.64] ;  /* 0x0000002a0e088980 */ /* 0x000364000c101b00 */
.L_x_380:
[----:B------:R-:W-:Y:S05]  /*7310*/  BSYNC B1 ;  /* 0x0000000000017941 */ /* 0x000fea0003800000 */
.L_x_379:
[----:B------:R-:W0:Y:S01]  /*7320*/  SYNCS.PHASECHK.TRANS64.TRYWAIT P0, [R16+URZ+0x19c00], R21 ;  /* 0x019c0015100075a7 */ /* 0x000e22000800017f */
[----:B---3--:R-:W-:Y:S01]  /*7330*/  IMAD R0, R38, -0xc0, R37 ;  /* 0xffffff4026007824 */ /* 0x008fe200078e0225 */
[----:B------:R-:W-:Y:S04]  /*7340*/  BSSY B1, `(.L_x_381) ;  /* 0x0000004000017945 */ /* 0x000fe80003800000 */
[----:B----4-:R-:W-:-:S04]  /*7350*/  VIMNMX R3, R0, 0xc0, PT ;  /* 0x000000c000037848 */ /* 0x010fc80003fe0100 */
[----:B------:R-:W-:Y:S01]  /*7360*/  ISETP.GE.AND P1, PT, R22, R3, PT ;  /* 0x000000031600720c */ /* 0x000fe20003f26270 */
[----:B0-----:R-:W-:-:S12]  /*7370*/  @!P0 BRA `(.L_x_382) ;  /* 0x0000011000548947 */ /* 0x001fd80003800000 */
.L_x_581:
[----:B------:R-:W-:Y:S05]  /*7380*/  BSYNC B1 ;  /* 0x0000000000017941 */ /* 0x000fea0003800000 */
.L_x_381:
[----:B------:R-:W-:Y:S05]  /*7390*/  @P1 BRA `(.L_x_383) ;  /* 0x0000003800c81947 */ /* 0x000fea0003800000 */
[----:B------:R-:W3:Y:S01]  /*73a0*/  LDL R3, [R1+0x8] ;  /* 0x0000080001037983 */ /* 0x000ee20000100800 */
[----:B------:R-:W4:Y:S01]  /*73b0*/  LDC R0, c[0x0][0x3f4] ;  /* 0x0000fd00ff007b82 */ /* 0x000f220000000800 */
[----:B------:R-:W-:Y:S01]  /*73c0*/  BSSY B1, `(.L_x_384) ;  /* 0x000007b000017945 */ /* 0x000fe20003800000 */
[-C--:B----4-:R-:W-:Y:S02]  /*73d0*/  ISETP.GE.AND P0, PT, R152, R0.reuse, PT ;  /* 0x000000009800720c */ /* 0x090fe40003f06270 */
[-C--:B------:R-:W-:Y:S02]  /*73e0*/  ISETP.GE.AND P1, PT, R157, R0.reuse, PT ;  /* 0x000000009d00720c */ /* 0x080fe40003f26270 */
[----:B---3--:R-:W-:-:S09]  /*73f0*/  ISETP.GE.AND P2, PT, R3, R0, PT ;  /* 0x000000000300720c */ /* 0x008fd20003f46270 */
[----:B------:R-:W-:Y:S05]  /*7400*/  @P0 BRA `(.L_x_385) ;  /* 0x0000000400d80947 */ /* 0x000fea0003800000 */
[----:B-1----:R-:W1:Y:S01]  /*7410*/  LDS.128 R4, [R20+0xf000] ;  /* 0x00f0000014047984 */ /* 0x002e620000000c00 */
[----:B-----5:R-:W-:Y:S02]  /*7420*/  SHF.R.U32.HI R15, RZ, 0x8, R27 ;  /* 0x00000008ff0f7819 */ /* 0x020fe4000001161b */
[----:B--2---:R-:W-:Y:S02]  /*7430*/  LOP3.LUT R14, R27, 0xff, RZ, 0xc0, !PT ;  /* 0x000000ff1b0e7812 */ /* 0x004fe400078ec0ff */
[----:B------:R-:W-:Y:S02]  /*7440*/  LOP3.LUT R15, R15, 0xff, RZ, 0xc0, !PT ;  /* 0x000000ff0f0f7812 */ /* 0x000fe400078ec0ff */
[----:B------:R-:W-:Y:S02]  /*7450*/  SHF.R.U32.HI R29, RZ, 0x8, R31 ;  /* 0x00000008ff1d7819 */ /* 0x000fe4000001161f */
[----:B------:R-:W-:Y:S02]  /*7460*/  PRMT R14, R15, 0x7604, R14 ;  /* 0x000076040f0e7816 */ /* 0x000fe4000000000e */
[----:B------:R-:W-:-:S02]  /*7470*/  LOP3.LUT R28, R31, 0xff, RZ, 0xc0, !PT ;  /* 0x000000ff1f1c7812 */ /* 0x000fc400078ec0ff */
[----:B------:R-:W-:Y:S02]  /*7480*/  LOP3.LUT R29, R29, 0xff, RZ, 0xc0, !PT ;  /* 0x000000ff1d1d7812 */ /* 0x000fe400078ec0ff */
[----:B------:R-:W-:Y:S02]  /*7490*/  SHF.R.U32.HI R32, RZ, 0x10, R31 ;  /* 0x00000010ff207819 */ /* 0x000fe4000001161f */
[----:B------:R-:W-:Y:S02]  /*74a0*/  SHF.R.U32.HI R33, RZ, 0x10, R27 ;  /* 0x00000010ff217819 */ /* 0x000fe4000001161b */
[----:B------:R-:W-:Y:S02]  /*74b0*/  SHF.R.U32.HI R15, RZ, 0x8, R30 ;  /* 0x00000008ff0f7819 */ /* 0x000fe4000001161e */
[----:B------:R-:W-:Y:S02]  /*74c0*/  SHF.R.U32.HI R3, RZ, 0x8, R26 ;  /* 0x00000008ff037819 */ /* 0x000fe4000001161a */
[----:B------:R-:W-:Y:S01]  /*74d0*/  PRMT R28, R29, 0x7604, R28 ;  /* 0x000076041d1c7816 */ /* 0x000fe2000000001c */
[----:B------:R-:W-:Y:S01]  /*74e0*/  IMAD.U32 R29, R32, 0x10000, RZ ;  /* 0x00010000201d7824 */ /* 0x000fe200078e00ff */
[----:B0-----:R-:W-:Y:S01]  /*74f0*/  LOP3.LUT R21, R15, 0xff, RZ, 0xc0, !PT ;  /* 0x000000ff0f157812 */ /* 0x001fe200078ec0ff */
[----:B------:R-:W-:Y:S01]  /*7500*/  IMAD.U32 R15, R33, 0x10000, RZ ;  /* 0x00010000210f7824 */ /* 0x000fe200078e00ff */
[----:B------:R-:W-:-:S02]  /*7510*/  LOP3.LUT R0, R26, 0xff, RZ, 0xc0, !PT ;  /* 0x000000ff1a007812 */ /* 0x000fc400078ec0ff */
[----:B------:R-:W-:Y:S02]  /*7520*/  LOP3.LUT R3, R3, 0xff, RZ, 0xc0, !PT ;  /* 0x000000ff03037812 */ /* 0x000fe400078ec0ff */
[----:B------:R-:W-:Y:S02]  /*7530*/  LOP3.LUT R29, R28, 0xff0000, R29, 0xf8, !PT ;  /* 0x00ff00001c1d7812 */ /* 0x000fe400078ef81d */
[----:B------:R-:W-:Y:S02]  /*7540*/  PRMT R3, R3, 0x7604, R0 ;  /* 0x0000760403037816 */ /* 0x000fe40000000000 */
[----:B------:R-:W-:Y:S02]  /*7550*/  LOP3.LUT R0, R30, 0xff, RZ, 0xc0, !PT ;  /* 0x000000ff1e007812 */ /* 0x000fe400078ec0ff */
[----:B------:R-:W-:Y:S02]  /*7560*/  LOP3.LUT R15, R14, 0xff0000, R15, 0xf8, !PT ;  /* 0x00ff00000e0f7812 */ /* 0x000fe400078ef80f */
[----:B------:R-:W-:-:S02]  /*7570*/  LOP3.LUT R32, R29, 0xff000000, R31, 0xf8, !PT ;  /* 0xff0000001d207812 */ /* 0x000fc400078ef81f */
[----:B------:R-:W-:Y:S02]  /*7580*/  PRMT R21, R21, 0x7604, R0 ;  /* 0x0000760415157816 */ /* 0x000fe40000000000 */
[----:B------:R-:W-:Y:S02]  /*7590*/  LOP3.LUT R27, R15, 0xff000000, R27, 0xf8, !PT ;  /* 0xff0000000f1b7812 */ /* 0x000fe400078ef81b */
[----:B-1----:R-:W-:Y:S02]  /*75a0*/  F2FP.F16.E4M3.UNPACK_B R0, R6.H1 ;  /* 0x00000006ff00723e */ /* 0x002fe400030006ff */
[----:B------:R-:W-:Y:S02]  /*75b0*/  F2FP.F16.E4M3.UNPACK_B R33, R32 ;  /* 0x00000020ff21723e */ /* 0x000fe400020006ff */
[----:B------:R-:W-:Y:S01]  /*75c0*/  LOP3.LUT R21, R21, 0xff0000, R30, 0xf8, !PT ;  /* 0x00ff000015157812 */ /* 0x000fe200078ef81e */
[--C-:B------:R-:W-:Y:S01]  /*75d0*/  HADD2.F32 R15, -RZ, R0.reuse.H1_H1 ;  /* 0x30000000ff0f7230 */ /* 0x100fe20000004100 */
[----:B------:R-:W-:Y:S01]  /*75e0*/  F2FP.F16.E4M3.UNPACK_B R29, R27 ;  /* 0x0000001bff1d723e */ /* 0x000fe200020006ff */
[----:B------:R-:W-:Y:S01]  /*75f0*/  HADD2.F32 R34, -RZ, R33.H1_H1 ;  /* 0x30000021ff227230 */ /* 0x000fe20000004100 */
[----:B------:R-:W-:Y:S01]  /*7600*/  LOP3.LUT R3, R3, 0xff0000, R26, 0xf8, !PT ;  /* 0x00ff000003037812 */ /* 0x000fe200078ef81a */
[----:B------:R-:W-:Y:S01]  /*7610*/  HADD2.F32 R14, -RZ, R0.H0_H0 ;  /* 0x20000000ff0e7230 */ /* 0x000fe20000004100 */
[----:B------:R-:W-:Y:S01]  /*7620*/  LOP3.LUT R31, R21, 0xff000000, R30, 0xf8, !PT ;  /* 0xff000000151f7812 */ /* 0x000fe200078ef81e */
[----:B------:R-:W-:Y:S01]  /*7630*/  HADD2.F32 R30, -RZ, R29.H1_H1 ;  /* 0x3000001dff1e7230 */ /* 0x000fe20000004100 */
[----:B------:R-:W-:Y:S01]  /*7640*/  LOP3.LUT R28, R3, 0xff000000, R26, 0xf8, !PT ;  /* 0xff000000031c7812 */ /* 0x000fe200078ef81a */
[----:B------:R-:W-:Y:S01]  /*7650*/  FMUL.FTZ R35, R15, R34 ;  /* 0x000000220f237220 */ /* 0x000fe20000410000 */
[----:B------:R-:W-:-:S02]  /*7660*/  F2FP.F16.E4M3.UNPACK_B R3, R6 ;  /* 0x00000006ff03723e */ /* 0x000fc400020006ff */
[-C--:B------:R-:W-:Y:S01]  /*7670*/  FMUL.FTZ R15, R15, R30.reuse ;  /* 0x0000001e0f0f7220 */ /* 0x080fe20000410000 */
[-C--:B------:R-:W-:Y:S01]  /*7680*/  F2FP.F16.E4M3.UNPACK_B R21, R7.reuse ;  /* 0x00000007ff15723e */ /* 0x080fe200020006ff */
[C---:B------:R-:W-:Y:S01]  /*7690*/  FFMA.FTZ R37, R14.reuse, R30, -R35 ;  /* 0x0000001e0e257223 */ /* 0x040fe20000010823 */
[----:B------:R-:W-:Y:S01]  /*76a0*/  F2FP.F16.E4M3.UNPACK_B R26, R7.H1 ;  /* 0x00000007ff1a723e */ /* 0x000fe200030006ff */
[----:B------:R-:W-:Y:S01]  /*76b0*/  FFMA.FTZ R40, R14, R34, R15 ;  /* 0x000000220e287223 */ /* 0x000fe2000001000f */
[-C--:B------:R-:W-:Y:S01]  /*76c0*/  F2FP.F16.E4M3.UNPACK_B R6, R5.reuse ;  /* 0x00000005ff06723e */ /* 0x080fe200020006ff */
[----:B------:R-:W-:Y:S01]  /*76d0*/  HADD2.F32 R30, -RZ, R33.H0_H0 ;  /* 0x20000021ff1e7230 */ /* 0x000fe20000004100 */
[----:B------:R-:W-:Y:S01]  /*76e0*/  F2FP.F16.E4M3.UNPACK_B R7, R5.H1 ;  /* 0x00000005ff07723e */ /* 0x000fe200030006ff */
[----:B------:R-:W-:Y:S01]  /*76f0*/  HADD2.F32 R5, -RZ, R3.H1_H1 ;  /* 0x30000003ff057230 */ /* 0x000fe20000004100 */
[----:B------:R-:W-:Y:S01]  /*7700*/  F2FP.F16.E4M3.UNPACK_B R32, R32.H1 ;  /* 0x00000020ff20723e */ /* 0x000fe200030006ff */
[----:B------:R-:W-:Y:S01]  /*7710*/  HADD2.F32 R14, -RZ, R29.H0_H0 ;  /* 0x2000001dff0e7230 */ /* 0x000fe20000004100 */
[----:B------:R-:W-:Y:S01]  /*7720*/  F2FP.F16.E4M3.UNPACK_B R27, R27.H1 ;  /* 0x0000001bff1b723e */ /* 0x000fe200030006ff */
[----:B------:R-:W-:-:S02]  /*7730*/  HADD2.F32 R3, -RZ, R3.H0_H0 ;  /* 0x20000003ff037230 */ /* 0x000fc40000004100 */
[C---:B------:R-:W-:Y:S01]  /*7740*/  FMUL.FTZ R38, R5.reuse, R30 ;  /* 0x0000001e05267220 */ /* 0x040fe20000410000 */
[----:B------:R-:W-:Y:S02]  /*7750*/  HADD2.F32 R34, -RZ, R32.H0_H0 ;  /* 0x20000020ff227230 */ /* 0x000fe40000004100 */
[-C--:B------:R-:W-:Y:S01]  /*7760*/  FMUL.FTZ R15, R5, R14.reuse ;  /* 0x0000000e050f7220 */ /* 0x080fe20000410000 */
[----:B------:R-:W-:Y:S02]  /*7770*/  HADD2.F32 R5, -RZ, R21.H1_H1 ;  /* 0x30000015ff057230 */ /* 0x000fe40000004100 */
[C---:B------:R-:W-:Y:S01]  /*7780*/  FFMA.FTZ R38, R3.reuse, R14, -R38 ;  /* 0x0000000e03267223 */ /* 0x040fe20000010826 */
[----:B------:R-:W-:Y:S02]  /*7790*/  HADD2.F32 R14, -RZ, R27.H0_H0 ;  /* 0x2000001bff0e7230 */ /* 0x000fe40000004100 */
[----:B------:R-:W-:Y:S01]  /*77a0*/  FFMA.FTZ R35, R3, R30, R15 ;  /* 0x0000001e03237223 */ /* 0x000fe2000001000f */
[----:B------:R-:W-:-:S02]  /*77b0*/  HADD2.F32 R21, -RZ, R21.H0_H0 ;  /* 0x20000015ff157230 */ /* 0x000fc40000004100 */
[C---:B------:R-:W-:Y:S01]  /*77c0*/  FMUL.FTZ R30, R5.reuse, R34 ;  /* 0x00000022051e7220 */ /* 0x040fe20000410000 */
[----:B------:R-:W-:Y:S02]  /*77d0*/  HADD2.F32 R32, -RZ, R32.H1_H1 ;  /* 0x30000020ff207230 */ /* 0x000fe40000004100 */
[----:B------:R-:W-:Y:S01]  /*77e0*/  FMUL.FTZ R42, R5, R14 ;  /* 0x0000000e052a7220 */ /* 0x000fe20000410000 */
[--C-:B------:R-:W-:Y:S01]  /*77f0*/  HADD2.F32 R3, -RZ, R26.reuse.H1_H1 ;  /* 0x3000001aff037230 */ /* 0x100fe20000004100 */
[----:B------:R-:W-:Y:S01]  /*7800*/  F2FP.F16.E4M3.UNPACK_B R0, R4 ;  /* 0x00000004ff00723e */ /* 0x000fe200020006ff */
[----:B------:R-:W-:Y:S02]  /*7810*/  HADD2.F32 R27, -RZ, R27.H1_H1 ;  /* 0x3000001bff1b7230 */ /* 0x000fe40000004100 */
[----:B------:R-:W-:Y:S01]  /*7820*/  FFMA.FTZ R39, R21, R14, -R30 ;  /* 0x0000000e15277223 */ /* 0x000fe2000001081e */
[----:B------:R-:W-:Y:S02]  /*7830*/  HADD2.F32 R26, -RZ, R26.H0_H0 ;  /* 0x2000001aff1a7230 */ /* 0x000fe40000004100 */
[C---:B------:R-:W-:Y:S01]  /*7840*/  FMUL.FTZ R5, R3.reuse, R32 ;  /* 0x0000002003057220 */ /* 0x040fe20000410000 */
[----:B------:R-:W-:Y:S01]  /*7850*/  F2FP.F16.E4M3.UNPACK_B R15, R31 ;  /* 0x0000001fff0f723e */ /* 0x000fe200020006ff */
[-C--:B------:R-:W-:Y:S01]  /*7860*/  FMUL.FTZ R3, R3, R27.reuse ;  /* 0x0000001b03037220 */ /* 0x080fe20000410000 */
[----:B------:R-:W-:Y:S01]  /*7870*/  F2FP.F16.E4M3.UNPACK_B R4, R4.H1 ;  /* 0x00000004ff04723e */ /* 0x000fe200030006ff */
[----:B------:R-:W-:Y:S01]  /*7880*/  FFMA.FTZ R42, R21, R34, R42 ;  /* 0x00000022152a7223 */ /* 0x000fe2000001002a */
[----:B------:R-:W-:Y:S01]  /*7890*/  F2FP.F16.E4M3.UNPACK_B R14, R28 ;  /* 0x0000001cff0e723e */ /* 0x000fe200020006ff */
[----:B------:R-:W-:Y:S01]  /*78a0*/  FFMA.FTZ R34, R26, R27, -R5 ;  /* 0x0000001b1a227223 */ /* 0x000fe20000010805 */
[----:B------:R-:W-:-:S02]  /*78b0*/  HADD2.F32 R27, -RZ, R15.H1_H1 ;  /* 0x3000000fff1b7230 */ /* 0x000fc40000004100 */
[----:B------:R-:W-:Y:S01]  /*78c0*/  FFMA.FTZ R41, R26, R32, R3 ;  /* 0x000000201a297223 */ /* 0x000fe20000010003 */
[----:B------:R-:W-:Y:S01]  /*78d0*/  HADD2.F32 R21, -RZ, R15.H0_H0 ;  /* 0x2000000fff157230 */ /* 0x000fe20000004100 */
[----:B------:R-:W-:Y:S01]  /*78e0*/  F2FP.F16.E4M3.UNPACK_B R28, R28.H1 ;  /* 0x0000001cff1c723e */ /* 0x000fe200030006ff */
[----:B------:R-:W-:Y:S01]  /*78f0*/  HADD2.F32 R5, -RZ, R4.H1_H1 ;  /* 0x30000004ff057230 */ /* 0x000fe20000004100 */
[----:B------:R-:W-:Y:S01]  /*7900*/  F2FP.F16.E4M3.UNPACK_B R31, R31.H1 ;  /* 0x0000001fff1f723e */ /* 0x000fe200030006ff */
[----:B------:R-:W-:Y:S02]  /*7910*/  HADD2.F32 R15, -RZ, R14.H1_H1 ;  /* 0x3000000eff0f7230 */ /* 0x000fe40000004100 */
[----:B------:R-:W-:Y:S02]  /*7920*/  HADD2.F32 R3, -RZ, R0.H1_H1 ;  /* 0x30000000ff037230 */ /* 0x000fe40000004100 */
[----:B------:R-:W-:Y:S01]  /*7930*/  FMUL.FTZ R29, R5, R27 ;  /* 0x0000001b051d7220 */ /* 0x000fe20000410000 */
[----:B------:R-:W-:-:S02]  /*7940*/  HADD2.F32 R4, -RZ, R4.H0_H0 ;  /* 0x20000004ff047230 */ /* 0x000fc40000004100 */
[----:B------:R-:W-:Y:S01]  /*7950*/  FMUL.FTZ R33, R5, R15 ;  /* 0x0000000f05217220 */ /* 0x000fe20000410000 */
[----:B------:R-:W-:Y:S02]  /*7960*/  HADD2.F32 R14, -RZ, R14.H0_H0 ;  /* 0x2000000eff0e7230 */ /* 0x000fe40000004100 */
[C---:B------:R-:W-:Y:S01]  /*7970*/  FMUL.FTZ R5, R3.reuse, R21 ;  /* 0x0000001503057220 */ /* 0x040fe20000410000 */
[----:B------:R-:W-:Y:S02]  /*7980*/  HADD2.F32 R0, -RZ, R0.H0_H0 ;  /* 0x20000000ff007230 */ /* 0x000fe40000004100 */
[C---:B------:R-:W-:Y:S01]  /*7990*/  FFMA.FTZ R29, R4.reuse, R15, -R29 ;  /* 0x0000000f041d7223 */ /* 0x040fe2000001081d */
[----:B------:R-:W-:Y:S01]  /*79a0*/  FFMA.FTZ R30, R4, R27, R33 ;  /* 0x0000001b041e7223 */ /* 0x000fe20000010021 */
[-C--:B------:R-:W-:Y:S01]  /*79b0*/  FMUL.FTZ R26, R3, R14.reuse ;  /* 0x0000000e031a7220 */ /* 0x080fe20000410000 */
[----:B------:R-:W-:Y:S02]  /*79c0*/  HADD2.F32 R4, -RZ, R28.H1_H1 ;  /* 0x3000001cff047230 */ /* 0x000fe40000004100 */
[----:B------:R-:W-:Y:S01]  /*79d0*/  FFMA.FTZ R15, R0, R14, -R5 ;  /* 0x0000000e000f7223 */ /* 0x000fe20000010805 */
[----:B------:R-:W-:-:S02]  /*79e0*/  HADD2.F32 R3, -RZ, R7.H1_H1 ;  /* 0x30000007ff037230 */ /* 0x000fc40000004100 */
[----:B------:R-:W-:Y:S01]  /*79f0*/  FFMA.FTZ R26, R0, R21, R26 ;  /* 0x00000015001a7223 */ /* 0x000fe2000001001a */
[--C-:B------:R-:W-:Y:S02]  /*7a00*/  HADD2.F32 R14, -RZ, R31.reuse.H1_H1 ;  /* 0x3000001fff0e7230 */ /* 0x100fe40000004100 */
[----:B------:R-:W-:Y:S02]  /*7a10*/  HADD2.F32 R31, -RZ, R31.H0_H0 ;  /* 0x2000001fff1f7230 */ /* 0x000fe40000004100 */
[C---:B------:R-:W-:Y:S01]  /*7a20*/  FMUL.FTZ R21, R3.reuse, R4 ;  /* 0x0000000403157220 */ /* 0x040fe20000410000 */
[----:B------:R-:W-:Y:S02]  /*7a30*/  HADD2.F32 R0, -RZ, R6.H1_H1 ;  /* 0x30000006ff007230 */ /* 0x000fe40000004100 */
[----:B------:R-:W-:Y:S02]  /*7a40*/  HADD2.F32 R5, -RZ, R28.H0_H0 ;  /* 0x2000001cff057230 */ /* 0x000fe40000004100 */
[----:B------:R-:W-:Y:S01]  /*7a50*/  FMUL.FTZ R28, R3, R14 ;  /* 0x0000000e031c7220 */ /* 0x000fe20000410000 */
[----:B------:R-:W-:-:S02]  /*7a60*/  HADD2.F32 R7, -RZ, R7.H0_H0 ;  /* 0x20000007ff077230 */ /* 0x000fc40000004100 */
[C---:B------:R-:W-:Y:S01]  /*7a70*/  FMUL.FTZ R3, R0.reuse, R31 ;  /* 0x0000001f00037220 */ /* 0x040fe20000410000 */
[----:B------:R-:W-:Y:S02]  /*7a80*/  HADD2.F32 R6, -RZ, R6.H0_H0 ;  /* 0x20000006ff067230 */ /* 0x000fe40000004100 */
[-C--:B------:R-:W-:Y:S01]  /*7a90*/  FMUL.FTZ R0, R0, R5.reuse ;  /* 0x0000000500007220 */ /* 0x080fe20000410000 */
[C---:B------:R-:W-:Y:S01]  /*7aa0*/  FFMA.FTZ R28, R7.reuse, R4, -R28 ;  /* 0x00000004071c7223 */ /* 0x040fe2000001081c */
[----:B------:R-:W-:Y:S01]  /*7ab0*/  FFMA.FTZ R21, R7, R14, R21 ;  /* 0x0000000e07157223 */ /* 0x000fe20000010015 */
[C---:B------:R-:W-:Y:S01]  /*7ac0*/  FFMA.FTZ R5, R6.reuse, R5, -R3 ;  /* 0x0000000506057223 */ /* 0x040fe20000010803 */
[----:B------:R-:W-:Y:S01]  /*7ad0*/  FFMA.FTZ R0, R6, R31, R0 ;  /* 0x0000001f06007223 */ /* 0x000fe20000010000 */
[----:B------:R-:W-:Y:S02]  /*7ae0*/  F2FP.SATFINITE.E4M3.F32.PACK_AB_MERGE_C R6, R40, R37, RZ ;  /* 0x000000252806723e */ /* 0x000fe400048070ff */
[----:B------:R-:W-:-:S02]  /*7af0*/  F2FP.SATFINITE.E4M3.F32.PACK_AB_MERGE_C R7, R41, R34, RZ ;  /* 0x000000222907723e */ /* 0x000fc400048070ff */
[----:B------:R-:W-:Y:S02]  /*7b00*/  F2FP.SATFINITE.E4M3.F32.PACK_AB_MERGE_C R4, R30, R29, RZ ;  /* 0x0000001d1e04723e */ /* 0x000fe400048070ff */
[----:B------:R-:W-:Y:S02]  /*7b10*/  F2FP.SATFINITE.E4M3.F32.PACK_AB_MERGE_C R21, R21, R28, RZ ;  /* 0x0000001c1515723e */ /* 0x000fe400048070ff */
[----:B------:R-:W-:Y:S02]  /*7b20*/  F2FP.SATFINITE.E4M3.F32.PACK_AB_MERGE_C R6, R35, R38, R6 ;  /* 0x000000262306723e */ /* 0x000fe40004807006 */
[----:B------:R-:W-:Y:S02]  /*7b30*/  F2FP.SATFINITE.E4M3.F32.PACK_AB_MERGE_C R7, R42, R39, R7 ;  /* 0x000000272a07723e */ /* 0x000fe40004807007 */
[----:B------:R-:W-:Y:S02]  /*7b40*/  F2FP.SATFINITE.E4M3.F32.PACK_AB_MERGE_C R4, R26, R15, R4 ;  /* 0x0000000f1a04723e */ /* 0x000fe40004807004 */
[----:B------:R-:W-:-:S05]  /*7b50*/  F2FP.SATFINITE.E4M3.F32.PACK_AB_MERGE_C R5, R0, R5, R21 ;  /* 0x000000050005723e */ /* 0x000fca0004807015 */
[----:B------:R3:W-:Y:S02]  /*7b60*/  STS.128 [R20+0xf000], R4 ;  /* 0x00f0000414007388 */ /* 0x0007e40000000c00 */
.L_x_385:
[----:B------:R-:W-:Y:S05]  /*7b70*/  BSYNC B1 ;  /* 0x0000000000017941 */ /* 0x000fea0003800000 */
.L_x_384:
[----:B------:R-:W-:Y:S04]  /*7b80*/  BSSY B1, `(.L_x_386) ;  /* 0x000007c000017945 */ /* 0x000fe80003800000 */
[----:B------:R-:W-:Y:S05]  /*7b90*/  @P1 BRA `(.L_x_387) ;  /* 0x0000000400e81947 */ /* 0x000fea0003800000 */
[----:B-1-3--:R-:W1:Y:S01]  /*7ba0*/  LDS.128 R4, [R20+0x10800] ;  /* 0x0108000014047984 */ /* 0x00ae620000000c00 */
[----:B-----5:R-:W-:Y:S02]  /*7bb0*/  SHF.R.U32.HI R27, RZ, 0x8, R25 ;  /* 0x00000008ff1b7819 */ /* 0x020fe40000011619 */
[----:B--2---:R-:W-:Y:S02]  /*7bc0*/  SHF.R.U32.HI R14, RZ, 0x8, R13 ;  /* 0x00000008ff0e7819 */ /* 0x004fe4000001160d */
[----:B0-----:R-:W-:Y:S02]  /*7bd0*/  SHF.R.U32.HI R21, RZ, 0x8, R24 ;  /* 0x00000008ff157819 */ /* 0x001fe40000011618 */
[----:B------:R-:W-:Y:S02]  /*7be0*/  LOP3.LUT R28, R25, 0xff, RZ, 0xc0, !PT ;  /* 0x000000ff191c7812 */ /* 0x000fe400078ec0ff */
[----:B------:R-:W-:Y:S02]  /*7bf0*/  LOP3.LUT R27, R27, 0xff, RZ, 0xc0, !PT ;  /* 0x000000ff1b1b7812 */ /* 0x000fe400078ec0ff */
[----:B------:R-:W-:-:S02]  /*7c00*/  LOP3.LUT R15, R13, 0xff, RZ, 0xc0, !PT ;  /* 0x000000ff0d0f7812 */ /* 0x000fc400078ec0ff */
[----:B------:R-:W-:Y:S02]  /*7c10*/  LOP3.LUT R14, R14, 0xff, RZ, 0xc0, !PT ;  /* 0x000000ff0e0e7812 */ /* 0x000fe400078ec0ff */
[----:B------:R-:W-:Y:S02]  /*7c20*/  SHF.R.U32.HI R0, RZ, 0x8, R12 ;  /* 0x00000008ff007819 */ /* 0x000fe4000001160c */
[----:B------:R-:W-:Y:S02]  /*7c30*/  LOP3.LUT R26, R24, 0xff, RZ, 0xc0, !PT ;  /* 0x000000ff181a7812 */ /* 0x000fe400078ec0ff */
[----:B------:R-:W-:Y:S02]  /*7c40*/  LOP3.LUT R21, R21, 0xff, RZ, 0xc0, !PT ;  /* 0x000000ff15157812 */ /* 0x000fe400078ec0ff */
[----:B------:R-:W-:Y:S02]  /*7c50*/  PRMT R28, R27, 0x7604, R28 ;  /* 0x000076041b1c7816 */ /* 0x000fe4000000001c */
[----:B------:R-:W-:-:S02]  /*7c60*/  PRMT R15, R14, 0x7604, R15 ;  /* 0x000076040e0f7816 */ /* 0x000fc4000000000f */
[----:B------:R-:W-:Y:S02]  /*7c70*/  SHF.R.U32.HI R27, RZ, 0x10, R25 ;  /* 0x00000010ff1b7819 */ /* 0x000fe40000011619 */
[----:B------:R-:W-:Y:S02]  /*7c80*/  SHF.R.U32.HI R14, RZ, 0x10, R13 ;  /* 0x00000010ff0e7819 */ /* 0x000fe4000001160d */
[----:B------:R-:W-:Y:S02]  /*7c90*/  LOP3.LUT R3, R12, 0xff, RZ, 0xc0, !PT ;  /* 0x000000ff0c037812 */ /* 0x000fe400078ec0ff */
[----:B------:R-:W-:Y:S02]  /*7ca0*/  LOP3.LUT R0, R0, 0xff, RZ, 0xc0, !PT ;  /* 0x000000ff00007812 */ /* 0x000fe400078ec0ff */
[----:B------:R-:W-:Y:S02]  /*7cb0*/  PRMT R26, R21, 0x7604, R26 ;  /* 0x00007604151a7816 */ /* 0x000fe4000000001a */
[----:B------:R-:W-:-:S02]  /*7cc0*/  SHF.R.U32.HI R21, RZ, 0x10, R24 ;  /* 0x00000010ff157819 */ /* 0x000fc40000011618 */
[----:B------:R-:W-:Y:S02]  /*7cd0*/  LOP3.LUT R27, R27, 0xff, RZ, 0xc0, !PT ;  /* 0x000000ff1b1b7812 */ /* 0x000fe400078ec0ff */
[----:B------:R-:W-:Y:S02]  /*7ce0*/  LOP3.LUT R14, R14, 0xff, RZ, 0xc0, !PT ;  /* 0x000000ff0e0e7812 */ /* 0x000fe400078ec0ff */
[----:B------:R-:W-:Y:S02]  /*7cf0*/  PRMT R3, R0, 0x7604, R3 ;  /* 0x0000760400037816 */ /* 0x000fe40000000003 */
[----:B------:R-:W-:Y:S02]  /*7d00*/  SHF.R.U32.HI R0, RZ, 0x10, R12 ;  /* 0x00000010ff007819 */ /* 0x000fe4000001160c */
[----:B------:R-:W-:Y:S02]  /*7d10*/  LOP3.LUT R21, R21, 0xff, RZ, 0xc0, !PT ;  /* 0x000000ff15157812 */ /* 0x000fe400078ec0ff */
[----:B------:R-:W-:-:S02]  /*7d20*/  PRMT R29, R27, 0x7054, R28 ;  /* 0x000070541b1d7816 */ /* 0x000fc4000000001c */
[----:B------:R-:W-:Y:S02]  /*7d30*/  PRMT R15, R14, 0x7054, R15 ;  /* 0x000070540e0f7816 */ /* 0x000fe4000000000f */
[----:B------:R-:W-:Y:S02]  /*7d40*/  LOP3.LUT R0, R0, 0xff, RZ, 0xc0, !PT ;  /* 0x000000ff00007812 */ /* 0x000fe400078ec0ff */
[----:B------:R-:W-:Y:S02]  /*7d50*/  PRMT R27, R21, 0x7054, R26 ;  /* 0x00007054151b7816 */ /* 0x000fe4000000001a */
[----:B------:R-:W-:Y:S02]  /*7d60*/  LOP3.LUT R29, R29, 0xff000000, R25, 0xf8, !PT ;  /* 0xff0000001d1d7812 */ /* 0x000fe400078ef819 */
[----:B------:R-:W-:Y:S02]  /*7d70*/  LOP3.LUT R25, R15, 0xff000000, R13, 0xf8, !PT ;  /* 0xff0000000f197812 */ /* 0x000fe400078ef80d */
[----:B------:R-:W-:-:S02]  /*7d80*/  PRMT R3, R0, 0x7054, R3 ;  /* 0x0000705400037816 */ /* 0x000fc40000000003 */
[-C--:B-1----:R-:W-:Y:S02]  /*7d90*/  F2FP.F16.E4M3.UNPACK_B R0, R6.reuse.H1 ;  /* 0x00000006ff00723e */ /* 0x082fe400030006ff */
[----:B------:R-:W-:Y:S02]  /*7da0*/  LOP3.LUT R27, R27, 0xff000000, R24, 0xf8, !PT ;  /* 0xff0000001b1b7812 */ /* 0x000fe400078ef818 */
[----:B------:R-:W-:Y:S01]  /*7db0*/  F2FP.F16.E4M3.UNPACK_B R28, R29 ;  /* 0x0000001dff1c723e */ /* 0x000fe200020006ff */
[----:B------:R-:W-:Y:S01]  /*7dc0*/  HADD2.F32 R13, -RZ, R0.H1_H1 ;  /* 0x30000000ff0d7230 */ /* 0x000fe20000004100 */
[----:B------:R-:W-:Y:S02]  /*7dd0*/  F2FP.F16.E4M3.UNPACK_B R24, R25 ;  /* 0x00000019ff18723e */ /* 0x000fe400020006ff */
[----:B------:R-:W-:Y:S01]  /*7de0*/  LOP3.LUT R21, R3, 0xff000000, R12, 0xf8, !PT ;  /* 0xff00000003157812 */ /* 0x000fe200078ef80c */
[----:B------:R-:W-:Y:S01]  /*7df0*/  HADD2.F32 R30, -RZ, R28.H1_H1 ;  /* 0x3000001cff1e7230 */ /* 0x000fe20000004100 */
[----:B------:R-:W-:Y:S01]  /*7e00*/  F2FP.F16.E4M3.UNPACK_B R3, R6 ;  /* 0x00000006ff03723e */ /* 0x000fe200020006ff */
[----:B------:R-:W-:Y:S01]  /*7e10*/  HADD2.F32 R26, -RZ, R24.H1_H1 ;  /* 0x30000018ff1a7230 */ /* 0x000fe20000004100 */
[-C--:B------:R-:W-:Y:S01]  /*7e20*/  F2FP.F16.E4M3.UNPACK_B R14, R7.reuse ;  /* 0x00000007ff0e723e */ /* 0x080fe200020006ff */
[----:B------:R-:W-:Y:S01]  /*7e30*/  HADD2.F32 R12, -RZ, R0.H0_H0 ;  /* 0x20000000ff0c7230 */ /* 0x000fe20000004100 */
[----:B------:R-:W-:Y:S01]  /*7e40*/  F2FP.F16.E4M3.UNPACK_B R15, R7.H1 ;  /* 0x00000007ff0f723e */ /* 0x000fe200030006ff */
[C---:B------:R-:W-:Y:S01]  /*7e50*/  FMUL.FTZ R31, R13.reuse, R30 ;  /* 0x0000001e0d1f7220 */ /* 0x040fe20000410000 */
[-C--:B------:R-:W-:Y:S01]  /*7e60*/  F2FP.F16.E4M3.UNPACK_B R6, R5.reuse ;  /* 0x00000005ff06723e */ /* 0x080fe200020006ff */
[----:B------:R-:W-:Y:S01]  /*7e70*/  FMUL.FTZ R13, R13, R26 ;  /* 0x0000001a0d0d7220 */ /* 0x000fe20000410000 */
[----:B------:R-:W-:Y:S01]  /*7e80*/  F2FP.F16.E4M3.UNPACK_B R7, R5.H1 ;  /* 0x00000005ff07723e */ /* 0x000fe200030006ff */
[----:B------:R-:W-:Y:S01]  /*7e90*/  HADD2.F32 R28, -RZ, R28.H0_H0 ;  /* 0x2000001cff1c7230 */ /* 0x000fe20000004100 */
[----:B------:R-:W-:Y:S01]  /*7ea0*/  F2FP.F16.E4M3.UNPACK_B R29, R29.H1 ;  /* 0x0000001dff1d723e */ /* 0x000fe200030006ff */
[----:B------:R-:W-:-:S02]  /*7eb0*/  HADD2.F32 R5, -RZ, R3.H1_H1 ;  /* 0x30000003ff057230 */ /* 0x000fc40000004100 */
[C---:B------:R-:W-:Y:S01]  /*7ec0*/  FFMA.FTZ R32, R12.reuse, R26, -R31 ;  /* 0x0000001a0c207223 */ /* 0x040fe2000001081f */
[----:B------:R-:W-:Y:S02]  /*7ed0*/  HADD2.F32 R24, -RZ, R24.H0_H0 ;  /* 0x20000018ff187230 */ /* 0x000fe40000004100 */
[----:B------:R-:W-:Y:S01]  /*7ee0*/  FFMA.FTZ R33, R12, R30, R13 ;  /* 0x0000001e0c217223 */ /* 0x000fe2000001000d */
[----:B------:R-:W-:Y:S01]  /*7ef0*/  HADD2.F32 R3, -RZ, R3.H0_H0 ;  /* 0x20000003ff037230 */ /* 0x000fe20000004100 */
[----:B------:R-:W-:Y:S01]  /*7f00*/  F2FP.F16.E4M3.UNPACK_B R25, R25.H1 ;  /* 0x00000019ff19723e */ /* 0x000fe200030006ff */
[C---:B------:R-:W-:Y:S01]  /*7f10*/  FMUL.FTZ R12, R5.reuse, R28 ;  /* 0x0000001c050c7220 */ /* 0x040fe20000410000 */
[----:B------:R-:W-:Y:S01]  /*7f20*/  FMUL.FTZ R31, R5, R24 ;  /* 0x00000018051f7220 */ /* 0x000fe20000410000 */
[----:B------:R-:W-:Y:S01]  /*7f30*/  HADD2.F32 R5, -RZ, R14.H1_H1 ;  /* 0x3000000eff057230 */ /* 0x000fe20000004100 */
[----:B------:R-:W-:Y:S01]  /*7f40*/  F2FP.F16.E4M3.UNPACK_B R0, R4 ;  /* 0x00000004ff00723e */ /* 0x000fe200020006ff */
[----:B------:R-:W-:-:S02]  /*7f50*/  HADD2.F32 R13, -RZ, R29.H0_H0 ;  /* 0x2000001dff0d7230 */ /* 0x000fc40000004100 */
[C---:B------:R-:W-:Y:S01]  /*7f60*/  FFMA.FTZ R30, R3.reuse, R24, -R12 ;  /* 0x00000018031e7223 */ /* 0x040fe2000001080c */
[----:B------:R-:W-:Y:S02]  /*7f70*/  HADD2.F32 R12, -RZ, R25.H0_H0 ;  /* 0x20000019ff0c7230 */ /* 0x000fe40000004100 */
[----:B------:R-:W-:Y:S01]  /*7f80*/  FFMA.FTZ R31, R3, R28, R31 ;  /* 0x0000001c031f7223 */ /* 0x000fe2000001001f */
[----:B------:R-:W-:Y:S02]  /*7f90*/  HADD2.F32 R14, -RZ, R14.H0_H0 ;  /* 0x2000000eff0e7230 */ /* 0x000fe40000004100 */
[C---:B------:R-:W-:Y:S01]  /*7fa0*/  FMUL.FTZ R35, R5.reuse, R13 ;  /* 0x0000000d05237220 */ /* 0x040fe20000410000 */
[----:B------:R-:W-:Y:S02]  /*7fb0*/  HADD2.F32 R26, -RZ, R29.H1_H1 ;  /* 0x3000001dff1a7230 */ /* 0x000fe40000004100 */
[----:B------:R-:W-:Y:S01]  /*7fc0*/  FMUL.FTZ R5, R5, R12 ;  /* 0x0000000c05057220 */ /* 0x000fe20000410000 */
[----:B------:R-:W-:-:S02]  /*7fd0*/  HADD2.F32 R3, -RZ, R15.H1_H1 ;  /* 0x3000000fff037230 */ /* 0x000fc40000004100 */
[C---:B------:R-:W-:Y:S01]  /*7fe0*/  FFMA.FTZ R35, R14.reuse, R12, -R35 ;  /* 0x0000000c0e237223 */ /* 0x040fe20000010823 */
[----:B------:R-:W-:Y:S02]  /*7ff0*/  HADD2.F32 R12, -RZ, R25.H1_H1 ;  /* 0x30000019ff0c7230 */ /* 0x000fe40000004100 */
[----:B------:R-:W-:Y:S01]  /*8000*/  FFMA.FTZ R28, R14, R13, R5 ;  /* 0x0000000d0e1c7223 */ /* 0x000fe20000010005 */
[----:B------:R-:W-:Y:S02]  /*8010*/  HADD2.F32 R15, -RZ, R15.H0_H0 ;  /* 0x2000000fff0f7230 */ /* 0x000fe40000004100 */
[C---:B------:R-:W-:Y:S01]  /*8020*/  FMUL.FTZ R24, R3.reuse, R26 ;  /* 0x0000001a03187220 */ /* 0x040fe20000410000 */
[----:B------:R-:W-:Y:S01]  /*8030*/  F2FP.F16.E4M3.UNPACK_B R13, R27 ;  /* 0x0000001bff0d723e */ /* 0x000fe200020006ff */
[----:B------:R-:W-:Y:S01]  /*8040*/  FMUL.FTZ R14, R3, R12 ;  /* 0x0000000c030e7220 */ /* 0x000fe20000410000 */
[----:B------:R-:W-:Y:S01]  /*8050*/  F2FP.F16.E4M3.UNPACK_B R4, R4.H1 ;  /* 0x00000004ff04723e */ /* 0x000fe200030006ff */
[C---:B------:R-:W-:Y:S01]  /*8060*/  FFMA.FTZ R29, R15.reuse, R12, -R24 ;  /* 0x0000000c0f1d7223 */ /* 0x040fe20000010818 */
[-C--:B------:R-:W-:Y:S01]  /*8070*/  F2FP.F16.E4M3.UNPACK_B R12, R21.reuse ;  /* 0x00000015ff0c723e */ /* 0x080fe200020006ff */
[----:B------:R-:W-:Y:S01]  /*8080*/  FFMA.FTZ R34, R15, R26, R14 ;  /* 0x0000001a0f227223 */ /* 0x000fe2000001000e */
[--C-:B------:R-:W-:Y:S01]  /*8090*/  HADD2.F32 R24, -RZ, R13.reuse.H1_H1 ;  /* 0x3000000dff187230 */ /* 0x100fe20000004100 */
[----:B------:R-:W-:Y:S01]  /*80a0*/  F2FP.F16.E4M3.UNPACK_B R21, R21.H1 ;  /* 0x00000015ff15723e */ /* 0x000fe200030006ff */
[----:B------:R-:W-:Y:S01]  /*80b0*/  HADD2.F32 R14, -RZ, R13.H0_H0 ;  /* 0x2000000dff0e7230 */ /* 0x000fe20000004100 */
[----:B------:R-:W-:Y:S01]  /*80c0*/  F2FP.F16.E4M3.UNPACK_B R27, R27.H1 ;  /* 0x0000001bff1b723e */ /* 0x000fe200030006ff */
[----:B------:R-:W-:-:S02]  /*80d0*/  HADD2.F32 R5, -RZ, R4.H1_H1 ;  /* 0x30000004ff057230 */ /* 0x000fc40000004100 */
[----:B------:R-:W-:Y:S02]  /*80e0*/  HADD2.F32 R13, -RZ, R12.H1_H1 ;  /* 0x3000000cff0d7230 */ /* 0x000fe40000004100 */
[----:B------:R-:W-:Y:S02]  /*80f0*/  HADD2.F32 R3, -RZ, R0.H1_H1 ;  /* 0x30000000ff037230 */ /* 0x000fe40000004100 */
[C---:B------:R-:W-:Y:S01]  /*8100*/  FMUL.FTZ R15, R5.reuse, R24 ;  /* 0x00000018050f7220 */ /* 0x040fe20000410000 */
[----:B------:R-:W-:Y:S02]  /*8110*/  HADD2.F32 R12, -RZ, R12.H0_H0 ;  /* 0x2000000cff0c7230 */ /* 0x000fe40000004100 */
[----:B------:R-:W-:Y:S01]  /*8120*/  FMUL.FTZ R25, R5, R13 ;  /* 0x0000000d05197220 */ /* 0x000fe20000410000 */
[----:B------:R-:W-:Y:S02]  /*8130*/  HADD2.F32 R4, -RZ, R4.H0_H0 ;  /* 0x20000004ff047230 */ /* 0x000fe40000004100 */
[----:B------:R-:W-:Y:S01]  /*8140*/  FMUL.FTZ R5, R3, R14 ;  /* 0x0000000e03057220 */ /* 0x000fe20000410000 */
[----:B------:R-:W-:-:S02]  /*8150*/  HADD2.F32 R0, -RZ, R0.H0_H0 ;  /* 0x20000000ff007230 */ /* 0x000fc40000004100 */
[----:B------:R-:W-:Y:S01]  /*8160*/  FMUL.FTZ R3, R3, R12 ;  /* 0x0000000c03037220 */ /* 0x000fe20000410000 */
[C---:B------:R-:W-:Y:S01]  /*8170*/  FFMA.FTZ R15, R4.reuse, R13, -R15 ;  /* 0x0000000d040f7223 */ /* 0x040fe2000001080f */
[----:B------:R-:W-:Y:S01]  /*8180*/  FFMA.FTZ R24, R4, R24, R25 ;  /* 0x0000001804187223 */ /* 0x000fe20000010019 */
[C---:B------:R-:W-:Y:S01]  /*8190*/  FFMA.FTZ R5, R0.reuse, R12, -R5 ;  /* 0x0000000c00057223 */ /* 0x040fe20000010805 */
[----:B------:R-:W-:Y:S01]  /*81a0*/  FFMA.FTZ R14, R0, R14, R3 ;  /* 0x0000000e000e7223 */ /* 0x000fe20000010003 */
[----:B------:R-:W-:Y:S02]  /*81b0*/  HADD2.F32 R4, -RZ, R21.H1_H1 ;  /* 0x30000015ff047230 */ /* 0x000fe40000004100 */
[----:B------:R-:W-:Y:S02]  /*81c0*/  HADD2.F32 R3, -RZ, R7.H1_H1 ;  /* 0x30000007ff037230 */ /* 0x000fe40000004100 */
[--C-:B------:R-:W-:Y:S02]  /*81d0*/  HADD2.F32 R12, -RZ, R27.reuse.H1_H1 ;  /* 0x3000001bff0c7230 */ /* 0x100fe40000004100 */
[----:B------:R-:W-:-:S02]  /*81e0*/  HADD2.F32 R27, -RZ, R27.H0_H0 ;  /* 0x2000001bff1b7230 */ /* 0x000fc40000004100 */
[C---:B------:R-:W-:Y:S01]  /*81f0*/  FMUL.FTZ R13, R3.reuse, R4 ;  /* 0x00000004030d7220 */ /* 0x040fe20000410000 */
[--C-:B------:R-:W-:Y:S02]  /*8200*/  HADD2.F32 R0, -RZ, R6.reuse.H1_H1 ;  /* 0x30000006ff007230 */ /* 0x100fe40000004100 */
[----:B------:R-:W-:Y:S01]  /*8210*/  FMUL.FTZ R26, R3, R12 ;  /* 0x0000000c031a7220 */ /* 0x000fe20000410000 */
[----:B------:R-:W-:Y:S02]  /*8220*/  HADD2.F32 R21, -RZ, R21.H0_H0 ;  /* 0x20000015ff157230 */ /* 0x000fe40000004100 */
[----:B------:R-:W-:Y:S02]  /*8230*/  HADD2.F32 R7, -RZ, R7.H0_H0 ;  /* 0x20000007ff077230 */ /* 0x000fe40000004100 */
[C---:B------:R-:W-:Y:S01]  /*8240*/  FMUL.FTZ R3, R0.reuse, R27 ;  /* 0x0000001b00037220 */ /* 0x040fe20000410000 */
[----:B------:R-:W-:Y:S02]  /*8250*/  HADD2.F32 R6, -RZ, R6.H0_H0 ;  /* 0x20000006ff067230 */ /* 0x000fe40000004100 */
[-C--:B------:R-:W-:Y:S01]  /*8260*/  FMUL.FTZ R0, R0, R21.reuse ;  /* 0x0000001500007220 */ /* 0x080fe20000410000 */
[C---:B------:R-:W-:Y:S01]  /*8270*/  FFMA.FTZ R26, R7.reuse, R4, -R26 ;  /* 0x00000004071a7223 */ /* 0x040fe2000001081a */
[----:B------:R-:W-:Y:S01]  /*8280*/  FFMA.FTZ R13, R7, R12, R13 ;  /* 0x0000000c070d7223 */ /* 0x000fe2000001000d */
[C---:B------:R-:W-:Y:S01]  /*8290*/  FFMA.FTZ R3, R6.reuse, R21, -R3 ;  /* 0x0000001506037223 */ /* 0x040fe20000010803 */
[----:B------:R-:W-:Y:S01]  /*82a0*/  FFMA.FTZ R0, R6, R27, R0 ;  /* 0x0000001b06007223 */ /* 0x000fe20000010000 */
[----:B------:R-:W-:-:S02]  /*82b0*/  F2FP.SATFINITE.E4M3.F32.PACK_AB_MERGE_C R4, R24, R15, RZ ;  /* 0x0000000f1804723e */ /* 0x000fc400048070ff */
[----:B------:R-:W-:Y:S02]  /*82c0*/  F2FP.SATFINITE.E4M3.F32.PACK_AB_MERGE_C R6, R33, R32, RZ ;  /* 0x000000202106723e */ /* 0x000fe400048070ff */
[----:B------:R-:W-:Y:S02]  /*82d0*/  F2FP.SATFINITE.E4M3.F32.PACK_AB_MERGE_C R7, R34, R29, RZ ;  /* 0x0000001d2207723e */ /* 0x000fe400048070ff */
[----:B------:R-:W-:Y:S02]  /*82e0*/  F2FP.SATFINITE.E4M3.F32.PACK_AB_MERGE_C R13, R13, R26, RZ ;  /* 0x0000001a0d0d723e */ /* 0x000fe400048070ff */
[----:B------:R-:W-:Y:S02]  /*82f0*/  F2FP.SATFINITE.E4M3.F32.PACK_AB_MERGE_C R4, R14, R5, R4 ;  /* 0x000000050e04723e */ /* 0x000fe40004807004 */
[----:B------:R-:W-:Y:S02]  /*8300*/  F2FP.SATFINITE.E4M3.F32.PACK_AB_MERGE_C R6, R31, R30, R6 ;  /* 0x0000001e1f06723e */ /* 0x000fe40004807006 */
[----:B------:R-:W-:-:S02]  /*8310*/  F2FP.SATFINITE.E4M3.F32.PACK_AB_MERGE_C R7, R28, R35, R7 ;  /* 0x000000231c07723e */ /* 0x000fc40004807007 */
[----:B------:R-:W-:-:S05]  /*8320*/  F2FP.SATFINITE.E4M3.F32.PACK_AB_MERGE_C R5, R0, R3, R13 ;  /* 0x000000030005723e */ /* 0x000fca000480700d */
[----:B------:R4:W-:Y:S02]  /*8330*/  STS.128 [R20+0x10800], R4 ;  /* 0x0108000414007388 */ /* 0x0009e40000000c00 */
.L_x_387:
[----:B------:R-:W-:Y:S05]  /*8340*/  BSYNC B1 ;  /* 0x0000000000017941 */ /* 0x000fea0003800000 */
.L_x_386:
[----:B------:R-:W-:Y:S05]  /*8350*/  @P2 BRA `(.L_x_383) ;  /* 0x0000002800d82947 */ /* 0x000fea0003800000 */
[----:B-1-34-:R-:W1:Y:S01]  /*8360*/  LDS.128 R4, [R20+0x12000] ;  /* 0x0120000014047984 */ /* 0x01ae620000000c00 */
[----:B-----5:R-:W-:Y:S02]  /*8370*/  SHF.R.U32.HI R13, RZ, 0x8, R11 ;  /* 0x00000008ff0d7819 */ /* 0x020fe4000001160b */
[----:B------:R-:W-:Y:S02]  /*8380*/  LOP3.LUT R12, R11, 0xff, RZ, 0xc0, !PT ;  /* 0x000000ff0b0c7812 */ /* 0x000fe400078ec0ff */
[----:B------:R-:W-:Y:S02]  /*8390*/  LOP3.LUT R13, R13, 0xff, RZ, 0xc0, !PT ;  /* 0x000000ff0d0d7812 */ /* 0x000fe400078ec0ff */
[----:B0-----:R-:W-:Y:S02]  /*83a0*/  SHF.R.U32.HI R21, RZ, 0x8, R9 ;  /* 0x00000008ff157819 */ /* 0x001fe40000011609 */
[----:B------:R-:W-:Y:S02]  /*83b0*/  PRMT R12, R13, 0x7604, R12 ;  /* 0x000076040d0c7816 */ /* 0x000fe4000000000c */
[----:B--2---:R-:W-:-:S02]  /*83c0*/  LOP3.LUT R14, R9, 0xff, RZ, 0xc0, !PT ;  /* 0x000000ff090e7812 */ /* 0x004fc400078ec0ff */
[----:B------:R-:W-:Y:S02]  /*83d0*/  LOP3.LUT R21, R21, 0xff, RZ, 0xc0, !PT ;  /* 0x000000ff15157812 */ /* 0x000fe400078ec0ff */
[----:B------:R-:W-:Y:S02]  /*83e0*/  SHF.R.U32.HI R24, RZ, 0x10, R9 ;  /* 0x00000010ff187819 */ /* 0x000fe40000011609 */
[----:B------:R-:W-:Y:S02]  /*83f0*/  SHF.R.U32.HI R25, RZ, 0x10, R11 ;  /* 0x00000010ff197819 */ /* 0x000fe4000001160b */
[----:B------:R-:W-:Y:S02]  /*8400*/  SHF.R.U32.HI R13, RZ, 0x8, R8 ;  /* 0x00000008ff0d7819 */ /* 0x000fe40000011608 */
[----:B------:R-:W-:Y:S02]  /*8410*/  SHF.R.U32.HI R3, RZ, 0x8, R10 ;  /* 0x00000008ff037819 */ /* 0x000fe4000001160a */
[----:B------:R-:W-:Y:S01]  /*8420*/  PRMT R14, R21, 0x7604, R14 ;  /* 0x00007604150e7816 */ /* 0x000fe2000000000e */
[----:B------:R-:W-:Y:S01]  /*8430*/  IMAD.U32 R21, R24, 0x10000, RZ ;  /* 0x0001000018157824 */ /* 0x000fe200078e00ff */
[----:B------:R-:W-:Y:S01]  /*8440*/  LOP3.LUT R15, R13, 0xff, RZ, 0xc0, !PT ;  /* 0x000000ff0d0f7812 */ /* 0x000fe200078ec0ff */
        /* <DEDUP_REMOVED lines=12> */
[--C-:B------:R-:W-:Y:S01]  /*8510*/  LOP3.LUT R15, R15, 0xff0000, R8.reuse, 0xf8, !PT ;  /* 0x00ff00000f0f7812 */ /* 0x100fe200078ef808 */
[--C-:B------:R-:W-:Y:S01]  /*8520*/  HADD2.F32 R9, -RZ, R0.reuse.H1_H1 ;  /* 0x30000000ff097230 */ /* 0x100fe20000004100 */
[----:B------:R-:W-:Y:S01]  /*8530*/  F2FP.F16.E4M3.UNPACK_B R14, R13 ;  /* 0x0000000dff0e723e */ /* 0x000fe200020006ff */
[----:B------:R-:W-:Y:S01]  /*8540*/  HADD2.F32 R26, -RZ, R25.H1_H1 ;  /* 0x30000019ff1a7230 */ /* 0x000fe20000004100 */
[----:B------:R-:W-:Y:S01]  /*8550*/  LOP3.LUT R21, R15, 0xff000000, R8, 0xf8, !PT ;  /* 0xff0000000f157812 */ /* 0x000fe200078ef808 */
[----:B------:R-:W-:Y:S01]  /*8560*/  HADD2.F32 R8, -RZ, R0.H0_H0 ;  /* 0x20000000ff087230 */ /* 0x000fe20000004100 */
[----:B------:R-:W-:Y:S01]  /*8570*/  LOP3.LUT R3, R3, 0xff0000, R10, 0xf8, !PT ;  /* 0x00ff000003037812 */ /* 0x000fe200078ef80a */
[----:B------:R-:W-:-:S02]  /*8580*/  HADD2.F32 R15, -RZ, R14.H1_H1 ;  /* 0x3000000eff0f7230 */ /* 0x000fc40000004100 */
[----:B------:R-:W-:Y:S01]  /*8590*/  FMUL.FTZ R27, R9, R26 ;  /* 0x0000001a091b7220 */ /* 0x000fe20000410000 */
[----:B------:R-:W-:Y:S01]  /*85a0*/  F2FP.F16.E4M3.UNPACK_B R11, R7.H1 ;  /* 0x00000007ff0b723e */ /* 0x000fe200030006ff */
[----:B------:R-:W-:Y:S01]  /*85b0*/  HADD2.F32 R14, -RZ, R14.H0_H0 ;  /* 0x2000000eff0e7230 */ /* 0x000fe20000004100 */
[----:B------:R-:W-:Y:S01]  /*85c0*/  LOP3.LUT R12, R3, 0xff000000, R10, 0xf8, !PT ;  /* 0xff000000030c7812 */ /* 0x000fe200078ef80a */
[-C--:B------:R-:W-:Y:S01]  /*85d0*/  FMUL.FTZ R9, R9, R15.reuse ;  /* 0x0000000f09097220 */ /* 0x080fe20000410000 */
[----:B------:R-:W-:Y:S01]  /*85e0*/  F2FP.F16.E4M3.UNPACK_B R3, R6 ;  /* 0x00000006ff03723e */ /* 0x000fe200020006ff */
[C---:B------:R-:W-:Y:S01]  /*85f0*/  FFMA.FTZ R27, R8.reuse, R15, -R27 ;  /* 0x0000000f081b7223 */ /* 0x040fe2000001081b */
[----:B------:R-:W-:Y:S01]  /*8600*/  F2FP.F16.E4M3.UNPACK_B R10, R7 ;  /* 0x00000007ff0a723e */ /* 0x000fe200020006ff */
[----:B------:R-:W-:Y:S01]  /*8610*/  FFMA.FTZ R28, R8, R26, R9 ;  /* 0x0000001a081c7223 */ /* 0x000fe20000010009 */
[-C--:B------:R-:W-:Y:S01]  /*8620*/  F2FP.F16.E4M3.UNPACK_B R6, R5.reuse ;  /* 0x00000005ff06723e */ /* 0x080fe200020006ff */
[----:B------:R-:W-:Y:S01]  /*8630*/  HADD2.F32 R8, -RZ, R25.H0_H0 ;  /* 0x20000019ff087230 */ /* 0x000fe20000004100 */
[----:B------:R-:W-:Y:S01]  /*8640*/  F2FP.F16.E4M3.UNPACK_B R7, R5.H1 ;  /* 0x00000005ff07723e */ /* 0x000fe200030006ff */
[--C-:B------:R-:W-:Y:S01]  /*8650*/  HADD2.F32 R5, -RZ, R3.reuse.H1_H1 ;  /* 0x30000003ff057230 */ /* 0x100fe20000004100 */
[----:B------:R-:W-:Y:S01]  /*8660*/  F2FP.F16.E4M3.UNPACK_B R24, R24.H1 ;  /* 0x00000018ff18723e */ /* 0x000fe200030006ff */
[----:B------:R-:W-:Y:S01]  /*8670*/  HADD2.F32 R3, -RZ, R3.H0_H0 ;  /* 0x20000003ff037230 */ /* 0x000fe20000004100 */
[----:B------:R-:W-:-:S02]  /*8680*/  F2FP.F16.E4M3.UNPACK_B R13, R13.H1 ;  /* 0x0000000dff0d723e */ /* 0x000fc400030006ff */
[C---:B------:R-:W-:Y:S01]  /*8690*/  FMUL.FTZ R26, R5.reuse, R8 ;  /* 0x00000008051a7220 */ /* 0x040fe20000410000 */
[----:B------:R-:W-:Y:S01]  /*86a0*/  FMUL.FTZ R15, R5, R14 ;  /* 0x0000000e050f7220 */ /* 0x000fe20000410000 */
[----:B------:R-:W-:Y:S01]  /*86b0*/  HADD2.F32 R5, -RZ, R10.H1_H1 ;  /* 0x3000000aff057230 */ /* 0x000fe20000004100 */
[----:B------:R-:W-:Y:S01]  /*86c0*/  F2FP.F16.E4M3.UNPACK_B R0, R4 ;  /* 0x00000004ff00723e */ /* 0x000fe200020006ff */
[----:B------:R-:W-:Y:S02]  /*86d0*/  HADD2.F32 R9, -RZ, R24.H0_H0 ;  /* 0x20000018ff097230 */ /* 0x000fe40000004100 */
[C---:B------:R-:W-:Y:S01]  /*86e0*/  FFMA.FTZ R25, R3.reuse, R8, R15 ;  /* 0x0000000803197223 */ /* 0x040fe2000001000f */
[----:B------:R-:W-:Y:S02]  /*86f0*/  HADD2.F32 R8, -RZ, R13.H0_H0 ;  /* 0x2000000dff087230 */ /* 0x000fe40000004100 */
[----:B------:R-:W-:Y:S01]  /*8700*/  FFMA.FTZ R26, R3, R14, -R26 ;  /* 0x0000000e031a7223 */ /* 0x000fe2000001081a */
[----:B------:R-:W-:-:S02]  /*8710*/  HADD2.F32 R10, -RZ, R10.H0_H0 ;  /* 0x2000000aff0a7230 */ /* 0x000fc40000004100 */
[CC--:B------:R-:W-:Y:S01]  /*8720*/  FMUL.FTZ R15, R5.reuse, R9.reuse ;  /* 0x00000009050f7220 */ /* 0x0c0fe20000410000 */
[----:B------:R-:W-:Y:S02]  /*8730*/  HADD2.F32 R24, -RZ, R24.H1_H1 ;  /* 0x30000018ff187230 */ /* 0x000fe40000004100 */
[-C--:B------:R-:W-:Y:S01]  /*8740*/  FMUL.FTZ R5, R5, R8.reuse ;  /* 0x0000000805057220 */ /* 0x080fe20000410000 */
[----:B------:R-:W-:Y:S02]  /*8750*/  HADD2.F32 R3, -RZ, R11.H1_H1 ;  /* 0x3000000bff037230 */ /* 0x000fe40000004100 */
[C---:B------:R-:W-:Y:S01]  /*8760*/  FFMA.FTZ R29, R10.reuse, R8, -R15 ;  /* 0x000000080a1d7223 */ /* 0x040fe2000001080f */
[----:B------:R-:W-:Y:S02]  /*8770*/  HADD2.F32 R8, -RZ, R13.H1_H1 ;  /* 0x3000000dff087230 */ /* 0x000fe40000004100 */
[----:B------:R-:W-:Y:S01]  /*8780*/  FFMA.FTZ R30, R10, R9, R5 ;  /* 0x000000090a1e7223 */ /* 0x000fe20000010005 */
[----:B------:R-:W-:-:S02]  /*8790*/  HADD2.F32 R11, -RZ, R11.H0_H0 ;  /* 0x2000000bff0b7230 */ /* 0x000fc40000004100 */
[C---:B------:R-:W-:Y:S01]  /*87a0*/  FMUL.FTZ R14, R3.reuse, R24 ;  /* 0x00000018030e7220 */ /* 0x040fe20000410000 */
[-C--:B------:R-:W-:Y:S01]  /*87b0*/  F2FP.F16.E4M3.UNPACK_B R9, R21.reuse ;  /* 0x00000015ff09723e */ /* 0x080fe200020006ff */
[----:B------:R-:W-:Y:S01]  /*87c0*/  FMUL.FTZ R10, R3, R8 ;  /* 0x00000008030a7220 */ /* 0x000fe20000410000 */
[----:B------:R-:W-:Y:S01]  /*87d0*/  F2FP.F16.E4M3.UNPACK_B R4, R4.H1 ;  /* 0x00000004ff04723e */ /* 0x000fe200030006ff */
[C---:B------:R-:W-:Y:S01]  /*87e0*/  FFMA.FTZ R31, R11.reuse, R8, -R14 ;  /* 0x000000080b1f7223 */ /* 0x040fe2000001080e */
[----:B------:R-:W-:Y:S01]  /*87f0*/  F2FP.F16.E4M3.UNPACK_B R8, R12 ;  /* 0x0000000cff08723e */ /* 0x000fe200020006ff */
        /* <DEDUP_REMOVED lines=14> */
[-C--:B------:R-:W-:Y:S01]  /*88e0*/  FMUL.FTZ R3, R3, R8.reuse ;  /* 0x0000000803037220 */ /* 0x080fe20000410000 */
        /* <DEDUP_REMOVED lines=9> */
[----:B------:R-:W-:Y:S02]  /*8980*/  HADD2.F32 R0, -RZ, R6.H1_H1 ;  /* 0x30000006ff007230 */ /* 0x000fe40000004100 */
[----:B------:R-:W-:Y:S02]  /*8990*/  HADD2.F32 R5, -RZ, R12.H0_H0 ;  /* 0x2000000cff057230 */ /* 0x000fe40000004100 */
[----:B------:R-:W-:Y:S01]  /*89a0*/  FMUL.FTZ R12, R3, R8 ;  /* 0x00000008030c7220 */ /* 0x000fe20000410000 */
        /* <DEDUP_REMOVED lines=16> */
[----:B------:R0:W-:Y:S01]  /*8ab0*/  STS.128 [R20+0x12000], R4 ;  /* 0x0120000414007388 */ /* 0x0001e20000000c00 */
[----:B------:R-:W-:Y:S05]  /*8ac0*/  BRA `(.L_x_383) ;  /* 0x0000002000fc7947 */ /* 0x000fea0003800000 */
.L_x_377:
[----:B------:R-:W-:-:S03]  /*8ad0*/  UMOV UR4, 0xffffffff ;  /* 0xffffffff00047882 */ /* 0x000fc60000000000 */
[----:B------:R-:W-:Y:S05]  /*8ae0*/  BRA.DIV UR4, `(.L_x_388) ;  /* 0x000000fa048c7947 */ /* 0x000fea000b800000 */
[----:B------:R0:W1:Y:S04]  /*8af0*/  SHFL.IDX PT, R29, R28, RZ, 0x1e1f ;  /* 0x001e1fff1c1d7589 */ /* 0x00006800000e0000 */
[----:B------:R0:W2:Y:S04]  /*8b00*/  SHFL.IDX PT, R21, R26, RZ, 0x1e1f ;  /* 0x001e1fff1a157589 */ /* 0x0000a800000e0000 */
[----:B------:R0:W3:Y:S04]  /*8b10*/  SHFL.IDX PT, R0, R24, RZ, 0x1e1f ;  /* 0x001e1fff18007589 */ /* 0x0000e800000e0000 */
[----:B------:R0:W4:Y:S02]  /*8b20*/  SHFL.IDX PT, R3, R30, RZ, 0x1e1f ;  /* 0x001e1fff1e037589 */ /* 0x00012400000e0000 */
.L_x_587:
[----:B------:R-:W5:Y:S01]  /*8b30*/  LDL R13, [R1+0x3c] ;  /* 0x00003c00010d7983 */ /* 0x000f620000100800 */
[----:B------:R-:W-:Y:S01]  /*8b40*/  ULDC UR4, c[0x0][0x448] ;  /* 0x0001120000047ab9 */ /* 0x000fe20000000800 */
[----:B------:R-:W-:Y:S01]  /*8b50*/  BSSY B1, `(.L_x_389) ;  /* 0x000002c000017945 */ /* 0x000fe20003800000 */
[----:B------:R-:W-:Y:S01]  /*8b60*/  IMAD R39, R25, UR4, RZ ;  /* 0x0000000419277c24 */ /* 0x000fe2000f8e02ff */
[----:B------:R-:W-:Y:S02]  /*8b70*/  CS2R R4, SRZ ;  /* 0x0000000000047805 */ /* 0x000fe4000001ff00 */
[----:B------:R-:W-:Y:S02]  /*8b80*/  CS2R R8, SRZ ;  /* 0x0000000000087805 */ /* 0x000fe4000001ff00 */
[----:B------:R-:W-:Y:S02]  /*8b90*/  CS2R R10, SRZ ;  /* 0x00000000000a7805 */ /* 0x000fe4000001ff00 */
[----:B------:R-:W-:-:S02]  /*8ba0*/  CS2R R14, SRZ ;  /* 0x00000000000e7805 */ /* 0x000fc4000001ff00 */
[----:B------:R-:W-:Y:S02]  /*8bb0*/  ISETP.GE.AND P0, PT, R6, R39, PT ;  /* 0x000000270600720c */ /* 0x000fe40003f06270 */
[----:B0-----:R-:W-:Y:S02]  /*8bc0*/  CS2R R24, SRZ ;  /* 0x0000000000187805 */ /* 0x001fe4000001ff00 */
[----:B------:R-:W-:Y:S02]  /*8bd0*/  CS2R R26, SRZ ;  /* 0x00000000001a7805 */ /* 0x000fe4000001ff00 */
[----:B-----5:R-:W-:-:S04]  /*8be0*/  LEA.HI R7, R13, R13, RZ, 0x1 ;  /* 0x0000000d0d077211 */ /* 0x020fc800078f08ff */
[----:B------:R-:W-:Y:S02]  /*8bf0*/  LOP3.LUT R12, R7, 0xfffffffe, RZ, 0xc0, !PT ;  /* 0xfffffffe070c7812 */ /* 0x000fe400078ec0ff */
[----:B------:R-:W-:-:S03]  /*8c00*/  CS2R R6, SRZ ;  /* 0x0000000000067805 */ /* 0x000fc6000001ff00 */
[----:B------:R-:W-:Y:S01]  /*8c10*/  IMAD.IADD R37, R13, 0x1, -R12 ;  /* 0x000000010d257824 */ /* 0x000fe200078e0a0c */
[----:B------:R-:W-:-:S04]  /*8c20*/  CS2R R12, SRZ ;  /* 0x00000000000c7805 */ /* 0x000fc8000001ff00 */
[----:B------:R-:W-:Y:S01]  /*8c30*/  SHF.L.U32 R37, R37, 0x1f, RZ ;  /* 0x0000001f25257819 */ /* 0x000fe200000006ff */
[----:B------:R-:W-:Y:S06]  /*8c40*/  @P0 BRA `(.L_x_390) ;  /* 0x0000000000700947 */ /* 0x000fec0003800000 */
[----:B------:R-:W3:Y:S01]  /*8c50*/  LDL R28, [R1+0x50] ;  /* 0x00005000011c7983 */ /* 0x000ee20000100800 */
[C---:B------:R-:W-:Y:S01]  /*8c60*/  VIADD R4, R18.reuse, 0x20 ;  /* 0x0000002012047836 */ /* 0x040fe20000000000 */
[----:B------:R-:W-:Y:S01]  /*8c70*/  ULDC UR4, c[0x0][0x3f4] ;  /* 0x0000fd0000047ab9 */ /* 0x000fe20000000800 */
[----:B------:R-:W-:Y:S02]  /*8c80*/  CS2R R12, SRZ ;  /* 0x00000000000c7805 */ /* 0x000fe4000001ff00 */
[----:B------:R-:W-:Y:S02]  /*8c90*/  ISETP.GE.AND P4, PT, R18, UR4, PT ;  /* 0x0000000412007c0c */ /* 0x000fe4000bf86270 */
[----:B------:R-:W-:Y:S02]  /*8ca0*/  CS2R R14, SRZ ;  /* 0x00000000000e7805 */ /* 0x000fe4000001ff00 */
[----:B------:R-:W-:Y:S02]  /*8cb0*/  ISETP.GE.AND P5, PT, R4, UR4, PT ;  /* 0x0000000404007c0c */ /* 0x000fe4000bfa6270 */
[----:B------:R-:W-:-:S02]  /*8cc0*/  CS2R R6, SRZ ;  /* 0x0000000000067805 */ /* 0x000fc4000001ff00 */
[----:B------:R-:W-:Y:S02]  /*8cd0*/  CS2R R24, SRZ ;  /* 0x0000000000187805 */ /* 0x000fe4000001ff00 */
[----:B------:R-:W-:Y:S02]  /*8ce0*/  CS2R R26, SRZ ;  /* 0x00000000001a7805 */ /* 0x000fe4000001ff00 */
[----:B------:R-:W-:Y:S02]  /*8cf0*/  CS2R R8, SRZ ;  /* 0x0000000000087805 */ /* 0x000fe4000001ff00 */
[----:B------:R-:W-:Y:S02]  /*8d00*/  CS2R R10, SRZ ;  /* 0x00000000000a7805 */ /* 0x000fe4000001ff00 */
[----:B------:R-:W-:Y:S02]  /*8d10*/  @!P4 SHF.R.S32.HI R5, RZ, 0x1f, R18 ;  /* 0x0000001fff05c819 */ /* 0x000fe40000011412 */
[----:B--2---:R-:W-:-:S05]  /*8d20*/  @!P4 IADD3 R30, P1, R18, R21, RZ ;  /* 0x00000015121ec210 */ /* 0x004fca0007f3e0ff */
[----:B----4-:R-:W-:Y:S02]  /*8d30*/  @!P4 IMAD.X R31, R3, 0x1, R5, P1 ;  /* 0x00000001031fc824 */ /* 0x010fe400008e0605 */
[----:B---3--:R-:W-:Y:S01]  /*8d40*/  @!P5 IMAD.SHL.U32 R4, R28, 0x10, RZ ;  /* 0x000000101c04d824 */ /* 0x008fe200078e00ff */
[----:B-1----:R-:W-:-:S04]  /*8d50*/  @!P4 IADD3 R28, P0, R18, R29, RZ ;  /* 0x0000001d121cc210 */ /* 0x002fc80007f1e0ff */
[-C--:B------:R-:W-:Y:S01]  /*8d60*/  @!P5 IADD3 R32, P2, R29, R4.reuse, RZ ;  /* 0x000000041d20d210 */ /* 0x080fe20007f5e0ff */
[C---:B------:R-:W-:Y:S01]  /*8d70*/  @!P4 IMAD.X R29, R0.reuse, 0x1, R5, P0 ;  /* 0x00000001001dc824 */ /* 0x040fe200000e0605 */
[----:B------:R-:W-:Y:S02]  /*8d80*/  @!P5 IADD3 R34, P3, R21, R4, RZ ;  /* 0x000000041522d210 */ /* 0x000fe40007f7e0ff */
[----:B------:R-:W-:Y:S02]  /*8d90*/  @!P5 SHF.R.S32.HI R4, RZ, 0x1f, R4 ;  /* 0x0000001fff04d819 */ /* 0x000fe40000011404 */
[----:B------:R0:W5:Y:S03]  /*8da0*/  @!P4 LD.E.128 R12, desc[UR42][R28.64] ;  /* 0x0000002a1c0cc980 */ /* 0x000166000c101d00 */
[--C-:B------:R-:W-:Y:S02]  /*8db0*/  @!P5 IMAD.X R33, R0, 0x1, R4.reuse, P2 ;  /* 0x000000010021d824 */ /* 0x100fe400010e0604 */
[----:B------:R-:W-:Y:S01]  /*8dc0*/  @!P5 IMAD.X R35, R3, 0x1, R4, P3 ;  /* 0x000000010323d824 */ /* 0x000fe200018e0604 */
[----:B------:R-:W-:-:S02]  /*8dd0*/  CS2R R4, SRZ ;  /* 0x0000000000047805 */ /* 0x000fc4000001ff00 */
[----:B------:R0:W5:Y:S04]  /*8de0*/  @!P5 LD.E.128 R24, desc[UR42][R32.64] ;  /* 0x0000002a2018d980 */ /* 0x000168000c101d00 */
[----:B------:R0:W5:Y:S04]  /*8df0*/  @!P4 LD.E.128 R4, desc[UR42][R30.64] ;  /* 0x0000002a1e04c980 */ /* 0x000168000c101d00 */
[----:B------:R0:W5:Y:S02]  /*8e00*/  @!P5 LD.E.128 R8, desc[UR42][R34.64] ;  /* 0x0000002a2208d980 */ /* 0x000164000c101d00 */
.L_x_390:
[----:B------:R-:W-:Y:S05]  /*8e10*/  BSYNC B1 ;  /* 0x0000000000017941 */ /* 0x000fea0003800000 */
.L_x_389:
[----:B---3--:R-:W3:Y:S01]  /*8e20*/  LDL.LU R0, [R1+0x14] ;  /* 0x0000140001007983 */ /* 0x008ee20000300800 */
[----:B------:R-:W1:Y:S01]  /*8e30*/  SYNCS.PHASECHK.TRANS64.TRYWAIT P0, [R16+URZ+0x19c00], R37 ;  /* 0x019c0025100075a7 */ /* 0x000e62000800017f */
[----:B------:R-:W-:Y:S01]  /*8e40*/  BSSY B1, `(.L_x_391) ;  /* 0x0000005000017945 */ /* 0x000fe20003800000 */
[----:B---3--:R-:W-:-:S05]  /*8e50*/  IMAD R0, R0, -0xc0, R39 ;  /* 0xffffff4000007824 */ /* 0x008fca00078e0227 */
[----:B----4-:R-:W-:-:S04]  /*8e60*/  VIMNMX R3, R0, 0xc0, PT ;  /* 0x000000c000037848 */ /* 0x010fc80003fe0100 */
[----:B------:R-:W-:Y:S01]  /*8e70*/  ISETP.GE.AND P1, PT, R22, R3, PT ;  /* 0x000000031600720c */ /* 0x000fe20003f26270 */
[----:B-1----:R-:W-:-:S12]  /*8e80*/  @!P0 BRA `(.L_x_392) ;  /* 0x000000f800188947 */ /* 0x002fd80003800000 */
.L_x_588:
[----:B------:R-:W-:Y:S05]  /*8e90*/  BSYNC B1 ;  /* 0x0000000000017941 */ /* 0x000fea0003800000 */
.L_x_391:
[----:B------:R-:W-:Y:S05]  /*8ea0*/  @P1 BRA `(.L_x_383) ;  /* 0x0000002000041947 */ /* 0x000fea0003800000 */
[----:B------:R3:W5:Y:S01]  /*8eb0*/  LDL R62, [R1+0xc] ;  /* 0x00000c00013e7983 */ /* 0x0007620000100800 */
[----:B------:R-:W4:Y:S01]  /*8ec0*/  LDC R3, c[0x0][0x3f4] ;  /* 0x0000fd00ff037b82 */ /* 0x000f220000000800 */
[C---:B------:R-:W-:Y:S01]  /*8ed0*/  VIADD R0, R18.reuse, 0x20 ;  /* 0x0000002012007836 */ /* 0x040fe20000000000 */
[----:B------:R-:W-:Y:S01]  /*8ee0*/  BSSY B1, `(.L_x_393) ;  /* 0x00000fe000017945 */ /* 0x000fe20003800000 */
[----:B------:R-:W-:Y:S02]  /*8ef0*/  SHF.R.U32.HI R61, RZ, 0x3, R156 ;  /* 0x00000003ff3d7819 */ /* 0x000fe4000001169c */
[-C--:B----4-:R-:W-:Y:S02]  /*8f00*/  ISETP.GE.AND P0, PT, R18, R3.reuse, PT ;  /* 0x000000031200720c */ /* 0x090fe40003f06270 */
[----:B------:R-:W-:-:S11]  /*8f10*/  ISETP.GE.AND P1, PT, R0, R3, PT ;  /* 0x000000030000720c */ /* 0x000fd60003f26270 */
[----:B---3--:R-:W-:Y:S05]  /*8f20*/  @P0 BRA `(.L_x_394) ;  /* 0x0000000c00e40947 */ /* 0x008fea0003800000 */
[----:B0-----:R-:W0:Y:S01]  /*8f30*/  S2R R30, SR_TID.X ;  /* 0x00000000001e7919 */ /* 0x001e220000002100 */
[----:B--2--5:R-:W-:Y:S02]  /*8f40*/  SHF.R.U32.HI R21, RZ, 0x8, R12 ;  /* 0x00000008ff157819 */ /* 0x024fe4000001160c */
[----:B------:R-:W-:Y:S02]  /*8f50*/  LOP3.LUT R0, R12, 0xff, RZ, 0xc0, !PT ;  /* 0x000000ff0c007812 */ /* 0x000fe400078ec0ff */
[----:B------:R-:W-:Y:S02]  /*8f60*/  LOP3.LUT R21, R21, 0xff, RZ, 0xc0, !PT ;  /* 0x000000ff15157812 */ /* 0x000fe400078ec0ff */
[----:B------:R-:W-:Y:S02]  /*8f70*/  SHF.R.U32.HI R29, RZ, 0x8, R13 ;  /* 0x00000008ff1d7819 */ /* 0x000fe4000001160d */
[----:B-1----:R-:W-:Y:S02]  /*8f80*/  PRMT R37, R21, 0x7604, R0 ;  /* 0x0000760415257816 */ /* 0x002fe40000000000 */
[----:B------:R-:W-:-:S02]  /*8f90*/  LOP3.LUT R28, R13, 0xff, RZ, 0xc0, !PT ;  /* 0x000000ff0d1c7812 */ /* 0x000fc400078ec0ff */
[----:B------:R-:W-:Y:S02]  /*8fa0*/  LOP3.LUT R29, R29, 0xff, RZ, 0xc0, !PT ;  /* 0x000000ff1d1d7812 */ /* 0x000fe400078ec0ff */
[----:B------:R-:W-:Y:S02]  /*8fb0*/  SHF.R.U32.HI R31, RZ, 0x8, R14 ;  /* 0x00000008ff1f7819 */ /* 0x000fe4000001160e */
[----:B------:R-:W-:Y:S02]  /*8fc0*/  PRMT R38, R29, 0x7604, R28 ;  /* 0x000076041d267816 */ /* 0x000fe4000000001c */
[----:B------:R-:W-:Y:S02]  /*8fd0*/  LOP3.LUT R31, R31, 0xff, RZ, 0xc0, !PT ;  /* 0x000000ff1f1f7812 */ /* 0x000fe400078ec0ff */
[----:B------:R-:W-:Y:S02]  /*8fe0*/  LOP3.LUT R28, R15, 0xff, RZ, 0xc0, !PT ;  /* 0x000000ff0f1c7812 */ /* 0x000fe400078ec0ff */
[----:B------:R-:W-:-:S02]  /*8ff0*/  SHF.R.U32.HI R42, RZ, 0x8, R5 ;  /* 0x00000008ff2a7819 */ /* 0x000fc40000011605 */
[----:B------:R-:W-:Y:S02]  /*9000*/  SHF.R.U32.HI R43, RZ, 0x8, R6 ;  /* 0x00000008ff2b7819 */ /* 0x000fe40000011606 */
[----:B------:R-:W-:Y:S02]  /*9010*/  SHF.R.U32.HI R47, RZ, 0x8, R7 ;  /* 0x00000008ff2f7819 */ /* 0x000fe40000011607 */
[----:B------:R-:W-:Y:S02]  /*9020*/  LOP3.LUT R42, R42, 0xff, RZ, 0xc0, !PT ;  /* 0x000000ff2a2a7812 */ /* 0x000fe400078ec0ff */
[----:B------:R-:W-:Y:S01]  /*9030*/  LOP3.LUT R44, R43, 0xff, RZ, 0xc0, !PT ;  /* 0x000000ff2b2c7812 */ /* 0x000fe200078ec0ff */
[----:B0-----:R-:W-:Y:S01]  /*9040*/  VIADD R33, R30, 0xffffff80 ;  /* 0xffffff801e217836 */ /* 0x001fe20000000000 */
[----:B------:R-:W-:Y:S02]  /*9050*/  LOP3.LUT R30, R14, 0xff, RZ, 0xc0, !PT ;  /* 0x000000ff0e1e7812 */ /* 0x000fe400078ec0ff */
[----:B------:R-:W-:-:S02]  /*9060*/  LOP3.LUT R46, R7, 0xff, RZ, 0xc0, !PT ;  /* 0x000000ff072e7812 */ /* 0x000fc400078ec0ff */
[----:B------:R-:W-:Y:S02]  /*9070*/  LEA.HI R32, R33, R33, RZ, 0x1 ;  /* 0x0000002121207211 */ /* 0x000fe400078f08ff */
[----:B------:R-:W-:Y:S02]  /*9080*/  PRMT R41, R31, 0x7604, R30 ;  /* 0x000076041f297816 */ /* 0x000fe4000000001e */
[----:B------:R-:W-:Y:S02]  /*9090*/  LOP3.LUT R32, R32, 0xfffffffe, RZ, 0xc0, !PT ;  /* 0xfffffffe20207812 */ /* 0x000fe400078ec0ff */
[----:B------:R-:W-:Y:S02]  /*90a0*/  SHF.R.U32.HI R31, RZ, 0x8, R15 ;  /* 0x00000008ff1f7819 */ /* 0x000fe4000001160f */
[----:B------:R-:W-:Y:S01]  /*90b0*/  LOP3.LUT R43, R47, 0xff, RZ, 0xc0, !PT ;  /* 0x000000ff2f2b7812 */ /* 0x000fe200078ec0ff */
[----:B------:R-:W-:Y:S01]  /*90c0*/  IMAD.IADD R32, R33, 0x1, -R32 ;  /* 0x0000000121207824 */ /* 0x000fe200078e0a20 */
[----:B------:R-:W-:-:S02]  /*90d0*/  LOP3.LUT R31, R31, 0xff, RZ, 0xc0, !PT ;  /* 0x000000ff1f1f7812 */ /* 0x000fc400078ec0ff */
[----:B------:R-:W-:Y:S02]  /*90e0*/  PRMT R46, R43, 0x7604, R46 ;  /* 0x000076042b2e7816 */ /* 0x000fe4000000002e */
[----:B------:R-:W-:Y:S02]  /*90f0*/  LEA.HI R0, R3, R32, RZ, 0x1c ;  /* 0x0000002003007211 */ /* 0x000fe400078fe0ff */
[----:B------:R-:W-:Y:S02]  /*9100*/  LOP3.LUT R32, R4, 0xff, RZ, 0xc0, !PT ;  /* 0x000000ff04207812 */ /* 0x000fe400078ec0ff */
[C---:B------:R-:W-:Y:S01]  /*9110*/  LEA.HI R21, R0.reuse, R0, RZ, 0x1 ;  /* 0x0000000000157211 */ /* 0x040fe200078f08ff */
[----:B------:R-:W-:Y:S01]  /*9120*/  IMAD.SHL.U32 R29, R0, 0x10, RZ ;  /* 0x00000010001d7824 */ /* 0x000fe200078e00ff */
[----:B------:R-:W-:Y:S02]  /*9130*/  SHF.R.U32.HI R0, RZ, 0x8, R4 ;  /* 0x00000008ff007819 */ /* 0x000fe40000011604 */
[----:B------:R-:W-:-:S02]  /*9140*/  SHF.R.S32.HI R21, RZ, 0x1, R21 ;  /* 0x00000001ff157819 */ /* 0x000fc40000011415 */
[----:B------:R-:W-:Y:S02]  /*9150*/  LOP3.LUT R29, R156, 0x10, R29, 0xf8, !PT ;  /* 0x000000109c1d7812 */ /* 0x000fe400078ef81d */
[----:B------:R-:W-:Y:S01]  /*9160*/  LOP3.LUT R33, R0, 0xff, RZ, 0xc0, !PT ;  /* 0x000000ff00217812 */ /* 0x000fe200078ec0ff */
[----:B------:R-:W-:Y:S01]  /*9170*/  IMAD R21, R21, 0x1800, R62 ;  /* 0x0000180015157824 */ /* 0x000fe200078e023e */
[----:B------:R-:W-:Y:S02]  /*9180*/  LOP3.LUT R0, R29, R61, RZ, 0x3c, !PT ;  /* 0x0000003d1d007212 */ /* 0x000fe400078e3cff */
[----:B------:R-:W-:Y:S02]  /*9190*/  PRMT R40, R31, 0x7604, R28 ;  /* 0x000076041f287816 */ /* 0x000fe4000000001c */
[----:B------:R-:W-:Y:S01]  /*91a0*/  IADD3 R0, R16, R21, R0 ;  /* 0x0000001510007210 */ /* 0x000fe20007ffe000 */
[----:B------:R-:W0:Y:S01]  /*91b0*/  LDS.128 R28, [R20+0xf000] ;  /* 0x00f00000141c7984 */ /* 0x000e220000000c00 */
[----:B------:R-:W-:-:S02]  /*91c0*/  PRMT R45, R33, 0x7604, R32 ;  /* 0x00007604212d7816 */ /* 0x000fc40000000020 */
[----:B------:R-:W-:Y:S01]  /*91d0*/  LOP3.LUT R21, R5, 0xff, RZ, 0xc0, !PT ;  /* 0x000000ff05157812 */ /* 0x000fe200078ec0ff */
[----:B------:R-:W1:Y:S01]  /*91e0*/  LDS.128 R32, [R0+0xf000] ;  /* 0x00f0000000207984 */ /* 0x000e620000000c00 */
[----:B------:R-:W-:Y:S02]  /*91f0*/  SHF.R.U32.HI R47, RZ, 0x10, R5 ;  /* 0x00000010ff2f7819 */ /* 0x000fe40000011605 */
[----:B------:R-:W-:Y:S02]  /*9200*/  PRMT R42, R42, 0x7604, R21 ;  /* 0x000076042a2a7816 */ /* 0x000fe40000000015 */
[----:B------:R-:W-:Y:S01]  /*9210*/  SHF.R.U32.HI R21, RZ, 0x10, R13 ;  /* 0x00000010ff157819 */ /* 0x000fe2000001160d */
[----:B------:R-:W-:Y:S01]  /*9220*/  IMAD.U32 R47, R47, 0x10000, RZ ;  /* 0x000100002f2f7824 */ /* 0x000fe200078e00ff */
[----:B------:R-:W-:Y:S02]  /*9230*/  SHF.R.U32.HI R43, RZ, 0x10, R15 ;  /* 0x00000010ff2b7819 */ /* 0x000fe4000001160f */
[----:B------:R-:W-:Y:S01]  /*9240*/  LOP3.LUT R39, R6, 0xff, RZ, 0xc0, !PT ;  /* 0x000000ff06277812 */ /* 0x000fe200078ec0ff */
[----:B------:R-:W-:Y:S01]  /*9250*/  IMAD.U32 R21, R21, 0x10000, RZ ;  /* 0x0001000015157824 */ /* 0x000fe200078e00ff */
[----:B------:R-:W-:Y:S01]  /*9260*/  LOP3.LUT R47, R42, 0xff0000, R47, 0xf8, !PT ;  /* 0x00ff00002a2f7812 */ /* 0x000fe200078ef82f */
[----:B------:R-:W-:Y:S01]  /*9270*/  IMAD.U32 R43, R43, 0x10000, RZ ;  /* 0x000100002b2b7824 */ /* 0x000fe200078e00ff */
[----:B------:R-:W-:-:S02]  /*9280*/  PRMT R49, R44, 0x7604, R39 ;  /* 0x000076042c317816 */ /* 0x000fc40000000027 */
[----:B------:R-:W-:Y:S02]  /*9290*/  LOP3.LUT R39, R38, 0xff0000, R21, 0xf8, !PT ;  /* 0x00ff000026277812 */ /* 0x000fe400078ef815 */
[----:B------:R-:W-:Y:S02]  /*92a0*/  LOP3.LUT R43, R40, 0xff0000, R43, 0xf8, !PT ;  /* 0x00ff0000282b7812 */ /* 0x000fe400078ef82b */
[----:B------:R-:W-:Y:S02]  /*92b0*/  LOP3.LUT R21, R37, 0xff0000, R12, 0xf8, !PT ;  /* 0x00ff000025157812 */ /* 0x000fe400078ef80c */
[----:B------:R-:W-:Y:S02]  /*92c0*/  LOP3.LUT R44, R39, 0xff000000, R13, 0xf8, !PT ;  /* 0xff000000272c7812 */ /* 0x000fe400078ef80d */
[----:B------:R-:W-:Y:S02]  /*92d0*/  SHF.R.U32.HI R51, RZ, 0x10, R7 ;  /* 0x00000010ff337819 */ /* 0x000fe40000011607 */
[----:B------:R-:W-:-:S02]  /*92e0*/  LOP3.LUT R41, R41, 0xff0000, R14, 0xf8, !PT ;  /* 0x00ff000029297812 */ /* 0x000fc400078ef80e */
[----:B------:R-:W-:Y:S01]  /*92f0*/  LOP3.LUT R13, R45, 0xff0000, R4, 0xf8, !PT ;  /* 0x00ff00002d0d7812 */ /* 0x000fe200078ef804 */
[----:B------:R-:W-:Y:S01]  /*9300*/  IMAD.U32 R51, R51, 0x10000, RZ ;  /* 0x0001000033337824 */ /* 0x000fe200078e00ff */
[----:B------:R-:W-:Y:S02]  /*9310*/  LOP3.LUT R49, R49, 0xff0000, R6, 0xf8, !PT ;  /* 0x00ff000031317812 */ /* 0x000fe400078ef806 */
[----:B------:R-:W-:Y:S02]  /*9320*/  LOP3.LUT R48, R47, 0xff000000, R5, 0xf8, !PT ;  /* 0xff0000002f307812 */ /* 0x000fe400078ef805 */
[----:B------:R-:W-:Y:S02]  /*9330*/  LOP3.LUT R21, R21, 0xff000000, R12, 0xf8, !PT ;  /* 0xff00000015157812 */ /* 0x000fe400078ef80c */
[----:B------:R-:W-:Y:S02]  /*9340*/  LOP3.LUT R45, R43, 0xff000000, R15, 0xf8, !PT ;  /* 0xff0000002b2d7812 */ /* 0x000fe400078ef80f */
[----:B------:R-:W-:-:S02]  /*9350*/  LOP3.LUT R12, R41, 0xff000000, R14, 0xf8, !PT ;  /* 0xff000000290c7812 */ /* 0x000fc400078ef80e */
[----:B------:R-:W-:Y:S02]  /*9360*/  LOP3.LUT R15, R13, 0xff000000, R4, 0xf8, !PT ;  /* 0xff0000000d0f7812 */ /* 0x000fe400078ef804 */
[----:B------:R-:W-:Y:S02]  /*9370*/  LOP3.LUT R4, R49, 0xff000000, R6, 0xf8, !PT ;  /* 0xff00000031047812 */ /* 0x000fe400078ef806 */
[-C--:B0-----:R-:W-:Y:S02]  /*9380*/  F2FP.F16.E4M3.UNPACK_B R14, R28.reuse ;  /* 0x0000001cff0e723e */ /* 0x081fe400020006ff */
[----:B------:R-:W-:Y:S02]  /*9390*/  F2FP.F16.E4M3.UNPACK_B R37, R28.H1 ;  /* 0x0000001cff25723e */ /* 0x000fe400030006ff */
[-C--:B------:R-:W-:Y:S02]  /*93a0*/  F2FP.F16.E4M3.UNPACK_B R38, R29.reuse ;  /* 0x0000001dff26723e */ /* 0x080fe400020006ff */
[----:B------:R-:W-:-:S02]  /*93b0*/  F2FP.F16.E4M3.UNPACK_B R39, R29.H1 ;  /* 0x0000001dff27723e */ /* 0x000fc400030006ff */
[----:B------:R-:W-:Y:S01]  /*93c0*/  F2FP.F16.E4M3.UNPACK_B R49, R48 ;  /* 0x00000030ff31723e */ /* 0x000fe200020006ff */
[--C-:B------:R-:W-:Y:S01]  /*93d0*/  HADD2.F32 R13, -RZ, R38.reuse.H0_H0 ;  /* 0x20000026ff0d7230 */ /* 0x100fe20000004100 */
[----:B-1----:R-:W-:Y:S01]  /*93e0*/  F2FP.F16.E4M3.UNPACK_B R28, R33 ;  /* 0x00000021ff1c723e */ /* 0x002fe200020006ff */
[----:B------:R-:W-:Y:S01]  /*93f0*/  HADD2.F32 R38, -RZ, R38.H1_H1 ;  /* 0x30000026ff267230 */ /* 0x000fe20000004100 */
[----:B------:R-:W-:Y:S01]  /*9400*/  F2FP.F16.E4M3.UNPACK_B R29, R44 ;  /* 0x0000002cff1d723e */ /* 0x000fe200020006ff */
[--C-:B------:R-:W-:Y:S01]  /*9410*/  HADD2.F32 R50, -RZ, R49.reuse.H0_H0 ;  /* 0x20000031ff327230 */ /* 0x100fe20000004100 */
[----:B------:R-:W-:Y:S01]  /*9420*/  LOP3.LUT R51, R46, 0xff0000, R51, 0xf8, !PT ;  /* 0x00ff00002e337812 */ /* 0x000fe200078ef833 */
[--C-:B------:R-:W-:Y:S01]  /*9430*/  HADD2.F32 R6, -RZ, R28.reuse.H0_H0 ;  /* 0x2000001cff067230 */ /* 0x100fe20000004100 */
[-C--:B------:R-:W-:Y:S01]  /*9440*/  F2FP.F16.E4M3.UNPACK_B R40, R31.reuse ;  /* 0x0000001fff28723e */ /* 0x080fe200020006ff */
[----:B------:R-:W-:Y:S01]  /*9450*/  HADD2.F32 R49, -RZ, R49.H1_H1 ;  /* 0x30000031ff317230 */ /* 0x000fe20000004100 */
[----:B------:R-:W-:Y:S01]  /*9460*/  F2FP.F16.E4M3.UNPACK_B R46, R31.H1 ;  /* 0x0000001fff2e723e */ /* 0x000fe200030006ff */
[----:B------:R-:W-:Y:S01]  /*9470*/  HADD2.F32 R31, -RZ, R29.H0_H0 ;  /* 0x2000001dff1f7230 */ /* 0x000fe20000004100 */
[----:B------:R-:W-:Y:S01]  /*9480*/  F2FP.F16.E4M3.UNPACK_B R41, R33.H1 ;  /* 0x00000021ff29723e */ /* 0x000fe200030006ff */
[----:B------:R-:W-:Y:S01]  /*9490*/  HADD2.F32 R28, -RZ, R28.H1_H1 ;  /* 0x3000001cff1c7230 */ /* 0x000fe20000004100 */
[----:B------:R-:W-:-:S02]  /*94a0*/  F2FP.F16.E4M3.UNPACK_B R33, R32 ;  /* 0x00000020ff21723e */ /* 0x000fc400020006ff */
[----:B------:R-:W-:Y:S01]  /*94b0*/  F2FP.F16.E4M3.UNPACK_B R43, R32.H1 ;  /* 0x00000020ff2b723e */ /* 0x000fe200030006ff */
[----:B------:R-:W-:Y:S01]  /*94c0*/  FMUL.FTZ R32, R6, R50 ;  /* 0x0000003206207220 */ /* 0x000fe20000410000 */
[----:B------:R-:W-:Y:S01]  /*94d0*/  F2FP.F16.E4M3.UNPACK_B R42, R35 ;  /* 0x00000023ff2a723e */ /* 0x000fe200020006ff */
[----:B------:R-:W-:Y:S01]  /*94e0*/  FMUL.FTZ R53, R28, R49 ;  /* 0x000000311c357220 */ /* 0x000fe20000410000 */
[----:B------:R-:W-:Y:S01]  /*94f0*/  F2FP.F16.E4M3.UNPACK_B R47, R35.H1 ;  /* 0x00000023ff2f723e */ /* 0x000fe200030006ff */
[-C--:B------:R-:W-:Y:S01]  /*9500*/  FMUL.FTZ R35, R6, R31.reuse ;  /* 0x0000001f06237220 */ /* 0x080fe20000410000 */
[----:B------:R-:W-:Y:S01]  /*9510*/  F2FP.F16.E4M3.UNPACK_B R48, R48.H1 ;  /* 0x00000030ff30723e */ /* 0x000fe200030006ff */
[C---:B------:R-:W-:Y:S01]  /*9520*/  FFMA.FTZ R6, R13.reuse, R31, -R32 ;  /* 0x0000001f0d067223 */ /* 0x040fe20000010820 */
[----:B------:R-:W-:Y:S01]  /*9530*/  F2FP.F16.E4M3.UNPACK_B R44, R44.H1 ;  /* 0x0000002cff2c723e */ /* 0x000fe200030006ff */
[----:B------:R-:W-:Y:S01]  /*9540*/  FFMA.FTZ R13, R13, R50, R35 ;  /* 0x000000320d0d7223 */ /* 0x000fe20000010023 */
[----:B------:R-:W-:Y:S01]  /*9550*/  HADD2.F32 R31, -RZ, R29.H1_H1 ;  /* 0x3000001dff1f7230 */ /* 0x000fe20000004100 */
[----:B------:R-:W-:Y:S01]  /*9560*/  LOP3.LUT R51, R51, 0xff000000, R7, 0xf8, !PT ;  /* 0xff00000033337812 */ /* 0x000fe200078ef807 */
[----:B------:R-:W-:Y:S01]  /*9570*/  HADD2.F32 R50, -RZ, R48.H0_H0 ;  /* 0x20000030ff327230 */ /* 0x000fe20000004100 */
[----:B------:R-:W-:Y:S01]  /*9580*/  F2FP.F16.E4M3.UNPACK_B R7, R34 ;  /* 0x00000022ff07723e */ /* 0x000fe200020006ff */
[----:B------:R-:W-:-:S02]  /*9590*/  HADD2.F32 R29, -RZ, R41.H0_H0 ;  /* 0x20000029ff1d7230 */ /* 0x000fc40000004100 */
[----:B------:R-:W-:Y:S01]  /*95a0*/  FMUL.FTZ R28, R28, R31 ;  /* 0x0000001f1c1c7220 */ /* 0x000fe20000410000 */
[----:B------:R-:W-:Y:S01]  /*95b0*/  HADD2.F32 R35, -RZ, R44.H0_H0 ;  /* 0x2000002cff237230 */ /* 0x000fe20000004100 */
[----:B------:R-:W-:Y:S01]  /*95c0*/  F2FP.F16.E4M3.UNPACK_B R52, R51 ;  /* 0x00000033ff34723e */ /* 0x000fe200020006ff */
[----:B------:R-:W-:Y:S02]  /*95d0*/  HADD2.F32 R32, -RZ, R39.H0_H0 ;  /* 0x20000027ff207230 */ /* 0x000fe40000004100 */
[CC--:B------:R-:W-:Y:S01]  /*95e0*/  FMUL.FTZ R55, R29.reuse, R50.reuse ;  /* 0x000000321d377220 */ /* 0x0c0fe20000410000 */
[----:B------:R-:W-:Y:S02]  /*95f0*/  HADD2.F32 R41, -RZ, R41.H1_H1 ;  /* 0x30000029ff297230 */ /* 0x000fe40000004100 */
[----:B------:R-:W-:Y:S01]  /*9600*/  FMUL.FTZ R57, R29, R35 ;  /* 0x000000231d397220 */ /* 0x000fe20000410000 */
[----:B------:R-:W-:Y:S01]  /*9610*/  FFMA.FTZ R29, R38, R31, -R53 ;  /* 0x0000001f261d7223 */ /* 0x000fe20000010835 */
[----:B------:R-:W-:Y:S01]  /*9620*/  FFMA.FTZ R31, R32, R35, -R55 ;  /* 0x00000023201f7223 */ /* 0x000fe20000010837 */
[----:B------:R-:W-:Y:S01]  /*9630*/  FFMA.FTZ R28, R38, R49, R28 ;  /* 0x00000031261c7223 */ /* 0x000fe2000001001c */
[----:B------:R-:W-:Y:S01]  /*9640*/  FFMA.FTZ R32, R32, R50, R57 ;  /* 0x0000003220207223 */ /* 0x000fe20000010039 */
[----:B------:R-:W-:Y:S01]  /*9650*/  HADD2.F32 R50, -RZ, R48.H1_H1 ;  /* 0x30000030ff327230 */ /* 0x000fe20000004100 */
[----:B------:R-:W-:Y:S01]  /*9660*/  F2FP.F16.E4M3.UNPACK_B R48, R45 ;  /* 0x0000002dff30723e */ /* 0x000fe200020006ff */
[----:B------:R-:W-:Y:S01]  /*9670*/  HADD2.F32 R44, -RZ, R44.H1_H1 ;  /* 0x3000002cff2c7230 */ /* 0x000fe20000004100 */
[----:B------:R-:W-:Y:S01]  /*9680*/  F2FP.F16.E4M3.UNPACK_B R34, R34.H1 ;  /* 0x00000022ff22723e */ /* 0x000fe200030006ff */
[----:B------:R-:W-:-:S02]  /*9690*/  HADD2.F32 R53, -RZ, R52.H0_H0 ;  /* 0x20000034ff357230 */ /* 0x000fc40000004100 */
[C---:B------:R-:W-:Y:S01]  /*96a0*/  FMUL.FTZ R54, R41.reuse, R50 ;  /* 0x0000003229367220 */ /* 0x040fe20000410000 */
[----:B------:R-:W-:Y:S02]  /*96b0*/  HADD2.F32 R38, -RZ, R42.H0_H0 ;  /* 0x2000002aff267230 */ /* 0x000fe40000004100 */
[----:B------:R-:W-:Y:S01]  /*96c0*/  FMUL.FTZ R41, R41, R44 ;  /* 0x0000002c29297220 */ /* 0x000fe20000410000 */
[----:B------:R-:W-:Y:S01]  /*96d0*/  HADD2.F32 R49, -RZ, R48.H0_H0 ;  /* 0x20000030ff317230 */ /* 0x000fe20000004100 */
[----:B------:R-:W-:Y:S01]  /*96e0*/  F2FP.F16.E4M3.UNPACK_B R5, R30 ;  /* 0x0000001eff05723e */ /* 0x000fe200020006ff */
[----:B------:R-:W-:Y:S02]  /*96f0*/  HADD2.F32 R39, -RZ, R39.H1_H1 ;  /* 0x30000027ff277230 */ /* 0x000fe40000004100 */
[C---:B------:R-:W-:Y:S01]  /*9700*/  FMUL.FTZ R56, R38.reuse, R53 ;  /* 0x0000003526387220 */ /* 0x040fe20000410000 */
[----:B------:R-:W-:Y:S02]  /*9710*/  HADD2.F32 R35, -RZ, R40.H0_H0 ;  /* 0x20000028ff237230 */ /* 0x000fe40000004100 */
[----:B------:R-:W-:Y:S01]  /*9720*/  FMUL.FTZ R58, R38, R49 ;  /* 0x00000031263a7220 */ /* 0x000fe20000410000 */
[----:B------:R-:W-:-:S02]  /*9730*/  HADD2.F32 R42, -RZ, R42.H1_H1 ;  /* 0x3000002aff2a7230 */ /* 0x000fc40000004100 */
[C---:B------:R-:W-:Y:S01]  /*9740*/  FFMA.FTZ R38, R39.reuse, R44, -R54 ;  /* 0x0000002c27267223 */ /* 0x040fe20000010836 */
[----:B------:R-:W-:Y:S01]  /*9750*/  FFMA.FTZ R41, R39, R50, R41 ;  /* 0x0000003227297223 */ /* 0x000fe20000010029 */
[C---:B------:R-:W-:Y:S01]  /*9760*/  FFMA.FTZ R39, R35.reuse, R49, -R56 ;  /* 0x0000003123277223 */ /* 0x040fe20000010838 */
[----:B------:R-:W-:Y:S01]  /*9770*/  F2FP.F16.E4M3.UNPACK_B R54, R51.H1 ;  /* 0x00000033ff36723e */ /* 0x000fe200030006ff */
[----:B------:R-:W-:Y:S01]  /*9780*/  HADD2.F32 R49, -RZ, R48.H1_H1 ;  /* 0x30000030ff317230 */ /* 0x000fe20000004100 */
[----:B------:R-:W-:Y:S01]  /*9790*/  F2FP.F16.E4M3.UNPACK_B R48, R45.H1 ;  /* 0x0000002dff30723e */ /* 0x000fe200030006ff */
[----:B------:R-:W-:Y:S02]  /*97a0*/  HADD2.F32 R51, -RZ, R52.H1_H1 ;  /* 0x30000034ff337230 */ /* 0x000fe40000004100 */
[----:B------:R-:W-:Y:S01]  /*97b0*/  FFMA.FTZ R35, R35, R53, R58 ;  /* 0x0000003523237223 */ /* 0x000fe2000001003a */
[----:B------:R-:W-:Y:S02]  /*97c0*/  HADD2.F32 R52, -RZ, R54.H0_H0 ;  /* 0x20000036ff347230 */ /* 0x000fe40000004100 */
[----:B------:R-:W-:Y:S01]  /*97d0*/  FMUL.FTZ R56, R42, R49 ;  /* 0x000000312a387220 */ /* 0x000fe20000410000 */
[----:B------:R-:W-:-:S02]  /*97e0*/  HADD2.F32 R44, -RZ, R47.H0_H0 ;  /* 0x2000002fff2c7230 */ /* 0x000fc40000004100 */
[----:B------:R-:W-:Y:S01]  /*97f0*/  FMUL.FTZ R53, R42, R51 ;  /* 0x000000332a357220 */ /* 0x000fe20000410000 */
[----:B------:R-:W-:Y:S01]  /*9800*/  HADD2.F32 R50, -RZ, R48.H0_H0 ;  /* 0x20000030ff327230 */ /* 0x000fe20000004100 */
[----:B------:R-:W-:Y:S01]  /*9810*/  F2FP.F16.E4M3.UNPACK_B R30, R30.H1 ;  /* 0x0000001eff1e723e */ /* 0x000fe200030006ff */
[----:B------:R-:W-:Y:S02]  /*9820*/  HADD2.F32 R40, -RZ, R40.H1_H1 ;  /* 0x30000028ff287230 */ /* 0x000fe40000004100 */
[C---:B------:R-:W-:Y:S01]  /*9830*/  FMUL.FTZ R58, R44.reuse, R52 ;  /* 0x000000342c3a7220 */ /* 0x040fe20000410000 */
[--C-:B------:R-:W-:Y:S02]  /*9840*/  HADD2.F32 R45, -RZ, R46.reuse.H0_H0 ;  /* 0x2000002eff2d7230 */ /* 0x100fe40000004100 */
[-C--:B------:R-:W-:Y:S01]  /*9850*/  FMUL.FTZ R55, R44, R50.reuse ;  /* 0x000000322c377220 */ /* 0x080fe20000410000 */
[----:B------:R-:W-:Y:S02]  /*9860*/  HADD2.F32 R46, -RZ, R46.H1_H1 ;  /* 0x3000002eff2e7230 */ /* 0x000fe40000004100 */
[C---:B------:R-:W-:Y:S01]  /*9870*/  FFMA.FTZ R42, R40.reuse, R49, -R53 ;  /* 0x00000031282a7223 */ /* 0x040fe20000010835 */
[----:B------:R-:W-:Y:S01]  /*9880*/  FFMA.FTZ R40, R40, R51, R56 ;  /* 0x0000003328287223 */ /* 0x000fe20000010038 */
[C---:B------:R-:W-:Y:S01]  /*9890*/  FFMA.FTZ R44, R45.reuse, R50, -R58 ;  /* 0x000000322d2c7223 */ /* 0x040fe2000001083a */
[----:B------:R-:W-:Y:S01]  /*98a0*/  F2FP.F16.E4M3.UNPACK_B R53, R15.H1 ;  /* 0x0000000fff35723e */ /* 0x000fe200030006ff */
[----:B------:R-:W-:Y:S01]  /*98b0*/  FFMA.FTZ R45, R45, R52, R55 ;  /* 0x000000342d2d7223 */ /* 0x000fe20000010037 */
[----:B------:R-:W-:Y:S01]  /*98c0*/  F2FP.F16.E4M3.UNPACK_B R50, R21.H1 ;  /* 0x00000015ff32723e */ /* 0x000fe200030006ff */
[----:B------:R-:W-:Y:S01]  /*98d0*/  HADD2.F32 R51, -RZ, R48.H1_H1 ;  /* 0x30000030ff337230 */ /* 0x000fe20000004100 */
[----:B------:R-:W-:Y:S01]  /*98e0*/  F2FP.SATFINITE.E4M3.F32.PACK_AB_MERGE_C R32, R41, R32, RZ ;  /* 0x000000202920723e */ /* 0x000fe200048070ff */
[----:B------:R-:W-:-:S02]  /*98f0*/  HADD2.F32 R55, -RZ, R54.H1_H1 ;  /* 0x30000036ff377230 */ /* 0x000fc40000004100 */
[----:B------:R-:W-:Y:S01]  /*9900*/  HADD2.F32 R48, -RZ, R47.H1_H1 ;  /* 0x3000002fff307230 */ /* 0x000fe20000004100 */
[----:B------:R-:W-:Y:S01]  /*9910*/  F2FP.SATFINITE.E4M3.F32.PACK_AB_MERGE_C R13, R28, R13, R32 ;  /* 0x0000000d1c0d723e */ /* 0x000fe20004807020 */
[----:B------:R-:W-:Y:S02]  /*9920*/  HADD2.F32 R54, -RZ, R53.H0_H0 ;  /* 0x20000035ff367230 */ /* 0x000fe40000004100 */
[----:B------:R-:W-:Y:S02]  /*9930*/  HADD2.F32 R47, -RZ, R43.H0_H0 ;  /* 0x2000002bff2f7230 */ /* 0x000fe40000004100 */
[C---:B------:R-:W-:Y:S01]  /*9940*/  FMUL.FTZ R59, R48.reuse, R55 ;  /* 0x00000037303b7220 */ /* 0x040fe20000410000 */
[----:B------:R-:W-:Y:S02]  /*9950*/  HADD2.F32 R52, -RZ, R50.H0_H0 ;  /* 0x20000032ff347230 */ /* 0x000fe40000004100 */
[----:B------:R-:W-:Y:S01]  /*9960*/  FMUL.FTZ R56, R48, R51 ;  /* 0x0000003330387220 */ /* 0x000fe20000410000 */
[----:B------:R-:W-:-:S02]  /*9970*/  HADD2.F32 R49, -RZ, R37.H0_H0 ;  /* 0x20000025ff317230 */ /* 0x000fc40000004100 */
[C---:B------:R-:W-:Y:S01]  /*9980*/  FMUL.FTZ R48, R47.reuse, R54 ;  /* 0x000000362f307220 */ /* 0x040fe20000410000 */
[----:B------:R-:W-:Y:S02]  /*9990*/  HADD2.F32 R43, -RZ, R43.H1_H1 ;  /* 0x3000002bff2b7230 */ /* 0x000fe40000004100 */
[-C--:B------:R-:W-:Y:S01]  /*99a0*/  FMUL.FTZ R57, R47, R52.reuse ;  /* 0x000000342f397220 */ /* 0x080fe20000410000 */
[C---:B------:R-:W-:Y:S01]  /*99b0*/  FFMA.FTZ R47, R46.reuse, R51, -R59 ;  /* 0x000000332e2f7223 */ /* 0x040fe2000001083b */
[----:B------:R-:W-:Y:S01]  /*99c0*/  FFMA.FTZ R46, R46, R55, R56 ;  /* 0x000000372e2e7223 */ /* 0x000fe20000010038 */
[----:B------:R-:W-:Y:S02]  /*99d0*/  HADD2.F32 R56, -RZ, R53.H1_H1 ;  /* 0x30000035ff387230 */ /* 0x000fe40000004100 */
[----:B------:R-:W-:Y:S01]  /*99e0*/  FFMA.FTZ R48, R49, R52, -R48 ;  /* 0x0000003431307223 */ /* 0x000fe20000010830 */
[----:B------:R-:W-:Y:S01]  /*99f0*/  HADD2.F32 R52, -RZ, R50.H1_H1 ;  /* 0x30000032ff347230 */ /* 0x000fe20000004100 */
[----:B------:R-:W-:Y:S01]  /*9a00*/  F2FP.F16.E4M3.UNPACK_B R51, R15 ;  /* 0x0000000fff33723e */ /* 0x000fe200020006ff */
[----:B------:R-:W-:Y:S01]  /*9a10*/  HADD2.F32 R37, -RZ, R37.H1_H1 ;  /* 0x30000025ff257230 */ /* 0x000fe20000004100 */
[----:B------:R-:W-:Y:S01]  /*9a20*/  F2FP.F16.E4M3.UNPACK_B R50, R21 ;  /* 0x00000015ff32723e */ /* 0x000fe200020006ff */
[----:B------:R-:W-:Y:S01]  /*9a30*/  FMUL.FTZ R58, R43, R56 ;  /* 0x000000382b3a7220 */ /* 0x000fe20000410000 */
[----:B------:R-:W-:Y:S01]  /*9a40*/  FFMA.FTZ R49, R49, R54, R57 ;  /* 0x0000003631317223 */ /* 0x000fe20000010039 */
[----:B------:R-:W-:Y:S01]  /*9a50*/  FMUL.FTZ R43, R43, R52 ;  /* 0x000000342b2b7220 */ /* 0x000fe20000410000 */
[----:B------:R-:W-:-:S02]  /*9a60*/  HADD2.F32 R54, -RZ, R51.H0_H0 ;  /* 0x20000033ff367230 */ /* 0x000fc40000004100 */
[C---:B------:R-:W-:Y:S01]  /*9a70*/  FFMA.FTZ R55, R37.reuse, R52, -R58 ;  /* 0x0000003425377223 */ /* 0x040fe2000001083a */
[----:B------:R-:W-:Y:S02]  /*9a80*/  HADD2.F32 R21, -RZ, R33.H0_H0 ;  /* 0x20000021ff157230 */ /* 0x000fe40000004100 */
[----:B------:R-:W-:Y:S01]  /*9a90*/  FFMA.FTZ R60, R37, R56, R43 ;  /* 0x00000038253c7223 */ /* 0x000fe2000001002b */
[----:B------:R-:W-:Y:S01]  /*9aa0*/  HADD2.F32 R52, -RZ, R50.H0_H0 ;  /* 0x20000032ff347230 */ /* 0x000fe20000004100 */
[----:B------:R-:W-:Y:S01]  /*9ab0*/  F2FP.F16.E4M3.UNPACK_B R37, R4.H1 ;  /* 0x00000004ff25723e */ /* 0x000fe200030006ff */
[----:B------:R-:W-:Y:S02]  /*9ac0*/  HADD2.F32 R51, -RZ, R51.H1_H1 ;  /* 0x30000033ff337230 */ /* 0x000fe40000004100 */
[C---:B------:R-:W-:Y:S01]  /*9ad0*/  FMUL.FTZ R56, R21.reuse, R54 ;  /* 0x0000003615387220 */ /* 0x040fe20000410000 */
[----:B------:R-:W-:Y:S02]  /*9ae0*/  HADD2.F32 R33, -RZ, R33.H1_H1 ;  /* 0x30000021ff217230 */ /* 0x000fe40000004100 */
[----:B------:R-:W-:Y:S01]  /*9af0*/  FMUL.FTZ R58, R21, R52 ;  /* 0x00000034153a7220 */ /* 0x000fe20000410000 */
[----:B------:R-:W-:Y:S01]  /*9b00*/  HADD2.F32 R15, -RZ, R14.H0_H0 ;  /* 0x2000000eff0f7230 */ /* 0x000fe20000004100 */
[----:B------:R-:W-:Y:S01]  /*9b10*/  F2FP.F16.E4M3.UNPACK_B R21, R12.H1 ;  /* 0x0000000cff15723e */ /* 0x000fe200030006ff */
[----:B------:R-:W-:-:S02]  /*9b20*/  HADD2.F32 R50, -RZ, R50.H1_H1 ;  /* 0x30000032ff327230 */ /* 0x000fc40000004100 */
[-C--:B------:R-:W-:Y:S01]  /*9b30*/  FMUL.FTZ R43, R33, R51.reuse ;  /* 0x00000033212b7220 */ /* 0x080fe20000410000 */
[----:B------:R-:W-:Y:S02]  /*9b40*/  HADD2.F32 R14, -RZ, R14.H1_H1 ;  /* 0x3000000eff0e7230 */ /* 0x000fe40000004100 */
[C---:B------:R-:W-:Y:S01]  /*9b50*/  FFMA.FTZ R56, R15.reuse, R52, -R56 ;  /* 0x000000340f387223 */ /* 0x040fe20000010838 */
[----:B------:R-:W-:Y:S01]  /*9b60*/  FFMA.FTZ R58, R15, R54, R58 ;  /* 0x000000360f3a7223 */ /* 0x000fe2000001003a */
[-C--:B------:R-:W-:Y:S01]  /*9b70*/  FMUL.FTZ R52, R33, R50.reuse ;  /* 0x0000003221347220 */ /* 0x080fe20000410000 */
[----:B------:R-:W-:Y:S02]  /*9b80*/  HADD2.F32 R15, -RZ, R34.H0_H0 ;  /* 0x20000022ff0f7230 */ /* 0x000fe40000004100 */
[C---:B------:R-:W-:Y:S01]  /*9b90*/  FFMA.FTZ R53, R14.reuse, R50, -R43 ;  /* 0x000000320e357223 */ /* 0x040fe2000001082b */
[----:B------:R-:W-:Y:S02]  /*9ba0*/  HADD2.F32 R43, -RZ, R37.H0_H0 ;  /* 0x20000025ff2b7230 */ /* 0x000fe40000004100 */
[----:B------:R-:W-:Y:S01]  /*9bb0*/  FFMA.FTZ R51, R14, R51, R52 ;  /* 0x000000330e337223 */ /* 0x000fe20000010034 */
[----:B------:R-:W-:Y:S01]  /*9bc0*/  HADD2.F32 R33, -RZ, R21.H0_H0 ;  /* 0x20000015ff217230 */ /* 0x000fe20000004100 */
[----:B------:R-:W-:Y:S01]  /*9bd0*/  F2FP.F16.E4M3.UNPACK_B R12, R12 ;  /* 0x0000000cff0c723e */ /* 0x000fe200020006ff */
[----:B------:R-:W-:-:S02]  /*9be0*/  HADD2.F32 R14, -RZ, R30.H0_H0 ;  /* 0x2000001eff0e7230 */ /* 0x000fc40000004100 */
[C---:B------:R-:W-:Y:S01]  /*9bf0*/  FMUL.FTZ R57, R15.reuse, R43 ;  /* 0x0000002b0f397220 */ /* 0x040fe20000410000 */
[----:B------:R-:W-:Y:S02]  /*9c00*/  HADD2.F32 R37, -RZ, R37.H1_H1 ;  /* 0x30000025ff257230 */ /* 0x000fe40000004100 */
[-C--:B------:R-:W-:Y:S01]  /*9c10*/  FMUL.FTZ R15, R15, R33.reuse ;  /* 0x000000210f0f7220 */ /* 0x080fe20000410000 */
[----:B------:R-:W-:Y:S02]  /*9c20*/  HADD2.F32 R34, -RZ, R34.H1_H1 ;  /* 0x30000022ff227230 */ /* 0x000fe40000004100 */
[----:B------:R-:W-:Y:S01]  /*9c30*/  FFMA.FTZ R57, R14, R33, -R57 ;  /* 0x000000210e397223 */ /* 0x000fe20000010839 */
[----:B------:R-:W-:Y:S01]  /*9c40*/  HADD2.F32 R21, -RZ, R21.H1_H1 ;  /* 0x30000015ff157230 */ /* 0x000fe20000004100 */
[----:B------:R-:W-:Y:S01]  /*9c50*/  F2FP.F16.E4M3.UNPACK_B R4, R4 ;  /* 0x00000004ff04723e */ /* 0x000fe200020006ff */
[----:B------:R-:W-:Y:S02]  /*9c60*/  HADD2.F32 R30, -RZ, R30.H1_H1 ;  /* 0x3000001eff1e7230 */ /* 0x000fe40000004100 */
[----:B------:R-:W-:Y:S01]  /*9c70*/  FMUL.FTZ R33, R34, R37 ;  /* 0x0000002522217220 */ /* 0x000fe20000410000 */
[----:B------:R-:W-:Y:S01]  /*9c80*/  FFMA.FTZ R43, R14, R43, R15 ;  /* 0x0000002b0e2b7223 */ /* 0x000fe2000001000f */
[----:B------:R-:W-:Y:S01]  /*9c90*/  FMUL.FTZ R34, R34, R21 ;  /* 0x0000001522227220 */ /* 0x000fe20000410000 */
[----:B------:R-:W-:-:S02]  /*9ca0*/  HADD2.F32 R15, -RZ, R12.H0_H0 ;  /* 0x2000000cff0f7230 */ /* 0x000fc40000004100 */
[C---:B------:R-:W-:Y:S01]  /*9cb0*/  FFMA.FTZ R50, R30.reuse, R21, -R33 ;  /* 0x000000151e327223 */ /* 0x040fe20000010821 */
[----:B------:R-:W-:Y:S02]  /*9cc0*/  HADD2.F32 R14, -RZ, R12.H1_H1 ;  /* 0x3000000cff0e7230 */ /* 0x000fe40000004100 */
[----:B------:R-:W-:Y:S01]  /*9cd0*/  FFMA.FTZ R52, R30, R37, R34 ;  /* 0x000000251e347223 */ /* 0x000fe20000010022 */
[--C-:B------:R-:W-:Y:S02]  /*9ce0*/  HADD2.F32 R12, -RZ, R7.reuse.H0_H0 ;  /* 0x20000007ff0c7230 */ /* 0x100fe40000004100 */
[--C-:B------:R-:W-:Y:S01]  /*9cf0*/  HADD2.F32 R30, -RZ, R4.reuse.H1_H1 ;  /* 0x30000004ff1e7230 */ /* 0x100fe20000004100 */
[----:B------:R-:W-:Y:S01]  /*9d00*/  F2FP.SATFINITE.E4M3.F32.PACK_AB_MERGE_C R50, R50, R57, RZ ;  /* 0x000000393232723e */ /* 0x000fe200048070ff */
[----:B------:R-:W-:Y:S01]  /*9d10*/  HADD2.F32 R7, -RZ, R7.H1_H1 ;  /* 0x30000007ff077230 */ /* 0x000fe20000004100 */
[----:B------:R-:W-:Y:S01]  /*9d20*/  F2FP.SATFINITE.E4M3.F32.PACK_AB_MERGE_C R43, R52, R43, RZ ;  /* 0x0000002b342b723e */ /* 0x000fe200048070ff */
[----:B------:R-:W-:-:S02]  /*9d30*/  HADD2.F32 R21, -RZ, R4.H0_H0 ;  /* 0x20000004ff157230 */ /* 0x000fc40000004100 */
[--C-:B------:R-:W-:Y:S02]  /*9d40*/  HADD2.F32 R4, -RZ, R5.reuse.H0_H0 ;  /* 0x20000005ff047230 */ /* 0x100fe40000004100 */
[C---:B------:R-:W-:Y:S01]  /*9d50*/  FMUL.FTZ R34, R7.reuse, R30 ;  /* 0x0000001e07227220 */ /* 0x040fe20000410000 */
[----:B------:R-:W-:Y:S02]  /*9d60*/  HADD2.F32 R5, -RZ, R5.H1_H1 ;  /* 0x30000005ff057230 */ /* 0x000fe40000004100 */
[C---:B------:R-:W-:Y:S01]  /*9d70*/  FMUL.FTZ R33, R12.reuse, R21 ;  /* 0x000000150c217220 */ /* 0x040fe20000410000 */
[-C--:B------:R-:W-:Y:S01]  /*9d80*/  FMUL.FTZ R7, R7, R14.reuse ;  /* 0x0000000e07077220 */ /* 0x080fe20000410000 */
[-C--:B------:R-:W-:Y:S01]  /*9d90*/  FMUL.FTZ R12, R12, R15.reuse ;  /* 0x0000000f0c0c7220 */ /* 0x080fe20000410000 */
[C---:B------:R-:W-:Y:S02]  /*9da0*/  FFMA.FTZ R34, R5.reuse, R14, -R34 ;  /* 0x0000000e05227223 */ /* 0x040fe40000010822 */
[----:B------:R-:W-:Y:S01]  /*9db0*/  FFMA.FTZ R14, R5, R30, R7 ;  /* 0x0000001e050e7223 */ /* 0x000fe20000010007 */
[C---:B------:R-:W-:Y:S01]  /*9dc0*/  FFMA.FTZ R33, R4.reuse, R15, -R33 ;  /* 0x0000000f04217223 */ /* 0x040fe20000010821 */
[----:B------:R-:W-:Y:S01]  /*9dd0*/  FFMA.FTZ R21, R4, R21, R12 ;  /* 0x0000001504157223 */ /* 0x000fe2000001000c */
[----:B------:R-:W-:-:S02]  /*9de0*/  F2FP.SATFINITE.E4M3.F32.PACK_AB_MERGE_C R5, R38, R31, RZ ;  /* 0x0000001f2605723e */ /* 0x000fc400048070ff */
[----:B------:R-:W-:Y:S02]  /*9df0*/  F2FP.SATFINITE.E4M3.F32.PACK_AB_MERGE_C R7, R47, R44, RZ ;  /* 0x0000002c2f07723e */ /* 0x000fe400048070ff */
[----:B------:R-:W-:Y:S02]  /*9e00*/  F2FP.SATFINITE.E4M3.F32.PACK_AB_MERGE_C R4, R55, R48, RZ ;  /* 0x000000303704723e */ /* 0x000fe400048070ff */
[----:B------:R-:W-:Y:S02]  /*9e10*/  F2FP.SATFINITE.E4M3.F32.PACK_AB_MERGE_C R15, R46, R45, RZ ;  /* 0x0000002d2e0f723e */ /* 0x000fe400048070ff */
[----:B------:R-:W-:Y:S02]  /*9e20*/  F2FP.SATFINITE.E4M3.F32.PACK_AB_MERGE_C R12, R60, R49, RZ ;  /* 0x000000313c0c723e */ /* 0x000fe400048070ff */
[----:B------:R-:W-:Y:S02]  /*9e30*/  F2FP.SATFINITE.E4M3.F32.PACK_AB_MERGE_C R5, R29, R6, R5 ;  /* 0x000000061d05723e */ /* 0x000fe40004807005 */
[----:B------:R-:W-:-:S02]  /*9e40*/  F2FP.SATFINITE.E4M3.F32.PACK_AB_MERGE_C R7, R42, R39, R7 ;  /* 0x000000272a07723e */ /* 0x000fc40004807007 */
[----:B------:R-:W-:Y:S02]  /*9e50*/  F2FP.SATFINITE.E4M3.F32.PACK_AB_MERGE_C R4, R53, R56, R4 ;  /* 0x000000383504723e */ /* 0x000fe40004807004 */
[----:B------:R-:W-:Y:S02]  /*9e60*/  F2FP.SATFINITE.E4M3.F32.PACK_AB_MERGE_C R6, R34, R33, R50 ;  /* 0x000000212206723e */ /* 0x000fe40004807032 */
[----:B------:R-:W-:Y:S02]  /*9e70*/  F2FP.SATFINITE.E4M3.F32.PACK_AB_MERGE_C R15, R40, R35, R15 ;  /* 0x00000023280f723e */ /* 0x000fe4000480700f */
[----:B------:R-:W-:Y:S01]  /*9e80*/  F2FP.SATFINITE.E4M3.F32.PACK_AB_MERGE_C R12, R51, R58, R12 ;  /* 0x0000003a330c723e */ /* 0x000fe2000480700c */
[----:B------:R3:W-:Y:S01]  /*9e90*/  STS.128 [R20+0xf000], R4 ;  /* 0x00f0000414007388 */ /* 0x0007e20000000c00 */
[----:B------:R-:W-:-:S05]  /*9ea0*/  F2FP.SATFINITE.E4M3.F32.PACK_AB_MERGE_C R14, R14, R21, R43 ;  /* 0x000000150e0e723e */ /* 0x000fca000480702b */
[----:B------:R3:W-:Y:S02]  /*9eb0*/  STS.128 [R0+0xf000], R12 ;  /* 0x00f0000c00007388 */ /* 0x0007e40000000c00 */
.L_x_394:
[----:B------:R-:W-:Y:S05]  /*9ec0*/  BSYNC B1 ;  /* 0x0000000000017941 */ /* 0x000fea0003800000 */
.L_x_393:
[----:B------:R-:W-:Y:S05]  /*9ed0*/  @P1 BRA `(.L_x_383) ;  /* 0x0000000c00f81947 */ /* 0x000fea0003800000 */
[----:B--2---:R-:W2:Y:S04]  /*9ee0*/  LDL R21, [R1+0x50] ;  /* 0x0000500001157983 */ /* 0x004ea80000100800 */
[----:B------:R-:W4:Y:S01]  /*9ef0*/  LDL R49, [R1+0x5c] ;  /* 0x00005c0001317983 */ /* 0x000f220000100800 */
[----:B---3-5:R-:W-:Y:S02]  /*9f00*/  SHF.R.U32.HI R0, RZ, 0x8, R24 ;  /* 0x00000008ff007819 */ /* 0x028fe40000011618 */
[----:B------:R-:W-:Y:S02]  /*9f10*/  LOP3.LUT R5, R24, 0xff, RZ, 0xc0, !PT ;  /* 0x000000ff18057812 */ /* 0x000fe400078ec0ff */
[----:B------:R-:W-:Y:S02]  /*9f20*/  LOP3.LUT R0, R0, 0xff, RZ, 0xc0, !PT ;  /* 0x000000ff00007812 */ /* 0x000fe400078ec0ff */
[----:B------:R-:W-:-:S02]  /*9f30*/  SHF.R.U32.HI R14, RZ, 0x8, R25 ;  /* 0x00000008ff0e7819 */ /* 0x000fc40000011619 */
[----:B------:R-:W-:Y:S02]  /*9f40*/  PRMT R20, R0, 0x7604, R5 ;  /* 0x0000760400147816 */ /* 0x000fe40000000005 */
[----:B------:R-:W-:Y:S02]  /*9f50*/  LOP3.LUT R7, R25, 0xff, RZ, 0xc0, !PT ;  /* 0x000000ff19077812 */ /* 0x000fe400078ec0ff */
[----:B------:R-:W-:Y:S02]  /*9f60*/  SHF.R.U32.HI R6, RZ, 0x8, R27 ;  /* 0x00000008ff067819 */ /* 0x000fe4000001161b */
[----:B------:R-:W-:Y:S02]  /*9f70*/  LOP3.LUT R0, R14, 0xff, RZ, 0xc0, !PT ;  /* 0x000000ff0e007812 */ /* 0x000fe400078ec0ff */
[----:B------:R-:W-:Y:S02]  /*9f80*/  LOP3.LUT R13, R27, 0xff, RZ, 0xc0, !PT ;  /* 0x000000ff1b0d7812 */ /* 0x000fe400078ec0ff */
[----:B------:R-:W-:-:S02]  /*9f90*/  LOP3.LUT R6, R6, 0xff, RZ, 0xc0, !PT ;  /* 0x000000ff06067812 */ /* 0x000fc400078ec0ff */
[----:B0-----:R-:W-:Y:S02]  /*9fa0*/  PRMT R28, R0, 0x7604, R7 ;  /* 0x00007604001c7816 */ /* 0x001fe40000000007 */
[----:B------:R-:W-:Y:S02]  /*9fb0*/  SHF.R.U32.HI R12, RZ, 0x8, R8 ;  /* 0x00000008ff0c7819 */ /* 0x000fe40000011608 */
[----:B------:R-:W-:Y:S02]  /*9fc0*/  PRMT R32, R6, 0x7604, R13 ;  /* 0x0000760406207816 */ /* 0x000fe4000000000d */
[----:B------:R-:W-:Y:S02]  /*9fd0*/  LOP3.LUT R15, R8, 0xff, RZ, 0xc0, !PT ;  /* 0x000000ff080f7812 */ /* 0x000fe400078ec0ff */
[----:B------:R-:W-:Y:S02]  /*9fe0*/  LOP3.LUT R12, R12, 0xff, RZ, 0xc0, !PT ;  /* 0x000000ff0c0c7812 */ /* 0x000fe400078ec0ff */
[----:B------:R-:W-:-:S02]  /*9ff0*/  SHF.R.U32.HI R13, RZ, 0x8, R10 ;  /* 0x00000008ff0d7819 */ /* 0x000fc4000001160a */
[----:B------:R-:W-:Y:S02]  /*a000*/  PRMT R33, R12, 0x7604, R15 ;  /* 0x000076040c217816 */ /* 0x000fe4000000000f */
[----:B------:R-:W-:Y:S02]  /*a010*/  LOP3.LUT R14, R13, 0xff, RZ, 0xc0, !PT ;  /* 0x000000ff0d0e7812 */ /* 0x000fe400078ec0ff */
[----:B------:R-:W-:Y:S02]  /*a020*/  SHF.R.U32.HI R12, RZ, 0x8, R9 ;  /* 0x00000008ff0c7819 */ /* 0x000fe40000011609 */
[----:B------:R-:W-:Y:S02]  /*a030*/  SHF.R.U32.HI R4, RZ, 0x8, R26 ;  /* 0x00000008ff047819 */ /* 0x000fe4000001161a */
[----:B------:R-:W-:Y:S02]  /*a040*/  LOP3.LUT R15, R9, 0xff, RZ, 0xc0, !PT ;  /* 0x000000ff090f7812 */ /* 0x000fe400078ec0ff */
[----:B------:R-:W-:-:S02]  /*a050*/  LOP3.LUT R12, R12, 0xff, RZ, 0xc0, !PT ;  /* 0x000000ff0c0c7812 */ /* 0x000fc400078ec0ff */
[----:B------:R-:W-:Y:S02]  /*a060*/  LOP3.LUT R5, R26, 0xff, RZ, 0xc0, !PT ;  /* 0x000000ff1a057812 */ /* 0x000fe400078ec0ff */
[----:B------:R-:W-:Y:S02]  /*a070*/  LOP3.LUT R4, R4, 0xff, RZ, 0xc0, !PT ;  /* 0x000000ff04047812 */ /* 0x000fe400078ec0ff */
[----:B------:R-:W-:Y:S02]  /*a080*/  PRMT R35, R12, 0x7604, R15 ;  /* 0x000076040c237816 */ /* 0x000fe4000000000f */
[----:B------:R-:W-:Y:S02]  /*a090*/  PRMT R30, R4, 0x7604, R5 ;  /* 0x00007604041e7816 */ /* 0x000fe40000000005 */
[----:B------:R-:W-:Y:S02]  /*a0a0*/  SHF.R.U32.HI R29, RZ, 0x8, R11 ;  /* 0x00000008ff1d7819 */ /* 0x000fe4000001160b */
[----:B------:R-:W-:-:S02]  /*a0b0*/  LOP3.LUT R34, R11, 0xff, RZ, 0xc0, !PT ;  /* 0x000000ff0b227812 */ /* 0x000fc400078ec0ff */
[----:B------:R-:W-:-:S04]  /*a0c0*/  SHF.R.U32.HI R31, RZ, 0x10, R27 ;  /* 0x00000010ff1f7819 */ /* 0x000fc8000001161b */
[----:B------:R-:W-:-:S04]  /*a0d0*/  LOP3.LUT R31, R31, 0xff, RZ, 0xc0, !PT ;  /* 0x000000ff1f1f7812 */ /* 0x000fc800078ec0ff */
[----:B------:R-:W-:Y:S02]  /*a0e0*/  PRMT R31, R31, 0x7054, R32 ;  /* 0x000070541f1f7816 */ /* 0x000fe40000000020 */
[----:B------:R-:W-:-:S04]  /*a0f0*/  SHF.R.U32.HI R32, RZ, 0x10, R11 ;  /* 0x00000010ff207819 */ /* 0x000fc8000001160b */
[----:B------:R-:W-:Y:S02]  /*a100*/  LOP3.LUT R32, R32, 0xff, RZ, 0xc0, !PT ;  /* 0x000000ff20207812 */ /* 0x000fe400078ec0ff */
[----:B--2---:R-:W-:Y:S02]  /*a110*/  LEA.HI R3, R3, R21, RZ, 0x1c ;  /* 0x0000001503037211 */ /* 0x004fe400078fe0ff */
[----:B------:R-:W-:Y:S02]  /*a120*/  LOP3.LUT R21, R10, 0xff, RZ, 0xc0, !PT ;  /* 0x000000ff0a157812 */ /* 0x000fe400078ec0ff */
[C---:B------:R-:W-:Y:S01]  /*a130*/  LEA.HI R0, R3.reuse, R3, RZ, 0x1 ;  /* 0x0000000303007211 */ /* 0x040fe200078f08ff */
[----:B------:R-:W-:Y:S01]  /*a140*/  IMAD.SHL.U32 R3, R3, 0x10, RZ ;  /* 0x0000001003037824 */ /* 0x000fe200078e00ff */
[----:B-1----:R-:W-:Y:S01]  /*a150*/  PRMT R37, R14, 0x7604, R21 ;  /* 0x000076040e257816 */ /* 0x002fe20000000015 */
[----:B----4-:R-:W-:Y:S01]  /*a160*/  LDS.128 R4, [R49+0xf000] ;  /* 0x00f0000031047984 */ /* 0x010fe20000000c00 */
[----:B------:R-:W-:-:S02]  /*a170*/  SHF.R.S32.HI R0, RZ, 0x1, R0 ;  /* 0x00000001ff007819 */ /* 0x000fc40000011400 */
[----:B------:R-:W-:Y:S02]  /*a180*/  LOP3.LUT R3, R156, 0x10, R3, 0xf8, !PT ;  /* 0x000000109c037812 */ /* 0x000fe400078ef803 */
[----:B------:R-:W-:Y:S01]  /*a190*/  SHF.R.U32.HI R21, RZ, 0x10, R25 ;  /* 0x00000010ff157819 */ /* 0x000fe20000011619 */
[----:B------:R-:W-:Y:S01]  /*a1a0*/  IMAD R13, R0, 0x1800, R62 ;  /* 0x00001800000d7824 */ /* 0x000fe200078e023e */
[----:B------:R-:W-:Y:S02]  /*a1b0*/  LOP3.LUT R0, R3, R61, RZ, 0x3c, !PT ;  /* 0x0000003d03007212 */ /* 0x000fe400078e3cff */
[----:B------:R-:W-:Y:S02]  /*a1c0*/  LOP3.LUT R3, R29, 0xff, RZ, 0xc0, !PT ;  /* 0x000000ff1d037812 */ /* 0x000fe400078ec0ff */
[----:B------:R-:W-:Y:S02]  /*a1d0*/  IADD3 R0, R16, R13, R0 ;  /* 0x0000000d10007210 */ /* 0x000fe40007ffe000 */
[----:B------:R-:W-:-:S02]  /*a1e0*/  PRMT R41, R3, 0x7604, R34 ;  /* 0x0000760403297816 */ /* 0x000fc40000000022 */
[----:B------:R-:W-:Y:S01]  /*a1f0*/  SHF.R.U32.HI R3, RZ, 0x10, R24 ;  /* 0x00000010ff037819 */ /* 0x000fe20000011618 */
[----:B------:R-:W0:Y:S01]  /*a200*/  LDS.128 R12, [R0+0xf000] ;  /* 0x00f00000000c7984 */ /* 0x000e220000000c00 */
[----:B------:R-:W-:Y:S02]  /*a210*/  SHF.R.U32.HI R29, RZ, 0x10, R26 ;  /* 0x00000010ff1d7819 */ /* 0x000fe4000001161a */
[----:B------:R-:W-:Y:S02]  /*a220*/  LOP3.LUT R3, R3, 0xff, RZ, 0xc0, !PT ;  /* 0x000000ff03037812 */ /* 0x000fe400078ec0ff */
[----:B------:R-:W-:Y:S02]  /*a230*/  LOP3.LUT R21, R21, 0xff, RZ, 0xc0, !PT ;  /* 0x000000ff15157812 */ /* 0x000fe400078ec0ff */
[----:B------:R-:W-:Y:S02]  /*a240*/  LOP3.LUT R29, R29, 0xff, RZ, 0xc0, !PT ;  /* 0x000000ff1d1d7812 */ /* 0x000fe400078ec0ff */
[----:B------:R-:W-:-:S02]  /*a250*/  PRMT R3, R3, 0x7054, R20 ;  /* 0x0000705403037816 */ /* 0x000fc40000000014 */
[----:B------:R-:W-:Y:S02]  /*a260*/  PRMT R21, R21, 0x7054, R28 ;  /* 0x0000705415157816 */ /* 0x000fe4000000001c */
[----:B------:R-:W-:Y:S02]  /*a270*/  SHF.R.U32.HI R20, RZ, 0x10, R8 ;  /* 0x00000010ff147819 */ /* 0x000fe40000011608 */
[----:B------:R-:W-:Y:S02]  /*a280*/  SHF.R.U32.HI R28, RZ, 0x10, R9 ;  /* 0x00000010ff1c7819 */ /* 0x000fe40000011609 */
[----:B------:R-:W-:Y:S02]  /*a290*/  PRMT R29, R29, 0x7054, R30 ;  /* 0x000070541d1d7816 */ /* 0x000fe4000000001e */
[----:B------:R-:W-:Y:S02]  /*a2a0*/  SHF.R.U32.HI R30, RZ, 0x10, R10 ;  /* 0x00000010ff1e7819 */ /* 0x000fe4000001160a */
[----:B------:R-:W-:-:S02]  /*a2b0*/  LOP3.LUT R20, R20, 0xff, RZ, 0xc0, !PT ;  /* 0x000000ff14147812 */ /* 0x000fc400078ec0ff */
[----:B------:R-:W-:Y:S02]  /*a2c0*/  LOP3.LUT R28, R28, 0xff, RZ, 0xc0, !PT ;  /* 0x000000ff1c1c7812 */ /* 0x000fe400078ec0ff */
[----:B------:R-:W-:Y:S02]  /*a2d0*/  LOP3.LUT R30, R30, 0xff, RZ, 0xc0, !PT ;  /* 0x000000ff1e1e7812 */ /* 0x000fe400078ec0ff */
[----:B------:R-:W-:Y:S02]  /*a2e0*/  PRMT R33, R20, 0x7054, R33 ;  /* 0x0000705414217816 */ /* 0x000fe40000000021 */
[----:B------:R-:W-:Y:S02]  /*a2f0*/  PRMT R35, R28, 0x7054, R35 ;  /* 0x000070541c237816 */ /* 0x000fe40000000023 */
[----:B------:R-:W-:Y:S02]  /*a300*/  LOP3.LUT R28, R21, 0xff000000, R25, 0xf8, !PT ;  /* 0xff000000151c7812 */ /* 0x000fe400078ef819 */
[----:B------:R-:W-:-:S02]  /*a310*/  PRMT R39, R30, 0x7054, R37 ;  /* 0x000070541e277816 */ /* 0x000fc40000000025 */
[----:B------:R-:W-:Y:S02]  /*a320*/  LOP3.LUT R21, R33, 0xff000000, R8, 0xf8, !PT ;  /* 0xff00000021157812 */ /* 0x000fe400078ef808 */
[----:B------:R-:W-:Y:S02]  /*a330*/  LOP3.LUT R33, R35, 0xff000000, R9, 0xf8, !PT ;  /* 0xff00000023217812 */ /* 0x000fe400078ef809 */
[----:B------:R-:W-:Y:S02]  /*a340*/  LOP3.LUT R8, R39, 0xff000000, R10, 0xf8, !PT ;  /* 0xff00000027087812 */ /* 0x000fe400078ef80a */
[----:B------:R-:W-:Y:S02]  /*a350*/  F2FP.F16.E4M3.UNPACK_B R39, R33 ;  /* 0x00000021ff27723e */ /* 0x000fe400020006ff */
[----:B0-----:R-:W-:Y:S02]  /*a360*/  F2FP.F16.E4M3.UNPACK_B R25, R13 ;  /* 0x0000000dff19723e */ /* 0x001fe400020006ff */
[----:B------:R-:W-:Y:S01]  /*a370*/  PRMT R41, R32, 0x7054, R41 ;  /* 0x0000705420297816 */ /* 0x000fe20000000029 */
[--C-:B------:R-:W-:Y:S01]  /*a380*/  HADD2.F32 R42, -RZ, R39.reuse.H0_H0 ;  /* 0x20000027ff2a7230 */ /* 0x100fe20000004100 */
[----:B------:R-:W-:Y:S01]  /*a390*/  LOP3.LUT R20, R3, 0xff000000, R24, 0xf8, !PT ;  /* 0xff00000003147812 */ /* 0x000fe200078ef818 */
[----:B------:R-:W-:Y:S01]  /*a3a0*/  HADD2.F32 R39, -RZ, R39.H1_H1 ;  /* 0x30000027ff277230 */ /* 0x000fe20000004100 */
[----:B------:R-:W-:-:S02]  /*a3b0*/  F2FP.F16.E4M3.UNPACK_B R32, R28 ;  /* 0x0000001cff20723e */ /* 0x000fc400020006ff */
[-C--:B------:R-:W-:Y:S02]  /*a3c0*/  F2FP.F16.E4M3.UNPACK_B R10, R5.reuse ;  /* 0x00000005ff0a723e */ /* 0x080fe400020006ff */
[----:B------:R-:W-:Y:S01]  /*a3d0*/  F2FP.F16.E4M3.UNPACK_B R24, R5.H1 ;  /* 0x00000005ff18723e */ /* 0x000fe200030006ff */
[--C-:B------:R-:W-:Y:S01]  /*a3e0*/  HADD2.F32 R5, -RZ, R25.reuse.H0_H0 ;  /* 0x20000019ff057230 */ /* 0x100fe20000004100 */
[----:B------:R-:W-:Y:S01]  /*a3f0*/  LOP3.LUT R37, R31, 0xff000000, R27, 0xf8, !PT ;  /* 0xff0000001f257812 */ /* 0x000fe200078ef81b */
[----:B------:R-:W-:Y:S01]  /*a400*/  HADD2.F32 R40, -RZ, R32.H0_H0 ;  /* 0x20000020ff287230 */ /* 0x000fe20000004100 */
[-C--:B------:R-:W-:Y:S01]  /*a410*/  F2FP.F16.E4M3.UNPACK_B R27, R12.reuse ;  /* 0x0000000cff1b723e */ /* 0x080fe200020006ff */
[----:B------:R-:W-:Y:S01]  /*a420*/  HADD2.F32 R9, -RZ, R10.H0_H0 ;  /* 0x2000000aff097230 */ /* 0x000fe20000004100 */
[----:B------:R-:W-:Y:S01]  /*a430*/  F2FP.F16.E4M3.UNPACK_B R34, R12.H1 ;  /* 0x0000000cff22723e */ /* 0x000fe200030006ff */
[----:B------:R-:W-:Y:S01]  /*a440*/  FMUL.FTZ R12, R5, R42 ;  /* 0x0000002a050c7220 */ /* 0x000fe20000410000 */
[----:B------:R-:W-:Y:S01]  /*a450*/  LOP3.LUT R3, R29, 0xff000000, R26, 0xf8, !PT ;  /* 0xff0000001d037812 */ /* 0x000fe200078ef81a */
[----:B------:R-:W-:Y:S01]  /*a460*/  HADD2.F32 R25, -RZ, R25.H1_H1 ;  /* 0x30000019ff197230 */ /* 0x000fe20000004100 */
[----:B------:R-:W-:Y:S01]  /*a470*/  F2FP.F16.E4M3.UNPACK_B R26, R13.H1 ;  /* 0x0000000dff1a723e */ /* 0x000fe200030006ff */
[-C--:B------:R-:W-:Y:S01]  /*a480*/  FMUL.FTZ R13, R5, R40.reuse ;  /* 0x00000028050d7220 */ /* 0x080fe20000410000 */
[C---:B------:R-:W-:Y:S01]  /*a490*/  FFMA.FTZ R5, R9.reuse, R40, -R12 ;  /* 0x0000002809057223 */ /* 0x040fe2000001080c */
[----:B------:R-:W-:Y:S01]  /*a4a0*/  F2FP.F16.E4M3.UNPACK_B R40, R33.H1 ;  /* 0x00000021ff28723e */ /* 0x000fe200030006ff */
[----:B------:R-:W-:Y:S01]  /*a4b0*/  HADD2.F32 R32, -RZ, R32.H1_H1 ;  /* 0x30000020ff207230 */ /* 0x000fe20000004100 */
[----:B------:R-:W-:Y:S01]  /*a4c0*/  F2FP.F16.E4M3.UNPACK_B R28, R28.H1 ;  /* 0x0000001cff1c723e */ /* 0x000fe200030006ff */
[----:B------:R-:W-:Y:S01]  /*a4d0*/  FFMA.FTZ R9, R9, R42, R13 ;  /* 0x0000002a09097223 */ /* 0x000fe2000001000d */
[----:B------:R-:W-:Y:S01]  /*a4e0*/  HADD2.F32 R12, -RZ, R26.H0_H0 ;  /* 0x2000001aff0c7230 */ /* 0x000fe20000004100 */
[----:B------:R-:W-:Y:S01]  /*a4f0*/  LOP3.LUT R43, R41, 0xff000000, R11, 0xf8, !PT ;  /* 0xff000000292b7812 */ /* 0x000fe200078ef80b */
[----:B------:R-:W-:-:S02]  /*a500*/  HADD2.F32 R33, -RZ, R40.H0_H0 ;  /* 0x20000028ff217230 */ /* 0x000fc40000004100 */
[C---:B------:R-:W-:Y:S01]  /*a510*/  FMUL.FTZ R41, R25.reuse, R39 ;  /* 0x0000002719297220 */ /* 0x040fe20000410000 */
[----:B------:R-:W-:Y:S01]  /*a520*/  HADD2.F32 R13, -RZ, R28.H0_H0 ;  /* 0x2000001cff0d7230 */ /* 0x000fe20000004100 */
[-C--:B------:R-:W-:Y:S01]  /*a530*/  F2FP.F16.E4M3.UNPACK_B R31, R15.reuse ;  /* 0x0000000fff1f723e */ /* 0x080fe200020006ff */
[----:B------:R-:W-:Y:S01]  /*a540*/  HADD2.F32 R10, -RZ, R10.H1_H1 ;  /* 0x3000000aff0a7230 */ /* 0x000fe20000004100 */
[----:B------:R-:W-:Y:S01]  /*a550*/  F2FP.F16.E4M3.UNPACK_B R38, R15.H1 ;  /* 0x0000000fff26723e */ /* 0x000fe200030006ff */
[-C--:B------:R-:W-:Y:S01]  /*a560*/  FMUL.FTZ R42, R25, R32.reuse ;  /* 0x00000020192a7220 */ /* 0x080fe20000410000 */
[----:B------:R-:W-:Y:S02]  /*a570*/  HADD2.F32 R15, -RZ, R24.H0_H0 ;  /* 0x20000018ff0f7230 */ /* 0x000fe40000004100 */
[C---:B------:R-:W-:Y:S01]  /*a580*/  FMUL.FTZ R44, R12.reuse, R33 ;  /* 0x000000210c2c7220 */ /* 0x040fe20000410000 */
[----:B------:R-:W-:Y:S01]  /*a590*/  FMUL.FTZ R46, R12, R13 ;  /* 0x0000000d0c2e7220 */ /* 0x000fe20000410000 */
[C---:B------:R-:W-:Y:S01]  /*a5a0*/  FFMA.FTZ R12, R10.reuse, R32, -R41 ;  /* 0x000000200a0c7223 */ /* 0x040fe20000010829 */
[----:B------:R-:W-:Y:S01]  /*a5b0*/  FFMA.FTZ R10, R10, R39, R42 ;  /* 0x000000270a0a7223 */ /* 0x000fe2000001002a */
[----:B------:R-:W-:Y:S01]  /*a5c0*/  F2FP.F16.E4M3.UNPACK_B R42, R43 ;  /* 0x0000002bff2a723e */ /* 0x000fe200020006ff */
[C---:B------:R-:W-:Y:S01]  /*a5d0*/  FFMA.FTZ R13, R15.reuse, R13, -R44 ;  /* 0x0000000d0f0d7223 */ /* 0x040fe2000001082c */
[----:B------:R-:W-:Y:S01]  /*a5e0*/  F2FP.F16.E4M3.UNPACK_B R32, R37 ;  /* 0x00000025ff20723e */ /* 0x000fe200020006ff */
[----:B------:R-:W-:Y:S01]  /*a5f0*/  FFMA.FTZ R15, R15, R33, R46 ;  /* 0x000000210f0f7223 */ /* 0x000fe2000001002e */
[----:B------:R-:W-:Y:S01]  /*a600*/  HADD2.F32 R41, -RZ, R40.H1_H1 ;  /* 0x30000028ff297230 */ /* 0x000fe20000004100 */
[----:B------:R-:W-:Y:S01]  /*a610*/  F2FP.F16.E4M3.UNPACK_B R30, R7 ;  /* 0x00000007ff1e723e */ /* 0x000fe200020006ff */
[----:B------:R-:W-:Y:S01]  /*a620*/  HADD2.F32 R26, -RZ, R26.H1_H1 ;  /* 0x3000001aff1a7230 */ /* 0x000fe20000004100 */
[----:B------:R-:W-:Y:S01]  /*a630*/  F2FP.F16.E4M3.UNPACK_B R37, R37.H1 ;  /* 0x00000025ff25723e */ /* 0x000fe200030006ff */
[----:B------:R-:W-:Y:S01]  /*a640*/  HADD2.F32 R33, -RZ, R28.H1_H1 ;  /* 0x3000001cff217230 */ /* 0x000fe20000004100 */
[----:B------:R-:W-:Y:S01]  /*a650*/  F2FP.F16.E4M3.UNPACK_B R35, R7.H1 ;  /* 0x00000007ff23723e */ /* 0x000fe200030006ff */
[----:B------:R-:W-:-:S02]  /*a660*/  HADD2.F32 R28, -RZ, R24.H1_H1 ;  /* 0x30000018ff1c7230 */ /* 0x000fc40000004100 */
[C---:B------:R-:W-:Y:S01]  /*a670*/  FMUL.FTZ R45, R26.reuse, R41 ;  /* 0x000000291a2d7220 */ /* 0x040fe20000410000 */
[----:B------:R-:W-:Y:S02]  /*a680*/  HADD2.F32 R40, -RZ, R42.H0_H0 ;  /* 0x2000002aff287230 */ /* 0x000fe40000004100 */
[----:B------:R-:W-:Y:S01]  /*a690*/  FMUL.FTZ R26, R26, R33 ;  /* 0x000000211a1a7220 */ /* 0x000fe20000410000 */
[----:B------:R-:W-:Y:S01]  /*a6a0*/  HADD2.F32 R24, -RZ, R31.H0_H0 ;  /* 0x2000001fff187230 */ /* 0x000fe20000004100 */
[-C--:B------:R-:W-:Y:S01]  /*a6b0*/  F2FP.F16.E4M3.UNPACK_B R29, R4.reuse.H1 ;  /* 0x00000004ff1d723e */ /* 0x080fe200030006ff */
[----:B------:R-:W-:Y:S01]  /*a6c0*/  HADD2.F32 R39, -RZ, R32.H0_H0 ;  /* 0x20000020ff277230 */ /* 0x000fe20000004100 */
[----:B------:R-:W-:Y:S01]  /*a6d0*/  F2FP.F16.E4M3.UNPACK_B R11, R4 ;  /* 0x00000004ff0b723e */ /* 0x000fe200020006ff */
[----:B------:R-:W-:Y:S02]  /*a6e0*/  HADD2.F32 R25, -RZ, R30.H0_H0 ;  /* 0x2000001eff197230 */ /* 0x000fe40000004100 */
[----:B------:R-:W-:Y:S01]  /*a6f0*/  FMUL.FTZ R44, R24, R40 ;  /* 0x00000028182c7220 */ /* 0x000fe20000410000 */
[----:B------:R-:W-:-:S02]  /*a700*/  HADD2.F32 R42, -RZ, R42.H1_H1 ;  /* 0x3000002aff2a7230 */ /* 0x000fc40000004100 */
[----:B------:R-:W-:Y:S01]  /*a710*/  FMUL.FTZ R47, R24, R39 ;  /* 0x00000027182f7220 */ /* 0x000fe20000410000 */
[C---:B------:R-:W-:Y:S01]  /*a720*/  FFMA.FTZ R24, R28.reuse, R33, -R45 ;  /* 0x000000211c187223 */ /* 0x040fe2000001082d */
[----:B------:R-:W-:Y:S01]  /*a730*/  FFMA.FTZ R28, R28, R41, R26 ;  /* 0x000000291c1c7223 */ /* 0x000fe2000001001a */
[----:B------:R-:W-:Y:S01]  /*a740*/  F2FP.F16.E4M3.UNPACK_B R41, R43.H1 ;  /* 0x0000002bff29723e */ /* 0x000fe200030006ff */
[C---:B------:R-:W-:Y:S01]  /*a750*/  FFMA.FTZ R26, R25.reuse, R39, -R44 ;  /* 0x00000027191a7223 */ /* 0x040fe2000001082c */
[----:B------:R-:W-:Y:S02]  /*a760*/  HADD2.F32 R39, -RZ, R32.H1_H1 ;  /* 0x30000020ff277230 */ /* 0x000fe40000004100 */
[----:B------:R-:W-:Y:S01]  /*a770*/  FFMA.FTZ R25, R25, R40, R47 ;  /* 0x0000002819197223 */ /* 0x000fe2000001002f */
[----:B------:R-:W-:Y:S01]  /*a780*/  HADD2.F32 R32, -RZ, R38.H0_H0 ;  /* 0x20000026ff207230 */ /* 0x000fe20000004100 */
[-C--:B------:R-:W-:Y:S01]  /*a790*/  F2FP.F16.E4M3.UNPACK_B R4, R6.reuse ;  /* 0x00000006ff04723e */ /* 0x080fe200020006ff */
[----:B------:R-:W-:Y:S01]  /*a7a0*/  HADD2.F32 R43, -RZ, R41.H0_H0 ;  /* 0x20000029ff2b7230 */ /* 0x000fe20000004100 */
[----:B------:R-:W-:Y:S01]  /*a7b0*/  F2FP.F16.E4M3.UNPACK_B R7, R6.H1 ;  /* 0x00000006ff07723e */ /* 0x000fe200030006ff */
[----:B------:R-:W-:Y:S01]  /*a7c0*/  HADD2.F32 R40, -RZ, R37.H0_H0 ;  /* 0x20000025ff287230 */ /* 0x000fe20000004100 */
[----:B------:R-:W-:Y:S01]  /*a7d0*/  F2FP.F16.E4M3.UNPACK_B R6, R14 ;  /* 0x0000000eff06723e */ /* 0x000fe200020006ff */
[----:B------:R-:W-:-:S02]  /*a7e0*/  HADD2.F32 R31, -RZ, R31.H1_H1 ;  /* 0x3000001fff1f7230 */ /* 0x000fc40000004100 */
[C---:B------:R-:W-:Y:S01]  /*a7f0*/  FMUL.FTZ R44, R32.reuse, R43 ;  /* 0x0000002b202c7220 */ /* 0x040fe20000410000 */
[----:B------:R-:W-:Y:S02]  /*a800*/  HADD2.F32 R33, -RZ, R35.H0_H0 ;  /* 0x20000023ff217230 */ /* 0x000fe40000004100 */
[----:B------:R-:W-:Y:S01]  /*a810*/  FMUL.FTZ R46, R32, R40 ;  /* 0x00000028202e7220 */ /* 0x000fe20000410000 */
[----:B------:R-:W-:Y:S02]  /*a820*/  HADD2.F32 R30, -RZ, R30.H1_H1 ;  /* 0x3000001eff1e7230 */ /* 0x000fe40000004100 */
[C---:B------:R-:W-:Y:S01]  /*a830*/  FMUL.FTZ R45, R31.reuse, R42 ;  /* 0x0000002a1f2d7220 */ /* 0x040fe20000410000 */
[----:B------:R-:W-:Y:S01]  /*a840*/  FMUL.FTZ R47, R31, R39 ;  /* 0x000000271f2f7220 */ /* 0x000fe20000410000 */
[C---:B------:R-:W-:Y:S01]  /*a850*/  FFMA.FTZ R32, R33.reuse, R40, -R44 ;  /* 0x0000002821207223 */ /* 0x040fe2000001082c */
[----:B------:R-:W-:Y:S01]  /*a860*/  FFMA.FTZ R33, R33, R43, R46 ;  /* 0x0000002b21217223 */ /* 0x000fe2000001002e */
[----:B------:R-:W-:Y:S01]  /*a870*/  F2FP.F16.E4M3.UNPACK_B R43, R21.H1 ;  /* 0x00000015ff2b723e */ /* 0x000fe200030006ff */
[C---:B------:R-:W-:Y:S01]  /*a880*/  FFMA.FTZ R31, R30.reuse, R39, -R45 ;  /* 0x000000271e1f7223 */ /* 0x040fe2000001082d */
[----:B------:R-:W-:Y:S01]  /*a890*/  F2FP.F16.E4M3.UNPACK_B R40, R20.H1 ;  /* 0x00000014ff28723e */ /* 0x000fe200030006ff */
[----:B------:R-:W-:Y:S01]  /*a8a0*/  FFMA.FTZ R30, R30, R42, R47 ;  /* 0x0000002a1e1e7223 */ /* 0x000fe2000001002f */
[----:B------:R-:W-:Y:S01]  /*a8b0*/  HADD2.F32 R42, -RZ, R37.H1_H1 ;  /* 0x30000025ff2a7230 */ /* 0x000fe20000004100 */
[----:B------:R-:W-:Y:S01]  /*a8c0*/  F2FP.F16.E4M3.UNPACK_B R14, R14.H1 ;  /* 0x0000000eff0e723e */ /* 0x000fe200030006ff */
[----:B------:R-:W-:Y:S01]  /*a8d0*/  HADD2.F32 R46, -RZ, R41.H1_H1 ;  /* 0x30000029ff2e7230 */ /* 0x000fe20000004100 */
[----:B------:R-:W-:Y:S01]  /*a8e0*/  F2FP.SATFINITE.E4M3.F32.PACK_AB_MERGE_C R13, R24, R13, RZ ;  /* 0x0000000d180d723e */ /* 0x000fe200048070ff */
[----:B------:R-:W-:Y:S01]  /*a8f0*/  HADD2.F32 R39, -RZ, R38.H1_H1 ;  /* 0x30000026ff277230 */ /* 0x000fe20000004100 */
[----:B------:R-:W-:Y:S01]  /*a900*/  F2FP.SATFINITE.E4M3.F32.PACK_AB_MERGE_C R15, R28, R15, RZ ;  /* 0x0000000f1c0f723e */ /* 0x000fe200048070ff */
[----:B------:R-:W-:Y:S01]  /*a910*/  HADD2.F32 R44, -RZ, R43.H0_H0 ;  /* 0x2000002bff2c7230 */ /* 0x000fe20000004100 */
[----:B------:R-:W-:Y:S01]  /*a920*/  F2FP.SATFINITE.E4M3.F32.PACK_AB_MERGE_C R5, R12, R5, R13 ;  /* 0x000000050c05723e */ /* 0x000fe2000480700d */
[----:B------:R-:W-:-:S02]  /*a930*/  HADD2.F32 R38, -RZ, R34.H0_H0 ;  /* 0x20000022ff267230 */ /* 0x000fc40000004100 */
[C---:B------:R-:W-:Y:S01]  /*a940*/  FMUL.FTZ R50, R39.reuse, R46 ;  /* 0x0000002e27327220 */ /* 0x040fe20000410000 */
[----:B------:R-:W-:Y:S02]  /*a950*/  HADD2.F32 R41, -RZ, R40.H0_H0 ;  /* 0x20000028ff297230 */ /* 0x000fe40000004100 */
[----:B------:R-:W-:Y:S01]  /*a960*/  FMUL.FTZ R45, R39, R42 ;  /* 0x0000002a272d7220 */ /* 0x000fe20000410000 */
[----:B------:R-:W-:Y:S02]  /*a970*/  HADD2.F32 R37, -RZ, R35.H1_H1 ;  /* 0x30000023ff257230 */ /* 0x000fe40000004100 */
[C---:B------:R-:W-:Y:S01]  /*a980*/  FMUL.FTZ R48, R38.reuse, R44 ;  /* 0x0000002c26307220 */ /* 0x040fe20000410000 */
[----:B------:R-:W-:Y:S02]  /*a990*/  HADD2.F32 R35, -RZ, R29.H0_H0 ;  /* 0x2000001dff237230 */ /* 0x000fe40000004100 */
[----:B------:R-:W-:Y:S01]  /*a9a0*/  FMUL.FTZ R39, R38, R41 ;  /* 0x0000002926277220 */ /* 0x000fe20000410000 */
[----:B------:R-:W-:-:S02]  /*a9b0*/  HADD2.F32 R43, -RZ, R43.H1_H1 ;  /* 0x3000002bff2b7230 */ /* 0x000fc40000004100 */
[----:B------:R-:W-:Y:S01]  /*a9c0*/  FFMA.FTZ R47, R37, R42, -R50 ;  /* 0x0000002a252f7223 */ /* 0x000fe20000010832 */
[----:B------:R-:W-:Y:S02]  /*a9d0*/  HADD2.F32 R34, -RZ, R34.H1_H1 ;  /* 0x30000022ff227230 */ /* 0x000fe40000004100 */
[C---:B------:R-:W-:Y:S01]  /*a9e0*/  FFMA.FTZ R48, R35.reuse, R41, -R48 ;  /* 0x0000002923307223 */ /* 0x040fe20000010830 */
[----:B------:R-:W-:Y:S02]  /*a9f0*/  HADD2.F32 R40, -RZ, R40.H1_H1 ;  /* 0x30000028ff287230 */ /* 0x000fe40000004100 */
[----:B------:R-:W-:Y:S01]  /*aa00*/  FFMA.FTZ R44, R35, R44, R39 ;  /* 0x0000002c232c7223 */ /* 0x000fe20000010027 */
[----:B------:R-:W-:Y:S01]  /*aa10*/  FFMA.FTZ R52, R37, R46, R45 ;  /* 0x0000002e25347223 */ /* 0x000fe2000001002d */
[----:B------:R-:W-:Y:S01]  /*aa20*/  F2FP.F16.E4M3.UNPACK_B R35, R20 ;  /* 0x00000014ff23723e */ /* 0x000fe200020006ff */
[----:B------:R-:W-:Y:S01]  /*aa30*/  HADD2.F32 R29, -RZ, R29.H1_H1 ;  /* 0x3000001dff1d7230 */ /* 0x000fe20000004100 */
[----:B------:R-:W-:Y:S01]  /*aa40*/  F2FP.F16.E4M3.UNPACK_B R37, R21 ;  /* 0x00000015ff25723e */ /* 0x000fe200020006ff */
[C---:B------:R-:W-:Y:S01]  /*aa50*/  FMUL.FTZ R20, R34.reuse, R43 ;  /* 0x0000002b22147220 */ /* 0x040fe20000410000 */
[----:B------:R-:W-:Y:S01]  /*aa60*/  FMUL.FTZ R34, R34, R40 ;  /* 0x0000002822227220 */ /* 0x000fe20000410000 */
[----:B------:R-:W-:Y:S01]  /*aa70*/  HADD2.F32 R21, -RZ, R27.H0_H0 ;  /* 0x2000001bff157230 */ /* 0x000fe20000004100 */
[----:B------:R-:W-:Y:S01]  /*aa80*/  F2FP.SATFINITE.E4M3.F32.PACK_AB_MERGE_C R9, R10, R9, R15 ;  /* 0x000000090a09723e */ /* 0x000fe2000480700f */
[----:B------:R-:W-:-:S02]  /*aa90*/  HADD2.F32 R38, -RZ, R37.H0_H0 ;  /* 0x20000025ff267230 */ /* 0x000fc40000004100 */
[C---:B------:R-:W-:Y:S01]  /*aaa0*/  FFMA.FTZ R41, R29.reuse, R40, -R20 ;  /* 0x000000281d297223 */ /* 0x040fe20000010814 */
[----:B------:R-:W-:Y:S01]  /*aab0*/  FFMA.FTZ R43, R29, R43, R34 ;  /* 0x0000002b1d2b7223 */ /* 0x000fe20000010022 */
[----:B------:R-:W-:Y:S02]  /*aac0*/  HADD2.F32 R29, -RZ, R35.H0_H0 ;  /* 0x20000023ff1d7230 */ /* 0x000fe40000004100 */
        /* <DEDUP_REMOVED lines=8> */
[----:B------:R-:W-:Y:S02]  /*ab50*/  HADD2.F32 R11, -RZ, R11.H1_H1 ;  /* 0x3000000bff0b7230 */ /* 0x000fe40000004100 */
[C---:B------:R-:W-:Y:S01]  /*ab60*/  FMUL.FTZ R42, R27.reuse, R40 ;  /* 0x000000281b2a7220 */ /* 0x040fe20000410000 */
[----:B------:R-:W-:Y:S01]  /*ab70*/  F2FP.F16.E4M3.UNPACK_B R29, R8.H1 ;  /* 0x00000008ff1d723e */ /* 0x000fe200030006ff */
[-C--:B------:R-:W-:Y:S01]  /*ab80*/  FMUL.FTZ R27, R27, R34.reuse ;  /* 0x000000221b1b7220 */ /* 0x080fe20000410000 */
[----:B------:R-:W-:Y:S01]  /*ab90*/  F2FP.F16.E4M3.UNPACK_B R21, R3.H1 ;  /* 0x00000003ff15723e */ /* 0x000fe200030006ff */
[----:B------:R-:W-:Y:S01]  /*aba0*/  FFMA.FTZ R42, R11, R34, -R42 ;  /* 0x000000220b2a7223 */ /* 0x000fe2000001082a */
[----:B------:R-:W-:-:S02]  /*abb0*/  HADD2.F32 R20, -RZ, R14.H0_H0 ;  /* 0x2000000eff147230 */ /* 0x000fc40000004100 */
[----:B------:R-:W-:Y:S01]  /*abc0*/  FFMA.FTZ R35, R11, R40, R27 ;  /* 0x000000280b237223 */ /* 0x000fe2000001001b */
[----:B------:R-:W-:Y:S01]  /*abd0*/  HADD2.F32 R34, -RZ, R29.H0_H0 ;  /* 0x2000001dff227230 */ /* 0x000fe20000004100 */
[----:B------:R-:W-:Y:S01]  /*abe0*/  F2FP.F16.E4M3.UNPACK_B R3, R3 ;  /* 0x00000003ff03723e */ /* 0x000fe200020006ff */
[--C-:B------:R-:W-:Y:S02]  /*abf0*/  HADD2.F32 R27, -RZ, R21.reuse.H0_H0 ;  /* 0x20000015ff1b7230 */ /* 0x100fe40000004100 */
[----:B------:R-:W-:Y:S02]  /*ac00*/  HADD2.F32 R21, -RZ, R21.H1_H1 ;  /* 0x30000015ff157230 */ /* 0x000fe40000004100 */
[C---:B------:R-:W-:Y:S01]  /*ac10*/  FMUL.FTZ R40, R20.reuse, R34 ;  /* 0x0000002214287220 */ /* 0x040fe20000410000 */
[----:B------:R-:W-:Y:S02]  /*ac20*/  HADD2.F32 R29, -RZ, R29.H1_H1 ;  /* 0x3000001dff1d7230 */ /* 0x000fe40000004100 */
[----:B------:R-:W-:Y:S01]  /*ac30*/  FMUL.FTZ R20, R20, R27 ;  /* 0x0000001b14147220 */ /* 0x000fe20000410000 */
[----:B------:R-:W-:-:S02]  /*ac40*/  HADD2.F32 R14, -RZ, R14.H1_H1 ;  /* 0x3000000eff0e7230 */ /* 0x000fc40000004100 */
[--C-:B------:R-:W-:Y:S02]  /*ac50*/  HADD2.F32 R11, -RZ, R7.reuse.H0_H0 ;  /* 0x20000007ff0b7230 */ /* 0x100fe40000004100 */
[----:B------:R-:W-:Y:S02]  /*ac60*/  HADD2.F32 R7, -RZ, R7.H1_H1 ;  /* 0x30000007ff077230 */ /* 0x000fe40000004100 */
[C---:B------:R-:W-:Y:S01]  /*ac70*/  FMUL.FTZ R46, R14.reuse, R29 ;  /* 0x0000001d0e2e7220 */ /* 0x040fe20000410000 */
[-C--:B------:R-:W-:Y:S01]  /*ac80*/  FMUL.FTZ R50, R14, R21.reuse ;  /* 0x000000150e327220 */ /* 0x080fe20000410000 */
[----:B------:R-:W-:Y:S01]  /*ac90*/  F2FP.F16.E4M3.UNPACK_B R14, R8 ;  /* 0x00000008ff0e723e */ /* 0x000fe200020006ff */
[----:B------:R-:W-:Y:S01]  /*aca0*/  FFMA.FTZ R37, R11, R34, R20 ;  /* 0x000000220b257223 */ /* 0x000fe20000010014 */
[C---:B------:R-:W-:Y:S01]  /*acb0*/  FFMA.FTZ R45, R7.reuse, R21, -R46 ;  /* 0x00000015072d7223 */ /* 0x040fe2000001082e */
[----:B------:R-:W-:Y:S01]  /*acc0*/  FFMA.FTZ R50, R7, R29, R50 ;  /* 0x0000001d07327223 */ /* 0x000fe20000010032 */
[----:B------:R-:W-:Y:S01]  /*acd0*/  FFMA.FTZ R40, R11, R27, -R40 ;  /* 0x0000001b0b287223 */ /* 0x000fe20000010828 */
[----:B------:R-:W-:-:S02]  /*ace0*/  HADD2.F32 R20, -RZ, R14.H0_H0 ;  /* 0x2000000eff147230 */ /* 0x000fc40000004100 */
[----:B------:R-:W-:Y:S01]  /*acf0*/  HADD2.F32 R7, -RZ, R6.H0_H0 ;  /* 0x20000006ff077230 */ /* 0x000fe20000004100 */
[----:B------:R-:W-:Y:S01]  /*ad00*/  F2FP.SATFINITE.E4M3.F32.PACK_AB_MERGE_C R37, R50, R37, RZ ;  /* 0x000000253225723e */ /* 0x000fe200048070ff */
[--C-:B------:R-:W-:Y:S01]  /*ad10*/  HADD2.F32 R8, -RZ, R3.reuse.H0_H0 ;  /* 0x20000003ff087230 */ /* 0x100fe20000004100 */
[----:B------:R-:W-:Y:S01]  /*ad20*/  F2FP.SATFINITE.E4M3.F32.PACK_AB_MERGE_C R40, R45, R40, RZ ;  /* 0x000000282d28723e */ /* 0x000fe200048070ff */
[----:B------:R-:W-:Y:S02]  /*ad30*/  HADD2.F32 R11, -RZ, R3.H1_H1 ;  /* 0x30000003ff0b7230 */ /* 0x000fe40000004100 */
[----:B------:R-:W-:Y:S02]  /*ad40*/  HADD2.F32 R21, -RZ, R14.H1_H1 ;  /* 0x3000000eff157230 */ /* 0x000fe40000004100 */
[C---:B------:R-:W-:Y:S01]  /*ad50*/  FMUL.FTZ R14, R7.reuse, R20 ;  /* 0x00000014070e7220 */ /* 0x040fe20000410000 */
[----:B------:R-:W-:Y:S02]  /*ad60*/  HADD2.F32 R6, -RZ, R6.H1_H1 ;  /* 0x30000006ff067230 */ /* 0x000fe40000004100 */
[----:B------:R-:W-:Y:S01]  /*ad70*/  FMUL.FTZ R7, R7, R8 ;  /* 0x0000000807077220 */ /* 0x000fe20000410000 */
[----:B------:R-:W-:-:S02]  /*ad80*/  HADD2.F32 R3, -RZ, R4.H0_H0 ;  /* 0x20000004ff037230 */ /* 0x000fc40000004100 */
[----:B------:R-:W-:Y:S02]  /*ad90*/  HADD2.F32 R4, -RZ, R4.H1_H1 ;  /* 0x30000004ff047230 */ /* 0x000fe40000004100 */
[C---:B------:R-:W-:Y:S01]  /*ada0*/  FMUL.FTZ R27, R6.reuse, R21 ;  /* 0x00000015061b7220 */ /* 0x040fe20000410000 */
        /* <DEDUP_REMOVED lines=12> */
[----:B------:R-:W-:-:S02]  /*ae70*/  F2FP.SATFINITE.E4M3.F32.PACK_AB_MERGE_C R11, R30, R25, R11 ;  /* 0x000000191e0b723e */ /* 0x000fc4000480700b */
[----:B------:R-:W-:Y:S01]  /*ae80*/  F2FP.SATFINITE.E4M3.F32.PACK_AB_MERGE_C R8, R35, R38, R8 ;  /* 0x000000262308723e */ /* 0x000fe20004807008 */
[----:B------:R4:W-:Y:S01]  /*ae90*/  STS.128 [R49+0xf000], R4 ;  /* 0x00f0000431007388 */ /* 0x0009e20000000c00 */
[----:B------:R-:W-:-:S05]  /*aea0*/  F2FP.SATFINITE.E4M3.F32.PACK_AB_MERGE_C R10, R34, R3, R37 ;  /* 0x00000003220a723e */ /* 0x000fca0004807025 */
[----:B------:R4:W-:Y:S02]  /*aeb0*/  STS.128 [R0+0xf000], R8 ;  /* 0x00f0000800007388 */ /* 0x0009e40000000c00 */
.L_x_383:
[----:B------:R-:W-:Y:S05]  /*aec0*/  BSYNC B0 ;  /* 0x0000000000007941 */ /* 0x000fea0003800000 */
.L_x_376:
[----:B------:R-:W-:Y:S01]  /*aed0*/  @!PT LDS RZ, [RZ] ;  /* 0x00000000fffff984 */ /* 0x000fe20000000800 */
[----:B------:R-:W-:Y:S01]  /*aee0*/  @!PT LDS RZ, [RZ] ;  /* 0x00000000fffff984 */ /* 0x000fe20000000800 */
[----:B------:R-:W-:Y:S01]  /*aef0*/  @!PT LDS RZ, [RZ] ;  /* 0x00000000fffff984 */ /* 0x000fe20000000800 */
[----:B------:R-:W-:Y:S01]  /*af00*/  @!PT LDS RZ, [RZ] ;  /* 0x00000000fffff984 */ /* 0x000fe20000000800 */
[----:B------:R1:W-:Y:S06]  /*af10*/  MEMBAR.ALL.CTA ;  /* 0x0000000000007992 */ /* 0x0003ec0000008000 */
[----:B-1----:R-:W1:Y:S01]  /*af20*/  FENCE.VIEW.ASYNC.S ;  /* 0x00000000000073c6 */ /* 0x002e620000000000 */
[----:B------:R-:W-:Y:S05]  /*af30*/  WARPSYNC.ALL ;  /* 0x0000000000007948 */ /* 0x000fea0003800000 */
[----:B-1----:R-:W-:Y:S06]  /*af40*/  BAR.SYNC.DEFER_BLOCKING 0xd, 0x180 ;  /* 0x0346000000007b1d */ /* 0x002fec0000010000 */
.L_x_373:
[----:B---34-:R-:W-:-:S05]  /*af50*/  IMAD.U32 R0, RZ, RZ, UR36 ;  /* 0x00000024ff007e24 */ /* 0x018fca000f8e00ff */
[----:B------:R-:W-:-:S13]  /*af60*/  ISETP.NE.AND P0, PT, R0, 0x3, PT ;  /* 0x000000030000780c */ /* 0x000fda0003f05270 */
[----:B------:R-:W-:Y:S05]  /*af70*/  @!P0 BRA `(.L_x_395) ;  /* 0x0000000000048947 */ /* 0x000fea0003800000 */
[----:B------:R-:W-:Y:S01]  /*af80*/  BPT.TRAP 0x1 ;  /* 0x000000040000795c */ /* 0x000fe20000300000 */
.L_x_395:
[----:B01----:R-:W-:Y:S01]  /*af90*/  IMAD R3, R154, 0x8, R16 ;  /* 0x000000089a037824 */ /* 0x003fe200078e0210 */
[----:B-----5:R-:W-:-:S04]  /*afa0*/  SHF.L.U32 R6, R155, 0x1f, RZ ;  /* 0x0000001f9b067819 */ /* 0x020fc800000006ff */
[----:B------:R0:W1:Y:S01]  /*afb0*/  SYNCS.PHASECHK.TRANS64.TRYWAIT P1, [R3+URZ+0x19c30], R6 ;  /* 0x019c3006030075a7 */ /* 0x000062000802017f */
[----:B------:R-:W-:Y:S05]  /*afc0*/  @!P0 BRA `(.L_x_396) ;  /* 0x0000000000048947 */ /* 0x000fea0003800000 */
[----:B------:R-:W-:Y:S01]  /*afd0*/  BPT.TRAP 0x1 ;  /* 0x000000040000795c */ /* 0x000fe20000300000 */
.L_x_396:
[----:B------:R-:W-:Y:S01]  /*afe0*/  VIADD R0, R16, 0x13800 ;  /* 0x0001380010007836 */ /* 0x000fe20000000000 */
[----:B------:R-:W-:Y:S01]  /*aff0*/  LOP3.LUT R4, R36, 0x10000, RZ, 0xfc, !PT ;  /* 0x0001000024047812 */ /* 0x000fe200078efcff */
[----:B------:R-:W-:-:S03]  /*b000*/  IMAD.MOV.U32 R5, RZ, RZ, -0x3ffffff0 ;  /* 0xc0000010ff057424 */ /* 0x000fc600078e00ff */
[----:B------:R-:W-:-:S04]  /*b010*/  SHF.R.U32.HI R0, RZ, 0x4, R0 ;  /* 0x00000004ff007819 */ /* 0x000fc80000011600 */
[----:B------:R-:W-:-:S04]  /*b020*/  LOP3.LUT R0, R0, 0x3fff, RZ, 0xc0, !PT ;  /* 0x00003fff00007812 */ /* 0x000fc800078ec0ff */
[----:B------:R-:W-:-:S05]  /*b030*/  LOP3.LUT R0, R0, 0x10000, RZ, 0xfc, !PT ;  /* 0x0001000000007812 */ /* 0x000fca00078efcff */
[----:B------:R3:W-:Y:S01]  /*b040*/  STL [R1+0x10], R0 ;  /* 0x0000100001007387 */ /* 0x0007e20000100800 */
[----:B-1----:R-:W-:Y:S05]  /*b050*/  @P1 BRA `(.L_x_397) ;  /* 0x0000000000081947 */ /* 0x002fea0003800000 */
[----:B------:R-:W1:Y:S02]  /*b060*/  SYNCS.PHASECHK.TRANS64.TRYWAIT P1, [R3+URZ+0x19c30], R6 ;  /* 0x019c3006030075a7 */ /* 0x000e64000802017f */
[----:B-1----:R-:W-:Y:S05]  /*b070*/  @!P1 BRA `(.L_x_398) ;  /* 0x000000d400b09947 */ /* 0x002fea0003800000 */
.L_x_397:
[----:B------:R-:W0:Y:S01]  /*b080*/  LDL R8, [R1+0x10] ;  /* 0x0000100001087983 */ /* 0x000e220000100800 */
[----:B------:R-:W-:Y:S01]  /*b090*/  IMAD.MOV.U32 R7, RZ, RZ, -0x3ffffff0 ;  /* 0xc0000010ff077424 */ /* 0x000fe200078e00ff */
[----:B------:R-:W-:Y:S05]  /*b0a0*/  WARPSYNC.ALL ;  /* 0x0000000000007948 */ /* 0x000fea0003800000 */
[C---:B------:R-:W-:Y:S01]  /*b0b0*/  R2UR UR4, R4.reuse ;  /* 0x00000000040472ca */ /* 0x040fe200000e0000 */
[----:B------:R-:W4:Y:S01]  /*b0c0*/  LDL R11, [R1+0x64] ;  /* 0x00006400010b7983 */ /* 0x000f220000100800 */
[----:B------:R-:W-:Y:S02]  /*b0d0*/  R2UR UR5, R5 ;  /* 0x00000000050572ca */ /* 0x000fe400000e0000 */
[----:B------:R-:W-:Y:S01]  /*b0e0*/  R2UR UR7, R7 ;  /* 0x00000000070772ca */ /* 0x000fe200000e0000 */
[----:B------:R-:W-:Y:S01]  /*b0f0*/  WARPGROUP.ARRIVE ;  /* 0x00000000000079c5 */ /* 0x000fe20000000000 */
[----:B---3--:R-:W3:Y:S01]  /*b100*/  LDL R0, [R1+0x1c] ;  /* 0x00001c0001007983 */ /* 0x008ee20000100800 */
[----:B------:R-:W-:Y:S01]  /*b110*/  VIADD R12, R4, 0x180 ;  /* 0x00000180040c7836 */ /* 0x000fe20000000000 */
[----:B------:R-:W-:Y:S01]  /*b120*/  P2R R10, PR, RZ, 0x1 ;  /* 0x00000001ff0a7803 */ /* 0x000fe20000000000 */
[----:B------:R-:W-:-:S02]  /*b130*/  IMAD.MOV.U32 R13, RZ, RZ, -0x3ffffff0 ;  /* 0xc0000010ff0d7424 */ /* 0x000fc400078e00ff */
[----:B------:R-:W5:Y:S01]  /*b140*/  S2R R90, SR_TID.X ;  /* 0x00000000005a7919 */ /* 0x000f620000002100 */
[----:B------:R-:W-:Y:S01]  /*b150*/  IMAD.MOV.U32 R9, RZ, RZ, -0x3ffffff0 ;  /* 0xc0000010ff097424 */ /* 0x000fe200078e00ff */
[----:B------:R-:W-:Y:S01]  /*b160*/  BSSY B0, `(.L_x_399) ;  /* 0x00003da000007945 */ /* 0x000fe20003800000 */
[----:B------:R-:W-:Y:S01]  /*b170*/  VIADD R20, R4, 0x300 ;  /* 0x0000030004147836 */ /* 0x000fe20000000000 */
[----:B------:R3:W-:Y:S01]  /*b180*/  STL.64 [R1], R12 ;  /* 0x0000000c01007387 */ /* 0x0007e20000100a00 */
[----:B--2---:R-:W-:Y:S02]  /*b190*/  IMAD.MOV.U32 R21, RZ, RZ, -0x3ffffff0 ;  /* 0xc0000010ff157424 */ /* 0x004fe400078e00ff */
[----:B------:R-:W-:Y:S01]  /*b1a0*/  IMAD.MOV.U32 R7, RZ, RZ, -0x3ffffff0 ;  /* 0xc0000010ff077424 */ /* 0x000fe200078e00ff */
[----:B-----5:R-:W-:Y:S01]  /*b1b0*/  LOP3.LUT R90, R90, 0x7f, RZ, 0xc0, !PT ;  /* 0x0000007f5a5a7812 */ /* 0x020fe200078ec0ff */
[----:B01----:R-:W-:-:S04]  /*b1c0*/  IMAD R6, R154, 0x300, R8 ;  /* 0x000003009a067824 */ /* 0x003fc800078e0208 */
[C---:B------:R-:W-:Y:S01]  /*b1d0*/  VIADD R8, R6.reuse, 0x100 ;  /* 0x0000010006087836 */ /* 0x040fe20000000000 */
[C---:B------:R-:W-:Y:S01]  /*b1e0*/  R2UR UR6, R6.reuse ;  /* 0x00000000060672ca */ /* 0x040fe200000e0000 */
[----:B------:R-:W-:-:S12]  /*b1f0*/  VIADD R6, R6, 0x200 ;  /* 0x0000020006067836 */ /* 0x000fd80000000000 */
[----:B------:R-:W-:Y:S01]  /*b200*/  QGMMA.64x128x32.F32.E4M3.E4M3 R24, gdesc[UR4], RZ, !UPT, gsb0 ;  /* 0x01e00000041879f3 */ /* 0x000fe2000c0008ff */
[----:B------:R-:W-:Y:S02]  /*b210*/  R2UR UR4, R12 ;  /* 0x000000000c0472ca */ /* 0x000fe400000e0000 */
[----:B------:R-:W-:Y:S02]  /*b220*/  R2UR UR5, R13 ;  /* 0x000000000d0572ca */ /* 0x000fe400000e0000 */
[----:B------:R-:W-:Y:S02]  /*b230*/  R2UR UR6, R8 ;  /* 0x00000000080672ca */ /* 0x000fe400000e0000 */
[----:B------:R-:W-:Y:S01]  /*b240*/  R2UR UR7, R9 ;  /* 0x00000000090772ca */ /* 0x000fe200000e0000 */
[----:B------:R-:W-:Y:S02]  /*b250*/  WARPGROUP.DEPBAR.LE gsb0, 0x0 ;  /* 0x00008000000079c5 */ /* 0x000fe40000010000 */
[----:B------:R-:W-:-:S10]  /*b260*/  WARPGROUP.ARRIVE ;  /* 0x00000000000079c5 */ /* 0x000fd40000000000 */
[----:B------:R-:W-:Y:S01]  /*b270*/  QGMMA.64x128x32.F32.E4M3.E4M3 R24, gdesc[UR4], R24, gsb0 ;  /* 0x01e00000041879f3 */ /* 0x000fe20008000818 */
[----:B------:R-:W-:Y:S02]  /*b280*/  R2UR UR4, R20 ;  /* 0x00000000140472ca */ /* 0x000fe400000e0000 */
[----:B------:R-:W-:Y:S02]  /*b290*/  R2UR UR5, R21 ;  /* 0x00000000150572ca */ /* 0x000fe400000e0000 */
[----:B------:R-:W-:Y:S01]  /*b2a0*/  R2UR UR6, R6 ;  /* 0x00000000060672ca */ /* 0x000fe200000e0000 */
[----:B----4-:R-:W-:Y:S01]  /*b2b0*/  IMAD.IADD R6, R11, 0x1, R88 ;  /* 0x000000010b067824 */ /* 0x010fe200078e0258 */
[----:B------:R-:W-:-:S03]  /*b2c0*/  R2UR UR7, R7 ;  /* 0x00000000070772ca */ /* 0x000fc600000e0000 */
[----:B---3--:R-:W-:-:S05]  /*b2d0*/  IMAD R6, R0, -0x80, R6 ;  /* 0xffffff8000067824 */ /* 0x008fca00078e0206 */
[C---:B------:R-:W-:Y:S02]  /*b2e0*/  ISETP.GT.AND P4, PT, R6.reuse, RZ, PT ;  /* 0x000000ff0600720c */ /* 0x040fe40003f84270 */
[C---:B------:R-:W-:Y:S02]  /*b2f0*/  ISETP.GT.AND P3, PT, R6.reuse, 0x1, PT ;  /* 0x000000010600780c */ /* 0x040fe40003f64270 */
[C---:B------:R-:W-:Y:S02]  /*b300*/  ISETP.GT.AND P1, PT, R6.reuse, 0x8, PT ;  /* 0x000000080600780c */ /* 0x040fe40003f24270 */
[C---:B------:R-:W-:Y:S02]  /*b310*/  ISETP.GT.AND P2, PT, R6.reuse, 0x9, PT ;  /* 0x000000090600780c */ /* 0x040fe40003f44270 */
[C---:B------:R-:W-:Y:S02]  /*b320*/  ISETP.GT.AND P6, PT, R6.reuse, 0x10, PT ;  /* 0x000000100600780c */ /* 0x040fe40003fc4270 */
[----:B------:R-:W-:-:S02]  /*b330*/  ISETP.GT.AND P5, PT, R6, 0x11, PT ;  /* 0x000000110600780c */ /* 0x000fc40003fa4270 */
[----:B------:R-:W-:Y:S01]  /*b340*/  ISETP.GT.AND P0, PT, R6, 0x59, PT ;  /* 0x000000590600780c */ /* 0x000fe20003f04270 */
[----:B------:R-:W-:Y:S02]  /*b350*/  WARPGROUP.DEPBAR.LE gsb0, 0x0 ;  /* 0x00008000000079c5 */ /* 0x000fe40000010000 */
[----:B------:R-:W-:-:S06]  /*b360*/  WARPGROUP.ARRIVE ;  /* 0x00000000000079c5 */ /* 0x000fcc0000000000 */
[----:B------:R-:W-:Y:S03]  /*b370*/  QGMMA.64x128x32.F32.E4M3.E4M3 R24, gdesc[UR4], R24, gsb0 ;  /* 0x01e00000041879f3 */ /* 0x000fe60008000818 */
[----:B------:R-:W-:Y:S02]  /*b380*/  WARPGROUP.DEPBAR.LE gsb0, 0x0 ;  /* 0x00008000000079c5 */ /* 0x000fe40000010000 */
[----:B------:R-:W-:Y:S02]  /*b390*/  FSEL R7, R24, -INF , P4 ;  /* 0xff80000018077808 */ /* 0x000fe40002000000 */
[----:B------:R-:W-:Y:S02]  /*b3a0*/  FSEL R25, R25, -INF , P3 ;  /* 0xff80000019197808 */ /* 0x000fe40001800000 */
[----:B------:R-:W-:Y:S02]  /*b3b0*/  FSEL R9, R28, -INF , P1 ;  /* 0xff8000001c097808 */ /* 0x000fe40000800000 */
[----:B------:R-:W-:-:S02]  /*b3c0*/  FMNMX.FTZ R0, R7, R25, !PT ;  /* 0x0000001907007209 */ /* 0x000fc40007810000 */
[----:B------:R-:W-:Y:S02]  /*b3d0*/  FSEL R29, R29, -INF , P2 ;  /* 0xff8000001d1d7808 */ /* 0x000fe40001000000 */
[----:B------:R-:W-:Y:S02]  /*b3e0*/  FMNMX.FTZ R0, R9, R0, !PT ;  /* 0x0000000009007209 */ /* 0x000fe40007810000 */
        /* <DEDUP_REMOVED lines=11> */
[C---:B------:R-:W-:Y:S02]  /*b4a0*/  ISETP.GT.AND P1, PT, R6.reuse, 0x20, PT ;  /* 0x000000200600780c */ /* 0x040fe40003f24270 */
        /* <DEDUP_REMOVED lines=59> */
[----:B------:R-:W-:Y:S02]  /*b860*/  FMNMX.FTZ R0, R65, R0, !PT ;  /* 0x0000000041007209 */ /* 0x000fe40007810000 */
[----:B------:R-:W-:Y:S02]  /*b870*/  FSEL R59, R59, -INF , P5 ;  /* 0xff8000003b3b7808 */ /* 0x000fe40002800000 */
[----:B------:R-:W-:Y:S02]  /*b880*/  ISETP.GT.AND P5, PT, R6, 0x60, PT ;  /* 0x000000600600780c */ /* 0x000fe40003fa4270 */
        /* <DEDUP_REMOVED lines=20> */
[C---:B------:R-:W-:Y:S02]  /*b9d0*/  ISETP.GT.AND P4, PT, R6.reuse, 0x71, PT ;  /* 0x000000710600780c */ /* 0x040fe40003f84270 */
[----:B------:R-:W-:Y:S02]  /*b9e0*/  FMNMX.FTZ R0, R129, R0, !PT ;  /* 0x0000000081007209 */ /* 0x000fe40007810000 */
[----:B------:R-:W-:Y:S02]  /*b9f0*/  FSEL R131, R81, -INF , P4 ;  /* 0xff80000051837808 */ /* 0x000fe40002000000 */
[----:B------:R-:W-:Y:S02]  /*ba00*/  ISETP.GT.AND P5, PT, R6, 0x78, PT ;  /* 0x000000780600780c */ /* 0x000fe40003fa4270 */
[----:B------:R-:W-:Y:S02]  /*ba10*/  FMNMX.FTZ R0, R131, R0, !PT ;  /* 0x0000000083007209 */ /* 0x000fe40007810000 */
[----:B------:R-:W-:-:S02]  /*ba20*/  FSEL R81, R84, -INF , P5 ;  /* 0xff80000054517808 */ /* 0x000fc40002800000 */
[C---:B------:R-:W-:Y:S02]  /*ba30*/  ISETP.GT.AND P6, PT, R6.reuse, 0x79, PT ;  /* 0x000000790600780c */ /* 0x040fe40003fc4270 */
[----:B------:R-:W-:Y:S02]  /*ba40*/  FMNMX.FTZ R0, R81, R0, !PT ;  /* 0x0000000051007209 */ /* 0x000fe40007810000 */
[----:B------:R-:W-:Y:S02]  /*ba50*/  FSEL R85, R85, -INF , P6 ;  /* 0xff80000055557808 */ /* 0x000fe40003000000 */
[----:B------:R-:W-:Y:S02]  /*ba60*/  P2R R26, PR, RZ, 0x4 ;  /* 0x00000004ff1a7803 */ /* 0x000fe40000000000 */
[----:B------:R-:W-:Y:S02]  /*ba70*/  FMNMX.FTZ R8, R85, R0, !PT ;  /* 0x0000000055087209 */ /* 0x000fe40007810000 */
[----:B------:R-:W-:-:S02]  /*ba80*/  ISETP.GT.AND P2, PT, R6, 0x58, PT ;  /* 0x000000580600780c */ /* 0x000fc40003f44270 */
[----:B------:R-:W-:Y:S01]  /*ba90*/  P2R R28, PR, RZ, 0x2 ;  /* 0x00000002ff1c7803 */ /* 0x000fe20000000000 */
[----:B------:R-:W0:Y:S01]  /*baa0*/  SHFL.BFLY PT, R133, R8, 0x2, 0x1f ;  /* 0x0c401f0008857f89 */ /* 0x000e2200000e0000 */
[C---:B------:R-:W-:Y:S02]  /*bab0*/  ISETP.GT.AND P1, PT, R6.reuse, 0x59, PT ;  /* 0x000000590600780c */ /* 0x040fe40003f24270 */
[----:B------:R-:W-:Y:S02]  /*bac0*/  P2R R30, PR, RZ, 0x1 ;  /* 0x00000001ff1e7803 */ /* 0x000fe40000000000 */
[----:B------:R-:W-:Y:S02]  /*bad0*/  ISETP.GT.AND P0, PT, R6, 0x60, PT ;  /* 0x000000600600780c */ /* 0x000fe40003f04270 */
[----:B------:R-:W-:Y:S02]  /*bae0*/  FSEL R71, R71, -INF , P1 ;  /* 0xff80000047477808 */ /* 0x000fe40000800000 */
[----:B------:R-:W-:-:S02]  /*baf0*/  P2R R24, PR, RZ, 0x8 ;  /* 0x00000008ff187803 */ /* 0x000fc40000000000 */
[----:B------:R-:W-:Y:S02]  /*bb00*/  FSEL R135, R74, -INF , P0 ;  /* 0xff8000004a877808 */ /* 0x000fe40000000000 */
[----:B------:R-:W-:Y:S02]  /*bb10*/  ISETP.NE.AND P0, PT, R30, RZ, PT ;  /* 0x000000ff1e00720c */ /* 0x000fe40003f05270 */
[----:B------:R-:W-:Y:S02]  /*bb20*/  ISETP.NE.AND P1, PT, R28, RZ, PT ;  /* 0x000000ff1c00720c */ /* 0x000fe40003f25270 */
[----:B------:R-:W-:Y:S02]  /*bb30*/  FSEL R75, R75, -INF , P0 ;  /* 0xff8000004b4b7808 */ /* 0x000fe40000000000 */
[----:B------:R-:W-:Y:S02]  /*bb40*/  FSEL R83, R83, -INF , P4 ;  /* 0xff80000053537808 */ /* 0x000fe40002000000 */
[----:B------:R-:W-:-:S02]  /*bb50*/  FSEL R87, R87, -INF , P6 ;  /* 0xff80000057577808 */ /* 0x000fc40003000000 */
[----:B------:R-:W-:Y:S02]  /*bb60*/  ISETP.NE.AND P0, PT, R10, RZ, PT ;  /* 0x000000ff0a00720c */ /* 0x000fe40003f05270 */
[----:B0-----:R-:W-:Y:S02]  /*bb70*/  FMNMX.FTZ R12, R8, R133, !PT ;  /* 0x00000085080c7209 */ /* 0x001fe40007810000 */
[----:B------:R-:W-:-:S03]  /*bb80*/  FMNMX.FTZ R8, R11, R27, !PT ;  /* 0x0000001b0b087209 */ /* 0x000fc60007810000 */
[----:B------:R-:W0:Y:S01]  /*bb90*/  SHFL.BFLY PT, R133, R12, 0x1, 0x1f ;  /* 0x0c201f000c857f89 */ /* 0x000e2200000e0000 */
[----:B------:R-:W-:-:S04]  /*bba0*/  FMNMX.FTZ R8, R89, R8, !PT ;  /* 0x0000000859087209 */ /* 0x000fc80007810000 */
[----:B------:R-:W-:-:S04]  /*bbb0*/  FMNMX.FTZ R8, R31, R8, !PT ;  /* 0x000000081f087209 */ /* 0x000fc80007810000 */
[----:B------:R-:W-:-:S04]  /*bbc0*/  FMNMX.FTZ R8, R93, R8, !PT ;  /* 0x000000085d087209 */ /* 0x000fc80007810000 */
[----:B------:R-:W-:-:S04]  /*bbd0*/  FMNMX.FTZ R8, R35, R8, !PT ;  /* 0x0000000823087209 */ /* 0x000fc80007810000 */
[----:B------:R-:W-:-:S04]  /*bbe0*/  FMNMX.FTZ R8, R97, R8, !PT ;  /* 0x0000000861087209 */ /* 0x000fc80007810000 */
[----:B------:R-:W-:Y:S02]  /*bbf0*/  FMNMX.FTZ R8, R39, R8, !PT ;  /* 0x0000000827087209 */ /* 0x000fe40007810000 */
[----:B0-----:R-:W-:Y:S02]  /*bc00*/  FMNMX.FTZ R0, R12, R133, !PT ;  /* 0x000000850c007209 */ /* 0x001fe40007810000 */
[----:B------:R-:W-:Y:S02]  /*bc10*/  FMNMX.FTZ R8, R101, R8, !PT ;  /* 0x0000000865087209 */ /* 0x000fe40007810000 */
[----:B------:R-:W-:Y:S01]  /*bc20*/  FSEL R133, R70, -INF , P2 ;  /* 0xff80000046857808 */ /* 0x000fe20001000000 */
[----:B------:R-:W-:-:S01]  /*bc30*/  FFMA.FTZ R14, R2, R0, -8 ;  /* 0xc1000000020e7423 */ /* 0x000fc20000010000 */
[----:B------:R-:W-:Y:S02]  /*bc40*/  FMNMX.FTZ R8, R43, R8, !PT ;  /* 0x000000082b087209 */ /* 0x000fe40007810000 */
[----:B------:R-:W-:-:S02]  /*bc50*/  FSETP.NEU.FTZ.AND P3, PT, R0, -INF , PT ;  /* 0xff8000000000780b */ /* 0x000fc40003f7d000 */
[----:B------:R-:W-:Y:S02]  /*bc60*/  FMNMX.FTZ R8, R105, R8, !PT ;  /* 0x0000000869087209 */ /* 0x000fe40007810000 */
[----:B------:R-:W-:Y:S02]  /*bc70*/  FSEL R6, R14, RZ, P3 ;  /* 0x000000ff0e067208 */ /* 0x000fe40001800000 */
[----:B------:R-:W-:Y:S02]  /*bc80*/  FMNMX.FTZ R8, R47, R8, !PT ;  /* 0x000000082f087209 */ /* 0x000fe40007810000 */
[----:B------:R-:W-:Y:S01]  /*bc90*/  ISETP.NE.AND P3, PT, R24, RZ, PT ;  /* 0x000000ff1800720c */ /* 0x000fe20003f65270 */
[C-C-:B------:R-:W-:Y:S01]  /*bca0*/  FFMA.FTZ R24, R2.reuse, R37, -R6.reuse ;  /* 0x0000002502187223 */ /* 0x140fe20000010806 */
[----:B------:R-:W-:Y:S01]  /*bcb0*/  FMNMX.FTZ R8, R109, R8, !PT ;  /* 0x000000086d087209 */ /* 0x000fe20007810000 */
[--C-:B------:R-:W-:Y:S01]  /*bcc0*/  FFMA.FTZ R30, R2, R45, -R6.reuse ;  /* 0x0000002d021e7223 */ /* 0x100fe20000010806 */
[----:B------:R-:W-:Y:S01]  /*bcd0*/  ISETP.NE.AND P2, PT, R26, RZ, PT ;  /* 0x000000ff1a00720c */ /* 0x000fe20003f45270 */
[C-C-:B------:R-:W-:Y:S01]  /*bce0*/  FFMA.FTZ R26, R2.reuse, R41, -R6.reuse ;  /* 0x00000029021a7223 */ /* 0x140fe20000010806 */
[----:B------:R-:W-:Y:S01]  /*bcf0*/  FMNMX.FTZ R8, R51, R8, !PT ;  /* 0x0000000833087209 */ /* 0x000fe20007810000 */
[--C-:B------:R-:W-:Y:S01]  /*bd00*/  FFMA.FTZ R41, R2, R53, -R6.reuse ;  /* 0x0000003502297223 */ /* 0x100fe20000010806 */
[----:B------:R-:W-:Y:S01]  /*bd10*/  FSEL R37, R78, -INF , P1 ;  /* 0xff8000004e257808 */ /* 0x000fe20000800000 */
[C-C-:B------:R-:W-:Y:S01]  /*bd20*/  FFMA.FTZ R12, R2.reuse, R29, -R6.reuse ;  /* 0x0000001d020c7223 */ /* 0x140fe20000010806 */
[----:B------:R-:W-:Y:S01]  /*bd30*/  FMNMX.FTZ R8, R111, R8, !PT ;  /* 0x000000086f087209 */ /* 0x000fe20007810000 */
[C-C-:B------:R-:W-:Y:S01]  /*bd40*/  FFMA.FTZ R29, R2.reuse, R95, -R6.reuse ;  /* 0x0000005f021d7223 */ /* 0x140fe20000010806 */
[----:B------:R-:W-:Y:S01]  /*bd50*/  FSEL R79, R79, -INF , P2 ;  /* 0xff8000004f4f7808 */ /* 0x000fe20001000000 */
[C-C-:B------:R-:W-:Y:S01]  /*bd60*/  FFMA.FTZ R10, R2.reuse, R25, -R6.reuse ;  /* 0x00000019020a7223 */ /* 0x140fe20000010806 */
[----:B------:R-:W-:Y:S01]  /*bd70*/  FMNMX.FTZ R8, R55, R8, !PT ;  /* 0x0000000837087209 */ /* 0x000fe20007810000 */
[--C-:B------:R-:W-:Y:S01]  /*bd80*/  FFMA.FTZ R14, R2, R33, -R6.reuse ;  /* 0x00000021020e7223 */ /* 0x100fe20000010806 */
[----:B------:R-:W-:Y:S01]  /*bd90*/  FSEL R45, R82, -INF , P3 ;  /* 0xff800000522d7808 */ /* 0x000fe20001800000 */
[C-C-:B------:R-:W-:Y:S01]  /*bda0*/  FFMA.FTZ R25, R2.reuse, R91, -R6.reuse ;  /* 0x0000005b02197223 */ /* 0x140fe20000010806 */
[----:B------:R-:W-:Y:S01]  /*bdb0*/  FMNMX.FTZ R8, R117, R8, !PT ;  /* 0x0000000875087209 */ /* 0x000fe20007810000 */
[--C-:B------:R-:W-:Y:S01]  /*bdc0*/  FFMA.FTZ R33, R2, R49, -R6.reuse ;  /* 0x0000003102217223 */ /* 0x100fe20000010806 */
[----:B------:R-:W-:Y:S01]  /*bdd0*/  FSEL R53, R86, -INF , P5 ;  /* 0xff80000056357808 */ /* 0x000fe20002800000 */
[C-C-:B------:R-:W-:Y:S01]  /*bde0*/  FFMA.FTZ R49, R2.reuse, R57, -R6.reuse ;  /* 0x0000003902317223 */ /* 0x140fe20000010806 */
[----:B------:R-:W-:Y:S01]  /*bdf0*/  FMNMX.FTZ R8, R59, R8, !PT ;  /* 0x000000083b087209 */ /* 0x000fe20007810000 */
[C-C-:B------:R-:W-:Y:S01]  /*be00*/  FFMA.FTZ R91, R2.reuse, R61, -R6.reuse ;  /* 0x0000003d025b7223 */ /* 0x140fe20000010806 */
[----:B------:R-:W-:-:S01]  /*be10*/  FFMA.FTZ R57, R2, R65, -R6 ;  /* 0x0000004102397223 */ /* 0x000fc20000010806 */
        /* <DEDUP_REMOVED lines=24> */
[----:B------:R-:W-:Y:S01]  /*bfa0*/  FFMA.FTZ R77, R2, R85, -R6 ;  /* 0x00000055024d7223 */ /* 0x000fe20000010806 */
[----:B------:R-:W-:Y:S01]  /*bfb0*/  FMNMX.FTZ R8, R135, R8, !PT ;  /* 0x0000000887087209 */ /* 0x000fe20007810000 */
[----:B------:R-:W-:Y:S01]  /*bfc0*/  MUFU.EX2 R7, R7 ;  /* 0x0000000700077308 */ /* 0x000fe20000000800 */
[----:B------:R-:W-:-:S02]  /*bfd0*/  ISETP.NE.AND P2, PT, R90, RZ, PT ;  /* 0x000000ff5a00720c */ /* 0x000fc40003f45270 */
[----:B------:R-:W-:-:S04]  /*bfe0*/  FMNMX.FTZ R8, R75, R8, !PT ;  /* 0x000000084b087209 */ /* 0x000fc80007810000 */
[----:B------:R-:W-:Y:S01]  /*bff0*/  FMNMX.FTZ R8, R37, R8, !PT ;  /* 0x0000000825087209 */ /* 0x000fe20007810000 */
[----:B------:R-:W0:Y:S03]  /*c000*/  MUFU.EX2 R10, R10 ;  /* 0x0000000a000a7308 */ /* 0x000e260000000800 */
[----:B------:R-:W-:-:S03]  /*c010*/  FMNMX.FTZ R8, R79, R8, !PT ;  /* 0x000000084f087209 */ /* 0x000fc60007810000 */
[----:B------:R-:W-:Y:S01]  /*c020*/  @!P2 VIADD R3, R3, 0x19c40 ;  /* 0x00019c400303a836 */ /* 0x000fe20000000000 */
[----:B------:R-:W-:Y:S01]  /*c030*/  FMNMX.FTZ R8, R45, R8, !PT ;  /* 0x000000082d087209 */ /* 0x000fe20007810000 */
[----:B------:R-:W1:Y:S03]  /*c040*/  MUFU.EX2 R9, R9 ;  /* 0x0000000900097308 */ /* 0x000e660000000800 */
[----:B------:R-:W-:Y:S02]  /*c050*/  FMNMX.FTZ R8, R83, R8, !PT ;  /* 0x0000000853087209 */ /* 0x000fe40007810000 */
[----:B------:R-:W-:Y:S02]  /*c060*/  @!P2 PRMT R3, RZ, 0x654, R3 ;  /* 0x00000654ff03a816 */ /* 0x000fe40000000003 */
[----:B------:R-:W-:Y:S01]  /*c070*/  FMNMX.FTZ R8, R53, R8, !PT ;  /* 0x0000000835087209 */ /* 0x000fe20007810000 */
[----:B------:R-:W2:Y:S01]  /*c080*/  MUFU.EX2 R12, R12 ;  /* 0x0000000c000c7308 */ /* 0x000ea20000000800 */
[----:B0-----:R-:W-:-:S01]  /*c090*/  FADD.FTZ R68, R7, R10 ;  /* 0x0000000a07447221 */ /* 0x001fc20000010000 */
[----:B------:R0:W-:Y:S01]  /*c0a0*/  @!P2 SYNCS.ARRIVE.TRANS64.RED.A1T0 RZ, [R3+URZ], RZ ;  /* 0x000000ff03ffa9a7 */ /* 0x0001e2000810043f */
[----:B------:R-:W-:-:S05]  /*c0b0*/  FMNMX.FTZ R8, R87, R8, !PT ;  /* 0x0000000857087209 */ /* 0x000fca0007810000 */
[----:B------:R-:W3:Y:S01]  /*c0c0*/  SHFL.BFLY PT, R95, R8, 0x2, 0x1f ;  /* 0x0c401f00085f7f89 */ /* 0x000ee200000e0000 */
[----:B------:R-:W-:Y:S01]  /*c0d0*/  MUFU.EX2 R13, R13 ;  /* 0x0000000d000d7308 */ /* 0x000fe20000000800 */
[----:B-1----:R-:W-:-:S07]  /*c0e0*/  FADD.FTZ R85, R9, R68 ;  /* 0x0000004409557221 */ /* 0x002fce0000010000 */
[----:B------:R-:W-:Y:S01]  /*c0f0*/  MUFU.EX2 R14, R14 ;  /* 0x0000000e000e7308 */ /* 0x000fe20000000800 */
[----:B--2---:R-:W-:-:S01]  /*c100*/  FADD.FTZ R72, R12, R85 ;  /* 0x000000550c487221 */ /* 0x004fc20000010000 */
[----:B------:R-:W-:-:S04]  /*c110*/  F2FP.SATFINITE.E4M3.F32.PACK_AB_MERGE_C R148, R12, R9, RZ ;  /* 0x000000090c94723e */ /* 0x000fc800048070ff */
[----:B------:R-:W-:Y:S02]  /*c120*/  F2FP.SATFINITE.E4M3.F32.PACK_AB_MERGE_C R148, R10, R7, R148 ;  /* 0x000000070a94723e */ /* 0x000fe40004807094 */
[----:B------:R-:W-:Y:S01]  /*c130*/  MUFU.EX2 R15, R15 ;  /* 0x0000000f000f7308 */ /* 0x000fe20000000800 */
[----:B---3--:R-:W-:-:S07]  /*c140*/  FMNMX.FTZ R95, R8, R95, !PT ;  /* 0x0000005f085f7209 */ /* 0x008fce0007810000 */
[----:B------:R-:W1:Y:S01]  /*c150*/  MUFU.EX2 R24, R24 ;  /* 0x0000001800187308 */ /* 0x000e620000000800 */
[----:B------:R-:W2:Y:S07]  /*c160*/  SHFL.BFLY PT, R8, R95, 0x1, 0x1f ;  /* 0x0c201f005f087f89 */ /* 0x000eae00000e0000 */
[----:B------:R-:W-:Y:S08]  /*c170*/  MUFU.EX2 R25, R25 ;  /* 0x0000001900197308 */ /* 0x000ff00000000800 */
[----:B------:R-:W-:Y:S01]  /*c180*/  MUFU.EX2 R26, R26 ;  /* 0x0000001a001a7308 */ /* 0x000fe20000000800 */
[----:B-1----:R-:W-:-:S04]  /*c190*/  F2FP.SATFINITE.E4M3.F32.PACK_AB_MERGE_C R150, R24, R15, RZ ;  /* 0x0000000f1896723e */ /* 0x002fc800048070ff */
[----:B------:R-:W-:-:S03]  /*c1a0*/  F2FP.SATFINITE.E4M3.F32.PACK_AB_MERGE_C R150, R14, R13, R150 ;  /* 0x0000000d0e96723e */ /* 0x000fc60004807096 */
[----:B------:R-:W-:Y:S01]  /*c1b0*/  MUFU.EX2 R29, R29 ;  /* 0x0000001d001d7308 */ /* 0x000fe20000000800 */
[----:B--2---:R-:W-:-:S04]  /*c1c0*/  FMNMX.FTZ R8, R95, R8, !PT ;  /* 0x000000085f087209 */ /* 0x004fc80007810000 */
[----:B------:R-:W-:Y:S01]  /*c1d0*/  FSETP.NEU.FTZ.AND P1, PT, R8, -INF , PT ;  /* 0xff8000000800780b */ /* 0x000fe20003f3d000 */
[----:B------:R-:W-:-:S02]  /*c1e0*/  FFMA.FTZ R56, R2, R8, -8 ;  /* 0xc100000002387423 */ /* 0x000fc40000010008 */
[----:B------:R-:W1:Y:S03]  /*c1f0*/  MUFU.EX2 R30, R30 ;  /* 0x0000001e001e7308 */ /* 0x000e660000000800 */
[----:B------:R-:W-:Y:S02]  /*c200*/  FSEL R56, R56, RZ, P1 ;  /* 0x000000ff38387208 */ /* 0x000fe40000800000 */
[----:B------:R-:W-:-:S03]  /*c210*/  ISETP.GE.AND P1, PT, R88, 0x81, PT ;  /* 0x000000815800780c */ /* 0x000fc60003f26270 */
[----:B------:R-:W-:Y:S01]  /*c220*/  MUFU.EX2 R28, R28 ;  /* 0x0000001c001c7308 */ /* 0x000fe20000000800 */
[----:B------:R-:W-:-:S01]  /*c230*/  FFMA.FTZ R6, R2, R11, -R56 ;  /* 0x0000000b02067223 */ /* 0x000fc20000010838 */
[C-C-:B------:R-:W-:Y:S01]  /*c240*/  FFMA.FTZ R11, R2.reuse, R27, -R56.reuse ;  /* 0x0000001b020b7223 */ /* 0x140fe20000010838 */
[----:B------:R-:W-:-:S01]  /*c250*/  FFMA.FTZ R58, R2, R89, -R56 ;  /* 0x00000059023a7223 */ /* 0x000fc20000010838 */
[C-C-:B------:R-:W-:Y:S01]  /*c260*/  FFMA.FTZ R81, R2.reuse, R31, -R56.reuse ;  /* 0x0000001f02517223 */ /* 0x140fe20000010838 */
[----:B------:R-:W-:-:S01]  /*c270*/  FFMA.FTZ R27, R2, R93, -R56 ;  /* 0x0000005d021b7223 */ /* 0x000fc20000010838 */
[C-C-:B------:R-:W-:Y:S01]  /*c280*/  FFMA.FTZ R50, R2.reuse, R35, -R56.reuse ;  /* 0x0000002302327223 */ /* 0x140fe20000010838 */
[----:B------:R-:W-:-:S01]  /*c290*/  FFMA.FTZ R60, R2, R97, -R56 ;  /* 0x00000061023c7223 */ /* 0x000fc20000010838 */
        /* <DEDUP_REMOVED lines=8> */
[----:B------:R-:W2:Y:S01]  /*c320*/  MUFU.EX2 R11, R11 ;  /* 0x0000000b000b7308 */ /* 0x000ea20000000800 */
[----:B------:R-:W-:-:S01]  /*c330*/  FFMA.FTZ R54, R2, R51, -R56 ;  /* 0x0000003302367223 */ /* 0x000fc20000010838 */
[C-C-:B------:R-:W-:Y:S01]  /*c340*/  FFMA.FTZ R66, R2.reuse, R111, -R56.reuse ;  /* 0x0000006f02427223 */ /* 0x140fe20000010838 */
[----:B------:R-:W-:-:S01]  /*c350*/  FFMA.FTZ R55, R2, R55, -R56 ;  /* 0x0000003702377223 */ /* 0x000fc20000010838 */
[C-C-:B------:R-:W-:Y:S01]  /*c360*/  FFMA.FTZ R43, R2.reuse, R117, -R56.reuse ;  /* 0x00000075022b7223 */ /* 0x140fe20000010838 */
[----:B------:R-:W-:-:S01]  /*c370*/  FFMA.FTZ R64, R2, R59, -R56 ;  /* 0x0000003b02407223 */ /* 0x000fc20000010838 */
[--C-:B------:R-:W-:Y:S01]  /*c380*/  FFMA.FTZ R59, R2, R119, -R56.reuse ;  /* 0x00000077023b7223 */ /* 0x100fe20000010838 */
[----:B-1----:R-:W-:Y:S01]  /*c390*/  F2FP.SATFINITE.E4M3.F32.PACK_AB_MERGE_C R136, R30, R29, RZ ;  /* 0x0000001d1e88723e */ /* 0x002fe200048070ff */
[----:B------:R-:W1:Y:S01]  /*c3a0*/  MUFU.EX2 R58, R58 ;  /* 0x0000003a003a7308 */ /* 0x000e620000000800 */
[----:B------:R-:W-:-:S01]  /*c3b0*/  FFMA.FTZ R51, R2, R123, -R56 ;  /* 0x0000007b02337223 */ /* 0x000fc20000010838 */
[C-C-:B0-----:R-:W-:Y:S01]  /*c3c0*/  FFMA.FTZ R3, R2.reuse, R133, -R56.reuse ;  /* 0x0000008502037223 */ /* 0x141fe20000010838 */
[----:B------:R-:W-:-:S01]  /*c3d0*/  FFMA.FTZ R135, R2, R135, -R56 ;  /* 0x0000008702877223 */ /* 0x000fc20000010838 */
[C-C-:B------:R-:W-:Y:S01]  /*c3e0*/  FFMA.FTZ R75, R2.reuse, R75, -R56.reuse ;  /* 0x0000004b024b7223 */ /* 0x140fe20000010838 */
[----:B------:R-:W-:-:S01]  /*c3f0*/  FFMA.FTZ R79, R2, R79, -R56 ;  /* 0x0000004f024f7223 */ /* 0x000fc20000010838 */
[C-C-:B------:R-:W-:Y:S01]  /*c400*/  FFMA.FTZ R45, R2.reuse, R45, -R56.reuse ;  /* 0x0000002d022d7223 */ /* 0x140fe20000010838 */
[----:B------:R-:W-:-:S01]  /*c410*/  FFMA.FTZ R83, R2, R83, -R56 ;  /* 0x0000005302537223 */ /* 0x000fc20000010838 */
[----:B------:R-:W0:Y:S01]  /*c420*/  MUFU.EX2 R81, R81 ;  /* 0x0000005100517308 */ /* 0x000e220000000800 */
[----:B--2---:R-:W-:-:S01]  /*c430*/  FADD.FTZ R63, R6, R11 ;  /* 0x0000000b063f7221 */ /* 0x004fc20000010000 */
[----:B------:R-:W-:Y:S01]  /*c440*/  FFMA.FTZ R53, R2, R53, -R56 ;  /* 0x0000003502357223 */ /* 0x000fe20000010838 */
[----:B------:R-:W-:-:S05]  /*c450*/  F2FP.SATFINITE.E4M3.F32.PACK_AB_MERGE_C R136, R26, R25, R136 ;  /* 0x000000191a88723e */ /* 0x000fca0004807088 */
[----:B------:R-:W2:Y:S01]  /*c460*/  MUFU.EX2 R27, R27 ;  /* 0x0000001b001b7308 */ /* 0x000ea20000000800 */
[----:B-1----:R-:W-:-:S01]  /*c470*/  FADD.FTZ R68, R58, R63 ;  /* 0x0000003f3a447221 */ /* 0x002fc20000010000 */
[----:B------:R-:W-:-:S04]  /*c480*/  FADD.FTZ R63, R13, R72 ;  /* 0x000000480d3f7221 */ /* 0x000fc80000010000 */
[----:B------:R-:W-:Y:S02]  /*c490*/  FADD.FTZ R72, R14, R63 ;  /* 0x0000003f0e487221 */ /* 0x000fe40000010000 */
[----:B------:R-:W1:Y:S01]  /*c4a0*/  MUFU.EX2 R50, R50 ;  /* 0x0000003200327308 */ /* 0x000e620000000800 */
[----:B0-----:R-:W-:-:S01]  /*c4b0*/  FADD.FTZ R74, R81, R68 ;  /* 0x00000044514a7221 */ /* 0x001fc20000010000 */
[----:B------:R-:W-:Y:S01]  /*c4c0*/  FFMA.FTZ R68, R2, R67, -R56 ;  /* 0x0000004302447223 */ /* 0x000fe20000010838 */
[----:B------:R-:W-:-:S01]  /*c4d0*/  FADD.FTZ R63, R15, R72 ;  /* 0x000000480f3f7221 */ /* 0x000fc20000010000 */
[----:B------:R-:W-:Y:S01]  /*c4e0*/  FFMA.FTZ R72, R2, R71, -R56 ;  /* 0x0000004702487223 */ /* 0x000fe20000010838 */
[----:B------:R-:W-:Y:S02]  /*c4f0*/  F2FP.SATFINITE.E4M3.F32.PACK_AB_MERGE_C R149, R81, R58, RZ ;  /* 0x0000003a5195723e */ /* 0x000fe400048070ff */
[----:B------:R-:W-:Y:S01]  /*c500*/  FADD.FTZ R76, R24, R63 ;  /* 0x0000003f184c7221 */ /* 0x000fe20000010000 */
[----:B------:R-:W0:Y:S01]  /*c510*/  MUFU.EX2 R60, R60 ;  /* 0x0000003c003c7308 */ /* 0x000e220000000800 */
[----:B--2---:R-:W-:-:S01]  /*c520*/  FADD.FTZ R67, R27, R74 ;  /* 0x0000004a1b437221 */ /* 0x004fc20000010000 */
[C-C-:B------:R-:W-:Y:S01]  /*c530*/  FFMA.FTZ R63, R2.reuse, R37, -R56.reuse ;  /* 0x00000025023f7223 */ /* 0x140fe20000010838 */
[----:B------:R-:W-:-:S01]  /*c540*/  FFMA.FTZ R56, R2, R87, -R56 ;  /* 0x0000005702387223 */ /* 0x000fc20000010838 */
[----:B------:R-:W-:-:S04]  /*c550*/  F2FP.SATFINITE.E4M3.F32.PACK_AB_MERGE_C R149, R11, R6, R149 ;  /* 0x000000060b95723e */ /* 0x000fc80004807095 */
[----:B------:R-:W2:Y:S01]  /*c560*/  MUFU.EX2 R39, R39 ;  /* 0x0000002700277308 */ /* 0x000ea20000000800 */
[----:B-1----:R-:W-:-:S07]  /*c570*/  FADD.FTZ R67, R50, R67 ;  /* 0x0000004332437221 */ /* 0x002fce0000010000 */
[----:B------:R-:W1:Y:S01]  /*c580*/  MUFU.EX2 R31, R31 ;  /* 0x0000001f001f7308 */ /* 0x000e620000000800 */
[----:B0-----:R-:W-:-:S01]  /*c590*/  FADD.FTZ R74, R60, R67 ;  /* 0x000000433c4a7221 */ /* 0x001fc20000010000 */
[----:B------:R-:W-:-:S06]  /*c5a0*/  FADD.FTZ R67, R25, R76 ;  /* 0x0000004c19437221 */ /* 0x000fcc0000010000 */
[----:B------:R-:W0:Y:S01]  /*c5b0*/  MUFU.EX2 R52, R52 ;  /* 0x0000003400347308 */ /* 0x000e220000000800 */
[----:B--2---:R-:W-:-:S01]  /*c5c0*/  FADD.FTZ R74, R39, R74 ;  /* 0x0000004a274a7221 */ /* 0x004fc20000010000 */
[----:B------:R-:W-:-:S04]  /*c5d0*/  F2FP.SATFINITE.E4M3.F32.PACK_AB_MERGE_C R151, R39, R60, RZ ;  /* 0x0000003c2797723e */ /* 0x000fc800048070ff */
[----:B------:R-:W-:Y:S02]  /*c5e0*/  F2FP.SATFINITE.E4M3.F32.PACK_AB_MERGE_C R151, R50, R27, R151 ;  /* 0x0000001b3297723e */ /* 0x000fe40004807097 */
[----:B------:R-:W2:Y:S01]  /*c5f0*/  MUFU.EX2 R62, R62 ;  /* 0x0000003e003e7308 */ /* 0x000ea20000000800 */
[----:B-1----:R-:W-:-:S01]  /*c600*/  FADD.FTZ R37, R31, R74 ;  /* 0x0000004a1f257221 */ /* 0x002fc20000010000 */
[----:B------:R-:W-:-:S04]  /*c610*/  FADD.FTZ R74, R26, R67 ;  /* 0x000000431a4a7221 */ /* 0x000fc80000010000 */
[----:B------:R-:W-:Y:S02]  /*c620*/  FADD.FTZ R67, R29, R74 ;  /* 0x0000004a1d437221 */ /* 0x000fe40000010000 */
[----:B------:R-:W1:Y:S01]  /*c630*/  MUFU.EX2 R47, R47 ;  /* 0x0000002f002f7308 */ /* 0x000e620000000800 */
[----:B0-----:R-:W-:-:S01]  /*c640*/  FADD.FTZ R37, R52, R37 ;  /* 0x0000002534257221 */ /* 0x001fc20000010000 */
[----:B------:R-:W-:-:S04]  /*c650*/  FADD.FTZ R67, R30, R67 ;  /* 0x000000431e437221 */ /* 0x000fc80000010000 */
[----:B------:R-:W-:Y:S02]  /*c660*/  FADD.FTZ R76, R28, R67 ;  /* 0x000000431c4c7221 */ /* 0x000fe40000010000 */
[----:B------:R-:W0:Y:S01]  /*c670*/  MUFU.EX2 R35, R35 ;  /* 0x0000002300237308 */ /* 0x000e220000000800 */
[----:B--2---:R-:W-:-:S07]  /*c680*/  FADD.FTZ R74, R62, R37 ;  /* 0x000000253e4a7221 */ /* 0x004fce0000010000 */
[----:B------:R-:W2:Y:S01]  /*c690*/  MUFU.EX2 R33, R33 ;  /* 0x0000002100217308 */ /* 0x000ea20000000800 */
[----:B-1----:R-:W-:-:S01]  /*c6a0*/  FADD.FTZ R74, R47, R74 ;  /* 0x0000004a2f4a7221 */ /* 0x002fc20000010000 */
[----:B------:R-:W-:-:S04]  /*c6b0*/  F2FP.SATFINITE.E4M3.F32.PACK_AB_MERGE_C R137, R47, R62, RZ ;  /* 0x0000003e2f89723e */ /* 0x000fc800048070ff */
[----:B------:R-:W-:Y:S02]  /*c6c0*/  F2FP.SATFINITE.E4M3.F32.PACK_AB_MERGE_C R137, R52, R31, R137 ;  /* 0x0000001f3489723e */ /* 0x000fe40004807089 */
        /* <DEDUP_REMOVED lines=11> */
[C---:B-1----:R-:W-:Y:S01]  /*c780*/  F2FP.SATFINITE.E4M3.F32.PACK_AB_MERGE_C R138, R41.reuse, R32, RZ ;  /* 0x00000020298a723e */ /* 0x042fe200048070ff */
[----:B------:R-:W-:-:S03]  /*c790*/  FADD.FTZ R41, R41, R24 ;  /* 0x0000001829297221 */ /* 0x000fc60000010000 */
[----:B------:R-:W-:-:S03]  /*c7a0*/  F2FP.SATFINITE.E4M3.F32.PACK_AB_MERGE_C R138, R33, R28, R138 ;  /* 0x0000001c218a723e */ /* 0x000fc6000480708a */
[----:B------:R-:W1:Y:S01]  /*c7b0*/  MUFU.EX2 R43, R43 ;  /* 0x0000002b002b7308 */ /* 0x000e620000000800 */
[----:B0-----:R-:W-:-:S01]  /*c7c0*/  FADD.FTZ R30, R55, R30 ;  /* 0x0000001e371e7221 */ /* 0x001fc20000010000 */
[----:B------:R-:W-:-:S04]  /*c7d0*/  F2FP.SATFINITE.E4M3.F32.PACK_AB_MERGE_C R139, R55, R66, RZ ;  /* 0x00000042378b723e */ /* 0x000fc800048070ff */
[----:B------:R-:W-:Y:S02]  /*c7e0*/  F2FP.SATFINITE.E4M3.F32.PACK_AB_MERGE_C R139, R54, R35, R139 ;  /* 0x00000023368b723e */ /* 0x000fe4000480708b */
        /* <DEDUP_REMOVED lines=13> */
[C---:B--2---:R-:W-:Y:S01]  /*c8c0*/  F2FP.SATFINITE.E4M3.F32.PACK_AB_MERGE_C R140, R91.reuse, R38, RZ ;  /* 0x000000265b8c723e */ /* 0x044fe200048070ff */
[----:B------:R-:W-:-:S03]  /*c8d0*/  FADD.FTZ R91, R91, R32 ;  /* 0x000000205b5b7221 */ /* 0x000fc60000010000 */
[----:B------:R-:W-:-:S03]  /*c8e0*/  F2FP.SATFINITE.E4M3.F32.PACK_AB_MERGE_C R140, R49, R34, R140 ;  /* 0x00000022318c723e */ /* 0x000fc6000480708c */
[----:B------:R-:W2:Y:S01]  /*c8f0*/  MUFU.EX2 R51, R51 ;  /* 0x0000003300337308 */ /* 0x000ea20000000800 */
[C---:B-1----:R-:W-:Y:S01]  /*c900*/  F2FP.SATFINITE.E4M3.F32.PACK_AB_MERGE_C R141, R70.reuse, R59, RZ ;  /* 0x0000003b468d723e */ /* 0x042fe200048070ff */
[----:B------:R-:W-:-:S03]  /*c910*/  FADD.FTZ R70, R70, R7 ;  /* 0x0000000746467221 */ /* 0x000fc60000010000 */
[----:B------:R-:W-:-:S03]  /*c920*/  F2FP.SATFINITE.E4M3.F32.PACK_AB_MERGE_C R141, R64, R43, R141 ;  /* 0x0000002b408d723e */ /* 0x000fc6000480708d */
[----:B------:R-:W1:Y:S01]  /*c930*/  MUFU.EX2 R57, R57 ;  /* 0x0000003900397308 */ /* 0x000e620000000800 */
[----:B0-----:R-:W-:-:S07]  /*c940*/  FADD.FTZ R10, R36, R91 ;  /* 0x0000005b240a7221 */ /* 0x001fce0000010000 */
[----:B------:R-:W0:Y:S01]  /*c950*/  MUFU.EX2 R68, R68 ;  /* 0x0000004400447308 */ /* 0x000e220000000800 */
[----:B--2---:R-:W-:-:S07]  /*c960*/  FADD.FTZ R7, R51, R70 ;  /* 0x0000004633077221 */ /* 0x004fce0000010000 */
[----:B------:R-:W-:Y:S01]  /*c970*/  MUFU.EX2 R40, R40 ;  /* 0x0000002800287308 */ /* 0x000fe20000000800 */
[----:B-1----:R-:W-:-:S07]  /*c980*/  FADD.FTZ R13, R57, R10 ;  /* 0x0000000a390d7221 */ /* 0x002fce0000010000 */
[----:B------:R-:W1:Y:S01]  /*c990*/  MUFU.EX2 R61, R61 ;  /* 0x0000003d003d7308 */ /* 0x000e620000000800 */
[----:B0-----:R-:W-:-:S07]  /*c9a0*/  FADD.FTZ R14, R68, R7 ;  /* 0x00000007440e7221 */ /* 0x001fce0000010000 */
[----:B------:R-:W0:Y:S08]  /*c9b0*/  MUFU.EX2 R3, R3 ;  /* 0x0000000300037308 */ /* 0x000e300000000800 */
[----:B------:R-:W2:Y:S01]  /*c9c0*/  MUFU.EX2 R72, R72 ;  /* 0x0000004800487308 */ /* 0x000ea20000000800 */
[----:B-1----:R-:W-:Y:S01]  /*c9d0*/  F2FP.SATFINITE.E4M3.F32.PACK_AB_MERGE_C R142, R61, R40, RZ ;  /* 0x000000283d8e723e */ /* 0x002fe200048070ff */
[----:B------:R-:W-:-:S03]  /*c9e0*/  FADD.FTZ R40, R40, R13 ;  /* 0x0000000d28287221 */ /* 0x000fc60000010000 */
[----:B------:R-:W-:Y:S01]  /*c9f0*/  F2FP.SATFINITE.E4M3.F32.PACK_AB_MERGE_C R142, R57, R36, R142 ;  /* 0x00000024398e723e */ /* 0x000fe2000480708e */
[----:B------:R-:W-:-:S02]  /*ca00*/  FADD.FTZ R61, R61, R40 ;  /* 0x000000283d3d7221 */ /* 0x000fc40000010000 */
[----:B------:R-:W-:Y:S01]  /*ca10*/  MUFU.EX2 R44, R44 ;  /* 0x0000002c002c7308 */ /* 0x000fe20000000800 */
[----:B0-----:R-:W-:-:S07]  /*ca20*/  FADD.FTZ R7, R3, R14 ;  /* 0x0000000e03077221 */ /* 0x001fce0000010000 */
[----:B------:R-:W0:Y:S01]  /*ca30*/  MUFU.EX2 R69, R69 ;  /* 0x0000004500457308 */ /* 0x000e220000000800 */
[C---:B--2---:R-:W-:Y:S01]  /*ca40*/  F2FP.SATFINITE.E4M3.F32.PACK_AB_MERGE_C R13, R72.reuse, R3, RZ ;  /* 0x00000003480d723e */ /* 0x044fe200048070ff */
[----:B------:R-:W-:-:S03]  /*ca50*/  FADD.FTZ R72, R72, R7 ;  /* 0x0000000748487221 */ /* 0x000fc60000010000 */
[----:B------:R-:W-:-:S03]  /*ca60*/  F2FP.SATFINITE.E4M3.F32.PACK_AB_MERGE_C R143, R68, R51, R13 ;  /* 0x00000033448f723e */ /* 0x000fc6000480700d */
[----:B------:R-:W1:Y:S08]  /*ca70*/  MUFU.EX2 R42, R42 ;  /* 0x0000002a002a7308 */ /* 0x000e700000000800 */
[----:B------:R2:W3:Y:S01]  /*ca80*/  MUFU.EX2 R37, R135 ;  /* 0x0000008700257308 */ /* 0x0004e20000000800 */
[----:B0-----:R-:W-:-:S07]  /*ca90*/  F2FP.SATFINITE.E4M3.F32.PACK_AB_MERGE_C R144, R69, R44, RZ ;  /* 0x0000002c4590723e */ /* 0x001fce00048070ff */
[----:B------:R-:W0:Y:S01]  /*caa0*/  MUFU.EX2 R65, R65 ;  /* 0x0000004100417308 */ /* 0x000e220000000800 */
[----:B-1----:R-:W-:-:S01]  /*cab0*/  FADD.FTZ R14, R42, R61 ;  /* 0x0000003d2a0e7221 */ /* 0x002fc20000010000 */
[----:B--2---:R-:W-:-:S04]  /*cac0*/  IMAD.MOV.U32 R135, RZ, RZ, RZ ;  /* 0x000000ffff877224 */ /* 0x004fc800078e00ff */
[----:B------:R-:W-:Y:S02]  /*cad0*/  IMAD.MOV.U32 R134, RZ, RZ, R135 ;  /* 0x000000ffff867224 */ /* 0x000fe400078e0087 */
[----:B------:R-:W1:Y:S01]  /*cae0*/  MUFU.EX2 R12, R75 ;  /* 0x0000004b000c7308 */ /* 0x000e620000000800 */
[----:B---3--:R-:W-:-:S01]  /*caf0*/  FADD.FTZ R3, R37, R72 ;  /* 0x0000004825037221 */ /* 0x008fc20000010000 */
[--C-:B------:R-:W-:Y:S02]  /*cb00*/  IMAD.MOV.U32 R133, RZ, RZ, R135.reuse ;  /* 0x000000ffff857224 */ /* 0x100fe400078e0087 */
[--C-:B------:R-:W-:Y:S02]  /*cb10*/  IMAD.MOV.U32 R132, RZ, RZ, R135.reuse ;  /* 0x000000ffff847224 */ /* 0x100fe400078e0087 */
[--C-:B------:R-:W-:Y:S02]  /*cb20*/  IMAD.MOV.U32 R131, RZ, RZ, R135.reuse ;  /* 0x000000ffff837224 */ /* 0x100fe400078e0087 */
[----:B------:R-:W2:Y:S01]  /*cb30*/  MUFU.EX2 R9, R63 ;  /* 0x0000003f00097308 */ /* 0x000ea20000000800 */
[C---:B0-----:R-:W-:Y:S01]  /*cb40*/  F2FP.SATFINITE.E4M3.F32.PACK_AB_MERGE_C R144, R65.reuse, R42, R144 ;  /* 0x0000002a4190723e */ /* 0x041fe20004807090 */
[----:B------:R-:W-:Y:S01]  /*cb50*/  FADD.FTZ R65, R65, R14 ;  /* 0x0000000e41417221 */ /* 0x000fe20000010000 */
[----:B------:R-:W-:-:S02]  /*cb60*/  IMAD.MOV.U32 R130, RZ, RZ, R135 ;  /* 0x000000ffff827224 */ /* 0x000fc400078e0087 */
[----:B------:R-:W-:Y:S02]  /*cb70*/  IMAD.MOV.U32 R129, RZ, RZ, R135 ;  /* 0x000000ffff817224 */ /* 0x000fe400078e0087 */
[----:B------:R-:W-:-:S01]  /*cb80*/  FADD.FTZ R44, R44, R65 ;  /* 0x000000412c2c7221 */ /* 0x000fc20000010000 */
[----:B------:R-:W-:Y:S01]  /*cb90*/  IMAD.MOV.U32 R128, RZ, RZ, R135 ;  /* 0x000000ffff807224 */ /* 0x000fe200078e0087 */
[----:B------:R-:W0:Y:S01]  /*cba0*/  MUFU.EX2 R24, R79 ;  /* 0x0000004f00187308 */ /* 0x000e220000000800 */
[----:B-1----:R-:W-:-:S01]  /*cbb0*/  FADD.FTZ R6, R12, R3 ;  /* 0x000000030c067221 */ /* 0x002fc20000010000 */
[----:B------:R-:W-:Y:S01]  /*cbc0*/  FADD.FTZ R69, R69, R44 ;  /* 0x0000002c45457221 */ /* 0x000fe20000010000 */
[--C-:B------:R-:W-:Y:S02]  /*cbd0*/  IMAD.MOV.U32 R127, RZ, RZ, R135.reuse ;  /* 0x000000ffff7f7224 */ /* 0x100fe400078e0087 */
[--C-:B------:R-:W-:Y:S02]  /*cbe0*/  IMAD.MOV.U32 R126, RZ, RZ, R135.reuse ;  /* 0x000000ffff7e7224 */ /* 0x100fe400078e0087 */
[----:B------:R-:W-:Y:S01]  /*cbf0*/  IMAD.MOV.U32 R125, RZ, RZ, R135 ;  /* 0x000000ffff7d7224 */ /* 0x000fe200078e0087 */
[----:B------:R-:W-:Y:S01]  /*cc00*/  MUFU.EX2 R48, R48 ;  /* 0x0000003000307308 */ /* 0x000fe20000000800 */
[----:B--2---:R-:W-:-:S01]  /*cc10*/  FADD.FTZ R3, R9, R6 ;  /* 0x0000000609037221 */ /* 0x004fc20000010000 */
[----:B------:R-:W-:-:S02]  /*cc20*/  IMAD.MOV.U32 R124, RZ, RZ, R135 ;  /* 0x000000ffff7c7224 */ /* 0x000fc400078e0087 */
[--C-:B------:R-:W-:Y:S02]  /*cc30*/  IMAD.MOV.U32 R123, RZ, RZ, R135.reuse ;  /* 0x000000ffff7b7224 */ /* 0x100fe400078e0087 */
[----:B------:R-:W-:Y:S02]  /*cc40*/  IMAD.MOV.U32 R122, RZ, RZ, R135 ;  /* 0x000000ffff7a7224 */ /* 0x000fe400078e0087 */
[----:B------:R-:W1:Y:S01]  /*cc50*/  MUFU.EX2 R77, R77 ;  /* 0x0000004d004d7308 */ /* 0x000e620000000800 */
[C---:B0-----:R-:W-:Y:S01]  /*cc60*/  F2FP.SATFINITE.E4M3.F32.PACK_AB_MERGE_C R9, R24.reuse, R9, RZ ;  /* 0x000000091809723e */ /* 0x041fe200048070ff */
[----:B------:R-:W-:Y:S01]  /*cc70*/  FADD.FTZ R24, R24, R3 ;  /* 0x0000000318187221 */ /* 0x000fe20000010000 */
[----:B------:R-:W-:Y:S02]  /*cc80*/  IMAD.MOV.U32 R121, RZ, RZ, R135 ;  /* 0x000000ffff797224 */ /* 0x000fe400078e0087 */
[----:B------:R-:W-:Y:S01]  /*cc90*/  F2FP.SATFINITE.E4M3.F32.PACK_AB_MERGE_C R145, R12, R37, R9 ;  /* 0x000000250c91723e */ /* 0x000fe20004807009 */
[----:B------:R-:W-:-:S02]  /*cca0*/  IMAD.MOV.U32 R120, RZ, RZ, R135 ;  /* 0x000000ffff787224 */ /* 0x000fc400078e0087 */
[----:B------:R-:W0:Y:S01]  /*ccb0*/  MUFU.EX2 R46, R46 ;  /* 0x0000002e002e7308 */ /* 0x000e220000000800 */
[--C-:B------:R-:W-:Y:S02]  /*ccc0*/  IMAD.MOV.U32 R119, RZ, RZ, R135.reuse ;  /* 0x000000ffff777224 */ /* 0x100fe400078e0087 */
[--C-:B------:R-:W-:Y:S02]  /*ccd0*/  IMAD.MOV.U32 R118, RZ, RZ, R135.reuse ;  /* 0x000000ffff767224 */ /* 0x100fe400078e0087 */
[--C-:B------:R-:W-:Y:S02]  /*cce0*/  IMAD.MOV.U32 R117, RZ, RZ, R135.reuse ;  /* 0x000000ffff757224 */ /* 0x100fe400078e0087 */
[--C-:B------:R-:W-:Y:S01]  /*ccf0*/  IMAD.MOV.U32 R116, RZ, RZ, R135.reuse ;  /* 0x000000ffff747224 */ /* 0x100fe200078e0087 */
[----:B------:R-:W2:Y:S01]  /*cd00*/  MUFU.EX2 R45, R45 ;  /* 0x0000002d002d7308 */ /* 0x000ea20000000800 */
[----:B-1----:R-:W-:Y:S01]  /*cd10*/  F2FP.SATFINITE.E4M3.F32.PACK_AB_MERGE_C R7, R77, R48, RZ ;  /* 0x000000304d07723e */ /* 0x002fe200048070ff */
[----:B------:R-:W-:-:S02]  /*cd20*/  IMAD.MOV.U32 R115, RZ, RZ, R135 ;  /* 0x000000ffff737224 */ /* 0x000fc400078e0087 */
[--C-:B------:R-:W-:Y:S02]  /*cd30*/  IMAD.MOV.U32 R114, RZ, RZ, R135.reuse ;  /* 0x000000ffff727224 */ /* 0x100fe400078e0087 */
[----:B------:R-:W-:Y:S02]  /*cd40*/  IMAD.MOV.U32 R113, RZ, RZ, R135 ;  /* 0x000000ffff717224 */ /* 0x000fe400078e0087 */
[----:B------:R-:W1:Y:S01]  /*cd50*/  MUFU.EX2 R73, R73 ;  /* 0x0000004900497308 */ /* 0x000e620000000800 */
[----:B0-----:R-:W-:-:S01]  /*cd60*/  FADD.FTZ R6, R46, R69 ;  /* 0x000000452e067221 */ /* 0x001fc20000010000 */
[--C-:B------:R-:W-:Y:S02]  /*cd70*/  IMAD.MOV.U32 R112, RZ, RZ, R135.reuse ;  /* 0x000000ffff707224 */ /* 0x100fe400078e0087 */
[--C-:B------:R-:W-:Y:S02]  /*cd80*/  IMAD.MOV.U32 R111, RZ, RZ, R135.reuse ;  /* 0x000000ffff6f7224 */ /* 0x100fe400078e0087 */
[----:B------:R-:W-:-:S02]  /*cd90*/  IMAD.MOV.U32 R110, RZ, RZ, R135 ;  /* 0x000000ffff6e7224 */ /* 0x000fc400078e0087 */
[----:B------:R-:W0:Y:S01]  /*cda0*/  MUFU.EX2 R10, R83 ;  /* 0x00000053000a7308 */ /* 0x000e220000000800 */
[----:B--2---:R-:W-:-:S01]  /*cdb0*/  FADD.FTZ R3, R45, R24 ;  /* 0x000000182d037221 */ /* 0x004fc20000010000 */
[--C-:B------:R-:W-:Y:S02]  /*cdc0*/  IMAD.MOV.U32 R109, RZ, RZ, R135.reuse ;  /* 0x000000ffff6d7224 */ /* 0x100fe400078e0087 */
[--C-:B------:R-:W-:Y:S02]  /*cdd0*/  IMAD.MOV.U32 R108, RZ, RZ, R135.reuse ;  /* 0x000000ffff6c7224 */ /* 0x100fe400078e0087 */
[----:B------:R-:W-:Y:S02]  /*cde0*/  IMAD.MOV.U32 R107, RZ, RZ, R135 ;  /* 0x000000ffff6b7224 */ /* 0x000fe400078e0087 */
[----:B------:R-:W-:Y:S01]  /*cdf0*/  MUFU.EX2 R53, R53 ;  /* 0x0000003500357308 */ /* 0x000fe20000000800 */
[C---:B-1----:R-:W-:Y:S01]  /*ce00*/  F2FP.SATFINITE.E4M3.F32.PACK_AB_MERGE_C R146, R73.reuse, R46, R7 ;  /* 0x0000002e4992723e */ /* 0x042fe20004807007 */
[----:B------:R-:W-:Y:S01]  /*ce10*/  FADD.FTZ R73, R73, R6 ;  /* 0x0000000649497221 */ /* 0x000fe20000010000 */
[----:B------:R-:W-:-:S02]  /*ce20*/  IMAD.MOV.U32 R106, RZ, RZ, R135 ;  /* 0x000000ffff6a7224 */ /* 0x000fc400078e0087 */
[----:B------:R-:W-:Y:S02]  /*ce30*/  IMAD.MOV.U32 R105, RZ, RZ, R135 ;  /* 0x000000ffff697224 */ /* 0x000fe400078e0087 */
[----:B------:R-:W-:-:S01]  /*ce40*/  FADD.FTZ R48, R48, R73 ;  /* 0x0000004930307221 */ /* 0x000fc20000010000 */
[----:B------:R-:W-:Y:S01]  /*ce50*/  IMAD.MOV.U32 R104, RZ, RZ, R135 ;  /* 0x000000ffff687224 */ /* 0x000fe200078e0087 */
[----:B------:R-:W1:Y:S01]  /*ce60*/  MUFU.EX2 R56, R56 ;  /* 0x0000003800387308 */ /* 0x000e620000000800 */
[----:B0-----:R-:W-:-:S01]  /*ce70*/  FADD.FTZ R6, R10, R3 ;  /* 0x000000030a067221 */ /* 0x001fc20000010000 */
        /* <DEDUP_REMOVED lines=8> */
[----:B-1----:R-:W-:Y:S01]  /*cf00*/  F2FP.SATFINITE.E4M3.F32.PACK_AB_MERGE_C R3, R56, R53, RZ ;  /* 0x000000353803723e */ /* 0x002fe200048070ff */
[----:B------:R-:W-:-:S01]  /*cf10*/  FADD.FTZ R53, R53, R6 ;  /* 0x0000000635357221 */ /* 0x000fc20000010000 */
[----:B------:R-:W-:-:S02]  /*cf20*/  IMAD.MOV.U32 R95, RZ, RZ, R135 ;  /* 0x000000ffff5f7224 */ /* 0x000fc400078e0087 */
[----:B------:R-:W-:Y:S01]  /*cf30*/  F2FP.SATFINITE.E4M3.F32.PACK_AB_MERGE_C R147, R10, R45, R3 ;  /* 0x0000002d0a93723e */ /* 0x000fe20004807003 */
[----:B------:R-:W-:Y:S01]  /*cf40*/  FADD.FTZ R3, R77, R48 ;  /* 0x000000304d037221 */ /* 0x000fe20000010000 */
[----:B------:R-:W-:-:S01]  /*cf50*/  FADD.FTZ R6, R56, R53 ;  /* 0x0000003538067221 */ /* 0x000fc20000010000 */
[--C-:B------:R-:W-:Y:S02]  /*cf60*/  IMAD.MOV.U32 R94, RZ, RZ, R135.reuse ;  /* 0x000000ffff5e7224 */ /* 0x100fe400078e0087 */
[--C-:B------:R-:W-:Y:S02]  /*cf70*/  IMAD.MOV.U32 R93, RZ, RZ, R135.reuse ;  /* 0x000000ffff5d7224 */ /* 0x100fe400078e0087 */
[--C-:B------:R-:W-:Y:S02]  /*cf80*/  IMAD.MOV.U32 R92, RZ, RZ, R135.reuse ;  /* 0x000000ffff5c7224 */ /* 0x100fe400078e0087 */
[--C-:B------:R-:W-:Y:S02]  /*cf90*/  IMAD.MOV.U32 R91, RZ, RZ, R135.reuse ;  /* 0x000000ffff5b7224 */ /* 0x100fe400078e0087 */
[----:B------:R-:W-:-:S02]  /*cfa0*/  IMAD.MOV.U32 R90, RZ, RZ, R135 ;  /* 0x000000ffff5a7224 */ /* 0x000fc400078e0087 */
[--C-:B------:R-:W-:Y:S02]  /*cfb0*/  IMAD.MOV.U32 R89, RZ, RZ, R135.reuse ;  /* 0x000000ffff597224 */ /* 0x100fe400078e0087 */
[----:B------:R-:W-:Y:S01]  /*cfc0*/  IMAD.MOV.U32 R88, RZ, RZ, R135 ;  /* 0x000000ffff587224 */ /* 0x000fe200078e0087 */
[----:B------:R-:W-:Y:S06]  /*cfd0*/  @!P1 BRA `(.L_x_400) ;  /* 0x0000001c00c89947 */ /* 0x000fec0003800000 */
[----:B------:R-:W2:Y:S01]  /*cfe0*/  LDL.LU R80, [R1+0x1c] ;  /* 0x00001c0001507983 */ /* 0x000ea20000300800 */
[----:B------:R-:W-:Y:S01]  /*cff0*/  IMAD.MOV.U32 R12, RZ, RZ, R8 ;  /* 0x000000ffff0c7224 */ /* 0x000fe200078e0008 */
[----:B------:R-:W-:Y:S01]  /*d000*/  CS2R R134, SRZ ;  /* 0x0000000000867805 */ /* 0x000fe2000001ff00 */
[----:B------:R-:W-:Y:S01]  /*d010*/  IMAD.MOV.U32 R13, RZ, RZ, R0 ;  /* 0x000000ffff0d7224 */ /* 0x000fe200078e0000 */
[----:B------:R-:W-:Y:S01]  /*d020*/  CS2R R132, SRZ ;  /* 0x0000000000847805 */ /* 0x000fe2000001ff00 */
[----:B------:R-:W-:Y:S01]  /*d030*/  IMAD.MOV.U32 R10, RZ, RZ, R155 ;  /* 0x000000ffff0a7224 */ /* 0x000fe200078e009b */
[----:B------:R-:W-:Y:S01]  /*d040*/  CS2R R130, SRZ ;  /* 0x0000000000827805 */ /* 0x000fe2000001ff00 */
[----:B------:R-:W-:Y:S01]  /*d050*/  IMAD.MOV.U32 R9, RZ, RZ, R154 ;  /* 0x000000ffff097224 */ /* 0x000fe200078e009a */
        /* <DEDUP_REMOVED lines=20> */
[----:B------:R-:W-:Y:S01]  /*d1a0*/  CS2R R88, SRZ ;  /* 0x0000000000587805 */ /* 0x000fe2000001ff00 */
[----:B--2---:R-:W-:-:S07]  /*d1b0*/  VIADD R7, R80, 0xfffffffe ;  /* 0xfffffffe50077836 */ /* 0x004fce0000000000 */
.L_x_412:
[----:B------:R-:W-:-:S04]  /*d1c0*/  ISETP.NE.AND P1, PT, R9, 0x1, PT ;  /* 0x000000010900780c */ /* 0x000fc80003f25270 */
[----:B------:R-:W-:-:S04]  /*d1d0*/  SEL R155, RZ, 0x1, P1 ;  /* 0x00000001ff9b7807 */ /* 0x000fc80000800000 */
[----:B------:R-:W-:Y:S01]  /*d1e0*/  LOP3.LUT R155, R10, R155, RZ, 0x3c, !PT ;  /* 0x0000009b0a9b7212 */ /* 0x000fe200078e3cff */
[----:B0-----:R-:W-:Y:S06]  /*d1f0*/  @!P0 BRA `(.L_x_401) ;  /* 0x0000000000048947 */ /* 0x001fec0003800000 */
[----:B------:R-:W-:Y:S01]  /*d200*/  BPT.TRAP 0x1 ;  /* 0x000000040000795c */ /* 0x000fe20000300000 */
.L_x_401:
[----:B------:R-:W-:Y:S01]  /*d210*/  VIADD R154, R9, 0x1 ;  /* 0x00000001099a7836 */ /* 0x000fe20000000000 */
[----:B------:R-:W-:-:S04]  /*d220*/  SHF.L.U32 R11, R155, 0x1f, RZ ;  /* 0x0000001f9b0b7819 */ /* 0x000fc800000006ff */
[----:B------:R-:W-:-:S04]  /*d230*/  ISETP.NE.AND P1, PT, R154, 0x2, PT ;  /* 0x000000029a00780c */ /* 0x000fc80003f25270 */
[----:B------:R-:W-:-:S05]  /*d240*/  SEL R154, R154, RZ, P1 ;  /* 0x000000ff9a9a7207 */ /* 0x000fca0000800000 */
[----:B------:R-:W-:-:S04]  /*d250*/  IMAD R14, R154, 0x8, R16 ;  /* 0x000000089a0e7824 */ /* 0x000fc800078e0210 */
[----:B------:R0:W1:Y:S01]  /*d260*/  SYNCS.PHASECHK.TRANS64.TRYWAIT P1, [R14+URZ+0x19c30], R11 ;  /* 0x019c300b0e0075a7 */ /* 0x000062000802017f */
[----:B------:R-:W-:Y:S05]  /*d270*/  @!P0 BRA `(.L_x_402) ;  /* 0x0000000000048947 */ /* 0x000fea0003800000 */
[----:B------:R-:W-:Y:S01]  /*d280*/  BPT.TRAP 0x1 ;  /* 0x000000040000795c */ /* 0x000fe20000300000 */
.L_x_402:
[----:B------:R-:W2:Y:S01]  /*d290*/  LDL R0, [R1+0x10] ;  /* 0x0000100001007983 */ /* 0x000ea20000100800 */
[----:B------:R-:W-:Y:S01]  /*d2a0*/  BSSY B1, `(.L_x_403) ;  /* 0x0000006000017945 */ /* 0x000fe20003800000 */
[----:B------:R-:W-:Y:S02]  /*d2b0*/  IMAD.MOV.U32 R27, RZ, RZ, -0x3ffffff0 ;  /* 0xc0000010ff1b7424 */ /* 0x000fe400078e00ff */
[----:B--2---:R-:W-:Y:S01]  /*d2c0*/  IMAD R26, R154, 0x300, R0 ;  /* 0x000003009a1a7824 */ /* 0x004fe200078e0200 */
[----:B-1----:R-:W-:Y:S06]  /*d2d0*/  @P1 BRA `(.L_x_404) ;  /* 0x0000000000081947 */ /* 0x002fec0003800000 */
[----:B------:R-:W1:Y:S02]  /*d2e0*/  SYNCS.PHASECHK.TRANS64.TRYWAIT P1, [R14+URZ+0x19c30], R11 ;  /* 0x019c300b0e0075a7 */ /* 0x000e64000802017f */
[----:B-1----:R-:W-:Y:S05]  /*d2f0*/  @!P1 BRA `(.L_x_405) ;  /* 0x000000b400249947 */ /* 0x002fea0003800000 */
.L_x_404:
[----:B------:R-:W-:Y:S05]  /*d300*/  BSYNC B1 ;  /* 0x0000000000017941 */ /* 0x000fea0003800000 */
.L_x_403:
[----:B------:R2:W-:Y:S04]  /*d310*/  STL.64 [R1+0x78], R2 ;  /* 0x0000780201007387 */ /* 0x0005e80000100a00 */
[----:B--2---:R-:W2:Y:S01]  /*d320*/  LDL.64 R2, [R1] ;  /* 0x0000000001027983 */ /* 0x004ea20000100a00 */
[C---:B------:R-:W-:Y:S01]  /*d330*/  R2UR UR6, R26.reuse ;  /* 0x000000001a0672ca */ /* 0x040fe200000e0000 */
[C---:B------:R-:W-:Y:S01]  /*d340*/  VIADD R24, R26.reuse, 0x100 ;  /* 0x000001001a187836 */ /* 0x040fe20000000000 */
[----:B------:R-:W-:Y:S01]  /*d350*/  R2UR UR7, R27 ;  /* 0x000000001b0772ca */ /* 0x000fe200000e0000 */
[----:B------:R-:W-:Y:S01]  /*d360*/  VIADD R26, R26, 0x200 ;  /* 0x000002001a1a7836 */ /* 0x000fe20000000000 */
[----:B------:R-:W-:Y:S01]  /*d370*/  R2UR UR4, R4 ;  /* 0x00000000040472ca */ /* 0x000fe200000e0000 */
[----:B------:R-:W-:Y:S01]  /*d380*/  IMAD.MOV.U32 R25, RZ, RZ, -0x3ffffff0 ;  /* 0xc0000010ff197424 */ /* 0x000fe200078e00ff */
[----:B------:R-:W-:Y:S01]  /*d390*/  R2UR UR5, R5 ;  /* 0x00000000050572ca */ /* 0x000fe200000e0000 */
[----:B------:R-:W-:Y:S01]  /*d3a0*/  IMAD.MOV.U32 R27, RZ, RZ, -0x3ffffff0 ;  /* 0xc0000010ff1b7424 */ /* 0x000fe200078e00ff */
[----:B------:R-:W-:-:S02]  /*d3b0*/  R2UR UR10, R24 ;  /* 0x00000000180a72ca */ /* 0x000fc400000e0000 */
[----:B------:R-:W-:Y:S02]  /*d3c0*/  R2UR UR11, R25 ;  /* 0x00000000190b72ca */ /* 0x000fe400000e0000 */
[----:B------:R-:W-:Y:S02]  /*d3d0*/  R2UR UR14, R26 ;  /* 0x000000001a0e72ca */ /* 0x000fe400000e0000 */
[----:B------:R-:W-:Y:S02]  /*d3e0*/  R2UR UR15, R27 ;  /* 0x000000001b0f72ca */ /* 0x000fe400000e0000 */
[----:B------:R-:W-:-:S06]  /*d3f0*/  WARPGROUP.ARRIVE ;  /* 0x00000000000079c5 */ /* 0x000fcc0000000000 */
[----:B------:R-:W-:Y:S01]  /*d400*/  QGMMA.64x128x32.F32.E4M3.E4M3 R24, gdesc[UR4], RZ, !UPT, gsb0 ;  /* 0x01e00000041879f3 */ /* 0x000fe2000c0008ff */
[----:B------:R-:W-:Y:S02]  /*d410*/  R2UR UR12, R20 ;  /* 0x00000000140c72ca */ /* 0x000fe400000e0000 */
[----:B------:R-:W-:Y:S01]  /*d420*/  R2UR UR13, R21 ;  /* 0x00000000150d72ca */ /* 0x000fe200000e0000 */
[----:B------:R-:W-:Y:S02]  /*d430*/  WARPGROUP.DEPBAR.LE gsb0, 0x0 ;  /* 0x00008000000079c5 */ /* 0x000fe40000010000 */
[----:B------:R-:W-:Y:S01]  /*d440*/  WARPGROUP.ARRIVE ;  /* 0x00000000000079c5 */ /* 0x000fe20000000000 */
[----:B--2---:R-:W-:Y:S02]  /*d450*/  R2UR UR8, R2 ;  /* 0x00000000020872ca */ /* 0x004fe400000e0000 */
[----:B------:R-:W-:Y:S02]  /*d460*/  R2UR UR9, R3 ;  /* 0x00000000030972ca */ /* 0x000fe400000e0000 */
[----:B------:R2:W5:Y:S11]  /*d470*/  LDL.LU.64 R2, [R1+0x78] ;  /* 0x0000780001027983 */ /* 0x0005760000300a00 */
[----:B------:R-:W-:Y:S03]  /*d480*/  QGMMA.64x128x32.F32.E4M3.E4M3 R24, gdesc[UR8], R24, gsb0 ;  /* 0x01e00000081879f3 */ /* 0x000fe60008000818 */
[----:B------:R-:W-:-:S02]  /*d490*/  WARPGROUP.DEPBAR.LE gsb0, 0x0 ;  /* 0x00008000000079c5 */ /* 0x000fc40000010000 */
[----:B------:R-:W-:-:S07]  /*d4a0*/  WARPGROUP.ARRIVE ;  /* 0x00000000000079c5 */ /* 0x000fce0000000000 */
[----:B------:R-:W-:Y:S03]  /*d4b0*/  QGMMA.64x128x32.F32.E4M3.E4M3 R24, gdesc[UR12], R24, gsb0 ;  /* 0x01e000000c1879f3 */ /* 0x000fe60008000818 */
[----:B------:R-:W-:Y:S02]  /*d4c0*/  WARPGROUP.DEPBAR.LE gsb0, 0x0 ;  /* 0x00008000000079c5 */ /* 0x000fe40000010000 */
[----:B--2---:R-:W-:Y:S05]  /*d4d0*/  @!P0 BRA `(.L_x_406) ;  /* 0x0000000000048947 */ /* 0x004fea0003800000 */
[----:B------:R-:W-:Y:S01]  /*d4e0*/  BPT.TRAP 0x1 ;  /* 0x000000040000795c */ /* 0x000fe20000300000 */
.L_x_406:
[----:B------:R-:W-:Y:S01]  /*d4f0*/  SHF.L.U32 R0, R10, 0x1f, RZ ;  /* 0x0000001f0a007819 */ /* 0x000fe200000006ff */
[----:B------:R-:W-:-:S04]  /*d500*/  IMAD R15, R9, 0x8, R16 ;  /* 0x00000008090f7824 */ /* 0x000fc800078e0210 */
[----:B------:R2:W3:Y:S01]  /*d510*/  SYNCS.PHASECHK.TRANS64.TRYWAIT P1, [R15+URZ+0x19c50], R0 ;  /* 0x019c50000f0075a7 */ /* 0x0004e2000802017f */
[----:B------:R-:W-:Y:S05]  /*d520*/  @!P0 BRA `(.L_x_407) ;  /* 0x0000000000048947 */ /* 0x000fea0003800000 */
[----:B------:R-:W-:Y:S01]  /*d530*/  BPT.TRAP 0x1 ;  /* 0x000000040000795c */ /* 0x000fe20000300000 */
.L_x_407:
[----:B------:R-:W-:Y:S04]  /*d540*/  BSSY B1, `(.L_x_408) ;  /* 0x0000004000017945 */ /* 0x000fe80003800000 */
[----:B---3--:R-:W-:Y:S05]  /*d550*/  @P1 BRA `(.L_x_409) ;  /* 0x0000000000081947 */ /* 0x008fea0003800000 */
[----:B------:R-:W3:Y:S02]  /*d560*/  SYNCS.PHASECHK.TRANS64.TRYWAIT P1, [R15+URZ+0x19c50], R0 ;  /* 0x019c50000f0075a7 */ /* 0x000ee4000802017f */
[----:B---3--:R-:W-:Y:S05]  /*d570*/  @!P1 BRA `(.L_x_410) ;  /* 0x000000b000989947 */ /* 0x008fea0003800000 */
.L_x_409:
[----:B------:R-:W-:Y:S05]  /*d580*/  BSYNC B1 ;  /* 0x0000000000017941 */ /* 0x000fea0003800000 */
.L_x_408:
[----:B--23--:R-:W-:Y:S01]  /*d590*/  VIADD R0, R16, 0x3000 ;  /* 0x0000300010007836 */ /* 0x00cfe20000000000 */
[----:B------:R-:W-:Y:S01]  /*d5a0*/  WARPGROUP.ARRIVE ;  /* 0x00000000000079c5 */ /* 0x000fe20000000000 */
[----:B01----:R-:W-:-:S03]  /*d5b0*/  IMAD.MOV.U32 R11, RZ, RZ, 0x40000040 ;  /* 0x40000040ff0b7424 */ /* 0x003fc600078e00ff */
[----:B------:R-:W-:-:S04]  /*d5c0*/  SHF.R.U32.HI R0, RZ, 0x4, R0 ;  /* 0x00000004ff007819 */ /* 0x000fc80000011600 */
[----:B------:R-:W-:-:S04]  /*d5d0*/  LOP3.LUT R0, R0, 0x3fff, RZ, 0xc0, !PT ;  /* 0x00003fff00007812 */ /* 0x000fc800078ec0ff */
[----:B------:R-:W-:-:S05]  /*d5e0*/  LOP3.LUT R0, R0, 0x10000, RZ, 0xfc, !PT ;  /* 0x0001000000007812 */ /* 0x000fca00078efcff */
[----:B------:R-:W-:Y:S01]  /*d5f0*/  IMAD R8, R9, 0x300, R0 ;  /* 0x0000030009087824 */ /* 0x000fe200078e0200 */
[----:B------:R-:W-:Y:S01]  /*d600*/  FMNMX.FTZ R0, R24, R13, !PT ;  /* 0x0000000d18007209 */ /* 0x000fe20007810000 */
[----:B------:R-:W-:Y:S02]  /*d610*/  IMAD.MOV.U32 R9, RZ, RZ, 0x40000040 ;  /* 0x40000040ff097424 */ /* 0x000fe400078e00ff */
[C---:B------:R-:W-:Y:S01]  /*d620*/  VIADD R10, R8.reuse, 0x2 ;  /* 0x00000002080a7836 */ /* 0x040fe20000000000 */
[----:B------:R-:W-:Y:S02]  /*d630*/  R2UR UR6, R8 ;  /* 0x00000000080672ca */ /* 0x000fe400000e0000 */
[----:B------:R-:W-:Y:S02]  /*d640*/  R2UR UR7, R9 ;  /* 0x00000000090772ca */ /* 0x000fe400000e0000 */
[----:B------:R-:W-:-:S04]  /*d650*/  FMNMX.FTZ R0, R25, R0, !PT ;  /* 0x0000000019007209 */ /* 0x000fc80007810000 */
[----:B------:R-:W-:-:S04]  /*d660*/  FMNMX.FTZ R0, R28, R0, !PT ;  /* 0x000000001c007209 */ /* 0x000fc80007810000 */
[----:B------:R-:W-:-:S03]  /*d670*/  FMNMX.FTZ R0, R29, R0, !PT ;  /* 0x000000001d007209 */ /* 0x000fc60007810000 */
[----:B------:R-:W-:Y:S01]  /*d680*/  QGMMA.64x96x32.F32.E4M3.E4M3 R88, R148, gdesc[UR4], R88, gsb0 ;  /* 0x0160000494587df3 */ /* 0x000fe20008000858 */
[----:B------:R-:W-:Y:S01]  /*d690*/  R2UR UR6, R10 ;  /* 0x000000000a0672ca */ /* 0x000fe200000e0000 */
[----:B------:R-:W-:Y:S01]  /*d6a0*/  VIADD R10, R8, 0x4 ;  /* 0x00000004080a7836 */ /* 0x000fe20000000000 */
[----:B------:R-:W-:Y:S01]  /*d6b0*/  R2UR UR7, R11 ;  /* 0x000000000b0772ca */ /* 0x000fe200000e0000 */
[----:B------:R-:W-:Y:S01]  /*d6c0*/  IMAD.MOV.U32 R11, RZ, RZ, 0x40000040 ;  /* 0x40000040ff0b7424 */ /* 0x000fe200078e00ff */
[----:B------:R-:W-:Y:S01]  /*d6d0*/  FMNMX.FTZ R0, R32, R0, !PT ;  /* 0x0000000020007209 */ /* 0x000fe20007810000 */
[----:B------:R-:W-:-:S03]  /*d6e0*/  VIADD R8, R8, 0x6 ;  /* 0x0000000608087836 */ /* 0x000fc60000000000 */
[----:B------:R-:W-:-:S04]  /*d6f0*/  FMNMX.FTZ R0, R33, R0, !PT ;  /* 0x0000000021007209 */ /* 0x000fc80007810000 */
        /* <DEDUP_REMOVED lines=24> */
[----:B------:R-:W-:Y:S01]  /*d880*/  FMNMX.FTZ R0, R84, R0, !PT ;  /* 0x0000000054007209 */ /* 0x000fe20007810000 */
[----:B------:R-:W-:Y:S02]  /*d890*/  WARPGROUP.DEPBAR.LE gsb0, 0x0 ;  /* 0x00008000000079c5 */ /* 0x000fe40000010000 */
[----:B------:R-:W-:Y:S01]  /*d8a0*/  WARPGROUP.ARRIVE ;  /* 0x00000000000079c5 */ /* 0x000fe20000000000 */
[----:B------:R-:W-:-:S05]  /*d8b0*/  FMNMX.FTZ R0, R85, R0, !PT ;  /* 0x0000000055007209 */ /* 0x000fca0007810000 */
[----:B------:R-:W0:Y:S01]  /*d8c0*/  S2R R151, SR_TID.X ;  /* 0x0000000000977919 */ /* 0x000e220000002100 */
[----:B------:R-:W-:Y:S01]  /*d8d0*/  QGMMA.64x96x32.F32.E4M3.E4M3 R88, R136, gdesc[UR4], R88, gsb0 ;  /* 0x0160000488587df3 */ /* 0x000fe20008000858 */
[----:B------:R-:W-:Y:S01]  /*d8e0*/  R2UR UR6, R10 ;  /* 0x000000000a0672ca */ /* 0x000fe200000e0000 */
[----:B------:R-:W1:Y:S01]  /*d8f0*/  SHFL.BFLY PT, R9, R0, 0x2, 0x1f ;  /* 0x0c401f0000097f89 */ /* 0x000e6200000e0000 */
[----:B------:R-:W-:Y:S02]  /*d900*/  FMNMX.FTZ R10, R26, R12, !PT ;  /* 0x0000000c1a0a7209 */ /* 0x000fe40007810000 */
[----:B------:R-:W-:Y:S02]  /*d910*/  R2UR UR7, R11 ;  /* 0x000000000b0772ca */ /* 0x000fe400000e0000 */
[----:B------:R-:W-:-:S04]  /*d920*/  FMNMX.FTZ R10, R27, R10, !PT ;  /* 0x0000000a1b0a7209 */ /* 0x000fc80007810000 */
[----:B------:R-:W-:-:S04]  /*d930*/  FMNMX.FTZ R10, R30, R10, !PT ;  /* 0x0000000a1e0a7209 */ /* 0x000fc80007810000 */
[----:B------:R-:W-:-:S04]  /*d940*/  FMNMX.FTZ R10, R31, R10, !PT ;  /* 0x0000000a1f0a7209 */ /* 0x000fc80007810000 */
[----:B------:R-:W-:-:S04]  /*d950*/  FMNMX.FTZ R10, R34, R10, !PT ;  /* 0x0000000a220a7209 */ /* 0x000fc80007810000 */
[----:B------:R-:W-:Y:S02]  /*d960*/  FMNMX.FTZ R10, R35, R10, !PT ;  /* 0x0000000a230a7209 */ /* 0x000fe40007810000 */
[----:B-1----:R-:W-:Y:S01]  /*d970*/  FMNMX.FTZ R0, R0, R9, !PT ;  /* 0x0000000900007209 */ /* 0x002fe20007810000 */
[----:B------:R-:W-:Y:S01]  /*d980*/  IMAD.MOV.U32 R9, RZ, RZ, 0x40000040 ;  /* 0x40000040ff097424 */ /* 0x000fe200078e00ff */
[----:B------:R-:W-:Y:S02]  /*d990*/  FMNMX.FTZ R10, R38, R10, !PT ;  /* 0x0000000a260a7209 */ /* 0x000fe40007810000 */
[----:B0-----:R-:W-:Y:S02]  /*d9a0*/  LOP3.LUT R151, R151, 0x7f, RZ, 0xc0, !PT ;  /* 0x0000007f97977812 */ /* 0x001fe400078ec0ff */
[----:B------:R-:W-:Y:S02]  /*d9b0*/  FMNMX.FTZ R10, R39, R10, !PT ;  /* 0x0000000a270a7209 */ /* 0x000fe40007810000 */
[----:B------:R-:W-:-:S02]  /*d9c0*/  ISETP.NE.AND P1, PT, R151, RZ, PT ;  /* 0x000000ff9700720c */ /* 0x000fc40003f25270 */
[----:B------:R-:W-:-:S04]  /*d9d0*/  FMNMX.FTZ R10, R42, R10, !PT ;  /* 0x0000000a2a0a7209 */ /* 0x000fc80007810000 */
[----:B------:R-:W-:-:S04]  /*d9e0*/  FMNMX.FTZ R10, R43, R10, !PT ;  /* 0x0000000a2b0a7209 */ /* 0x000fc80007810000 */
[----:B------:R-:W-:-:S03]  /*d9f0*/  FMNMX.FTZ R10, R46, R10, !PT ;  /* 0x0000000a2e0a7209 */ /* 0x000fc60007810000 */
[----:B------:R-:W-:Y:S01]  /*da00*/  @!P1 VIADD R14, R14, 0x19c40 ;  /* 0x00019c400e0e9836 */ /* 0x000fe20000000000 */
[----:B------:R-:W-:-:S04]  /*da10*/  FMNMX.FTZ R10, R47, R10, !PT ;  /* 0x0000000a2f0a7209 */ /* 0x000fc80007810000 */
[----:B------:R-:W-:Y:S02]  /*da20*/  FMNMX.FTZ R10, R50, R10, !PT ;  /* 0x0000000a320a7209 */ /* 0x000fe40007810000 */
[----:B------:R-:W-:Y:S02]  /*da30*/  @!P1 PRMT R14, RZ, 0x654, R14 ;  /* 0x00000654ff0e9816 */ /* 0x000fe4000000000e */
        /* <DEDUP_REMOVED lines=14> */
[----:B------:R-:W-:-:S03]  /*db20*/  WARPGROUP.DEPBAR.LE gsb0, 0x0 ;  /* 0x00008000000079c5 */ /* 0x000fc60000010000 */
[----:B------:R-:W-:Y:S01]  /*db30*/  FMNMX.FTZ R10, R79, R10, !PT ;  /* 0x0000000a4f0a7209 */ /* 0x000fe20007810000 */
[----:B------:R-:W-:-:S03]  /*db40*/  WARPGROUP.ARRIVE ;  /* 0x00000000000079c5 */ /* 0x000fc60000000000 */
[----:B------:R-:W-:-:S03]  /*db50*/  FMNMX.FTZ R10, R82, R10, !PT ;  /* 0x0000000a520a7209 */ /* 0x000fc60007810000 */
[----:B------:R-:W-:Y:S01]  /*db60*/  QGMMA.64x96x32.F32.E4M3.E4M3 R88, R140, gdesc[UR4], R88, gsb0 ;  /* 0x016000048c587df3 */ /* 0x000fe20008000858 */
[----:B------:R-:W-:Y:S02]  /*db70*/  FMNMX.FTZ R10, R83, R10, !PT ;  /* 0x0000000a530a7209 */ /* 0x000fe40007810000 */
[----:B------:R-:W-:Y:S02]  /*db80*/  R2UR UR7, R9 ;  /* 0x00000000090772ca */ /* 0x000fe400000e0000 */
[----:B------:R-:W-:Y:S01]  /*db90*/  FMNMX.FTZ R10, R86, R10, !PT ;  /* 0x0000000a560a7209 */ /* 0x000fe20007810000 */
[----:B------:R-:W0:Y:S01]  /*dba0*/  SHFL.BFLY PT, R9, R0, 0x1, 0x1f ;  /* 0x0c201f0000097f89 */ /* 0x000e2200000e0000 */
[----:B------:R-:W-:Y:S02]  /*dbb0*/  R2UR UR6, R8 ;  /* 0x00000000080672ca */ /* 0x000fe400000e0000 */
[----:B------:R-:W-:-:S05]  /*dbc0*/  FMNMX.FTZ R10, R87, R10, !PT ;  /* 0x0000000a570a7209 */ /* 0x000fca0007810000 */
[----:B------:R-:W1:Y:S01]  /*dbd0*/  SHFL.BFLY PT, R11, R10, 0x2, 0x1f ;  /* 0x0c401f000a0b7f89 */ /* 0x000e6200000e0000 */
[----:B0-----:R-:W-:Y:S02]  /*dbe0*/  FMNMX.FTZ R0, R0, R9, !PT ;  /* 0x0000000900007209 */ /* 0x001fe40007810000 */
[----:B-1----:R-:W-:-:S03]  /*dbf0*/  FMNMX.FTZ R11, R10, R11, !PT ;  /* 0x0000000b0a0b7209 */ /* 0x002fc60007810000 */
[----:B------:R-:W-:Y:S01]  /*dc00*/  FADD.FTZ R10, -R0, R13 ;  /* 0x0000000d000a7221 */ /* 0x000fe20000010100 */
[----:B-----5:R-:W-:-:S01]  /*dc10*/  FFMA.FTZ R13, R2, R0, -8 ;  /* 0xc1000000020d7423 */ /* 0x020fc20000010000 */
[----:B------:R-:W0:Y:S02]  /*dc20*/  SHFL.BFLY PT, R8, R11, 0x1, 0x1f ;  /* 0x0c201f000b087f89 */ /* 0x000e2400000e0000 */
[----:B------:R-:W-:-:S06]  /*dc30*/  FMUL.FTZ R10, R2, R10 ;  /* 0x0000000a020a7220 */ /* 0x000fcc0000410000 */
[----:B------:R-:W-:Y:S01]  /*dc40*/  MUFU.EX2 R10, R10 ;  /* 0x0000000a000a7308 */ /* 0x000fe20000000800 */
[----:B0-----:R-:W-:Y:S01]  /*dc50*/  FMNMX.FTZ R8, R11, R8, !PT ;  /* 0x000000080b087209 */ /* 0x001fe20007810000 */
[C-C-:B------:R-:W-:Y:S01]  /*dc60*/  FFMA.FTZ R11, R2.reuse, R24, -R13.reuse ;  /* 0x00000018020b7223 */ /* 0x140fe2000001080d */
[----:B------:R-:W-:-:S01]  /*dc70*/  FFMA.FTZ R24, R2, R28, -R13 ;  /* 0x0000001c02187223 */ /* 0x000fc2000001080d */
[C-C-:B------:R-:W-:Y:S01]  /*dc80*/  FFMA.FTZ R28, R2.reuse, R32, -R13.reuse ;  /* 0x00000020021c7223 */ /* 0x140fe2000001080d */
[----:B------:R-:W-:-:S01]  /*dc90*/  FFMA.FTZ R32, R2, R36, -R13 ;  /* 0x0000002402207223 */ /* 0x000fc2000001080d */
[----:B------:R-:W-:Y:S01]  /*dca0*/  FADD.FTZ R9, -R8, R12 ;  /* 0x0000000c08097221 */ /* 0x000fe20000010100 */
[----:B------:R-:W-:-:S01]  /*dcb0*/  FFMA.FTZ R12, R2, R25, -R13 ;  /* 0x00000019020c7223 */ /* 0x000fc2000001080d */
[C-C-:B------:R-:W-:Y:S01]  /*dcc0*/  FFMA.FTZ R25, R2.reuse, R29, -R13.reuse ;  /* 0x0000001d02197223 */ /* 0x140fe2000001080d */
        /* <DEDUP_REMOVED lines=13> */
[C---:B------:R-:W-:Y:S01]  /*dda0*/  FFMA.FTZ R81, R2.reuse, R8, -8 ;  /* 0xc100000002517423 */ /* 0x040fe20000010008 */
[C---:B------:R-:W-:Y:S01]  /*ddb0*/  FMUL.FTZ R9, R2.reuse, R9 ;  /* 0x0000000902097220 */ /* 0x040fe20000410000 */
[----:B------:R-:W0:Y:S01]  /*ddc0*/  MUFU.EX2 R11, R11 ;  /* 0x0000000b000b7308 */ /* 0x000e220000000800 */
        /* <DEDUP_REMOVED lines=11> */
[C---:B------:R-:W-:Y:S01]  /*de80*/  FFMA.FTZ R43, R2.reuse, R43, -R81 ;  /* 0x0000002b022b7223 */ /* 0x040fe20000010851 */
[----:B------:R-:W-:-:S01]  /*de90*/  FFMA.FTZ R40, R2, R44, -R13 ;  /* 0x0000002c02287223 */ /* 0x000fc2000001080d */
[C-C-:B------:R-:W-:Y:S01]  /*dea0*/  FFMA.FTZ R46, R2.reuse, R46, -R81.reuse ;  /* 0x0000002e022e7223 */ /* 0x140fe20000010851 */
[----:B------:R-:W-:-:S01]  /*deb0*/  FFMA.FTZ R47, R2, R47, -R81 ;  /* 0x0000002f022f7223 */ /* 0x000fc20000010851 */
[----:B------:R-:W1:Y:S01]  /*dec0*/  MUFU.EX2 R26, R26 ;  /* 0x0000001a001a7308 */ /* 0x000e620000000800 */
[----:B0-----:R-:W-:-:S01]  /*ded0*/  FFMA.FTZ R3, R10, R3, R11 ;  /* 0x000000030a037223 */ /* 0x001fc2000001000b */
[C---:B------:R-:W-:Y:S01]  /*dee0*/  FFMA.FTZ R44, R2.reuse, R48, -R13 ;  /* 0x00000030022c7223 */ /* 0x040fe2000001080d */
[----:B------:R-:W-:-:S01]  /*def0*/  FFMA.FTZ R50, R2, R50, -R81 ;  /* 0x0000003202327223 */ /* 0x000fc20000010851 */
[----:B------:R-:W-:Y:S01]  /*df00*/  FFMA.FTZ R51, R2, R51, -R81 ;  /* 0x0000003302337223 */ /* 0x000fe20000010851 */
[----:B------:R-:W-:-:S02]  /*df10*/  WARPGROUP.DEPBAR.LE gsb0, 0x0 ;  /* 0x00008000000079c5 */ /* 0x000fc40000010000 */
[----:B------:R-:W-:Y:S01]  /*df20*/  WARPGROUP.ARRIVE ;  /* 0x00000000000079c5 */ /* 0x000fe20000000000 */
[----:B------:R-:W0:Y:S01]  /*df30*/  MUFU.EX2 R12, R12 ;  /* 0x0000000c000c7308 */ /* 0x000e220000000800 */
[----:B------:R-:W-:-:S01]  /*df40*/  FFMA.FTZ R48, R2, R52, -R13 ;  /* 0x0000003402307223 */ /* 0x000fc2000001080d */
[C-C-:B------:R-:W-:Y:S01]  /*df50*/  FFMA.FTZ R54, R2.reuse, R54, -R81.reuse ;  /* 0x0000003602367223 */ /* 0x140fe20000010851 */
[----:B------:R-:W-:-:S01]  /*df60*/  FFMA.FTZ R55, R2, R55, -R81 ;  /* 0x0000003702377223 */ /* 0x000fc20000010851 */
[C---:B------:R-:W-:Y:S01]  /*df70*/  FFMA.FTZ R52, R2.reuse, R56, -R13 ;  /* 0x0000003802347223 */ /* 0x040fe2000001080d */
[----:B------:R-:W-:Y:S01]  /*df80*/  QGMMA.64x96x32.F32.E4M3.E4M3 R88, R144, gdesc[UR4], R88, gsb0 ;  /* 0x0160000490587df3 */ /* 0x000fe20008000858 */
[----:B------:R-:W-:-:S01]  /*df90*/  FFMA.FTZ R58, R2, R58, -R81 ;  /* 0x0000003a023a7223 */ /* 0x000fc20000010851 */
[----:B------:R-:W-:Y:S01]  /*dfa0*/  FFMA.FTZ R59, R2, R59, -R81 ;  /* 0x0000003b023b7223 */ /* 0x000fe20000010851 */
[----:B------:R-:W2:Y:S01]  /*dfb0*/  MUFU.EX2 R27, R27 ;  /* 0x0000001b001b7308 */ /* 0x000ea20000000800 */
[----:B-1----:R-:W-:-:S01]  /*dfc0*/  FFMA.FTZ R6, R9, R6, R26 ;  /* 0x0000000609067223 */ /* 0x002fc2000001001a */
[C---:B------:R-:W-:Y:S01]  /*dfd0*/  FFMA.FTZ R56, R2.reuse, R60, -R13 ;  /* 0x0000003c02387223 */ /* 0x040fe2000001080d */
[----:B------:R-:W-:-:S01]  /*dfe0*/  FFMA.FTZ R62, R2, R62, -R81 ;  /* 0x0000003e023e7223 */ /* 0x000fc20000010851 */
[C---:B------:R-:W-:Y:S01]  /*dff0*/  FFMA.FTZ R63, R2.reuse, R63, -R81 ;  /* 0x0000003f023f7223 */ /* 0x040fe20000010851 */
[----:B------:R-:W-:-:S01]  /*e000*/  FFMA.FTZ R60, R2, R64, -R13 ;  /* 0x00000040023c7223 */ /* 0x000fc2000001080d */
[C-C-:B------:R-:W-:Y:S01]  /*e010*/  FFMA.FTZ R66, R2.reuse, R66, -R81.reuse ;  /* 0x0000004202427223 */ /* 0x140fe20000010851 */
[----:B------:R-:W-:-:S01]  /*e020*/  FFMA.FTZ R67, R2, R67, -R81 ;  /* 0x0000004302437223 */ /* 0x000fc20000010851 */
[----:B------:R-:W1:Y:S01]  /*e030*/  MUFU.EX2 R24, R24 ;  /* 0x0000001800187308 */ /* 0x000e620000000800 */
[----:B0-----:R-:W-:-:S01]  /*e040*/  FADD.FTZ R3, R12, R3 ;  /* 0x000000030c037221 */ /* 0x001fc20000010000 */
[C---:B------:R-:W-:Y:S01]  /*e050*/  FFMA.FTZ R64, R2.reuse, R68, -R13 ;  /* 0x0000004402407223 */ /* 0x040fe2000001080d */
[----:B------:R-:W-:-:S01]  /*e060*/  FFMA.FTZ R70, R2, R70, -R81 ;  /* 0x0000004602467223 */ /* 0x000fc20000010851 */
[C---:B------:R-:W-:Y:S01]  /*e070*/  FFMA.FTZ R71, R2.reuse, R71, -R81 ;  /* 0x0000004702477223 */ /* 0x040fe20000010851 */
[----:B------:R-:W-:-:S01]  /*e080*/  FFMA.FTZ R68, R2, R72, -R13 ;  /* 0x0000004802447223 */ /* 0x000fc2000001080d */
[C-C-:B------:R-:W-:Y:S01]  /*e090*/  FFMA.FTZ R74, R2.reuse, R74, -R81.reuse ;  /* 0x0000004a024a7223 */ /* 0x140fe20000010851 */
[----:B------:R-:W-:-:S01]  /*e0a0*/  FFMA.FTZ R75, R2, R75, -R81 ;  /* 0x0000004b024b7223 */ /* 0x000fc20000010851 */
[----:B------:R-:W0:Y:S01]  /*e0b0*/  MUFU.EX2 R30, R30 ;  /* 0x0000001e001e7308 */ /* 0x000e220000000800 */
[----:B--2---:R-:W-:-:S01]  /*e0c0*/  FADD.FTZ R6, R27, R6 ;  /* 0x000000061b067221 */ /* 0x004fc20000010000 */
[C---:B------:R-:W-:Y:S01]  /*e0d0*/  FFMA.FTZ R72, R2.reuse, R76, -R13 ;  /* 0x0000004c02487223 */ /* 0x040fe2000001080d */
[----:B------:R-:W-:-:S01]  /*e0e0*/  FFMA.FTZ R78, R2, R78, -R81 ;  /* 0x0000004e024e7223 */ /* 0x000fc20000010851 */
[C---:B------:R-:W-:Y:S01]  /*e0f0*/  FFMA.FTZ R79, R2.reuse, R79, -R81 ;  /* 0x0000004f024f7223 */ /* 0x040fe20000010851 */
[----:B------:R-:W-:-:S01]  /*e100*/  FFMA.FTZ R76, R2, R80, -R13 ;  /* 0x00000050024c7223 */ /* 0x000fc2000001080d */
[C-C-:B------:R-:W-:Y:S01]  /*e110*/  FFMA.FTZ R82, R2.reuse, R82, -R81.reuse ;  /* 0x0000005202527223 */ /* 0x140fe20000010851 */
[----:B------:R-:W-:-:S01]  /*e120*/  FFMA.FTZ R83, R2, R83, -R81 ;  /* 0x0000005302537223 */ /* 0x000fc20000010851 */
[----:B------:R-:W2:Y:S01]  /*e130*/  MUFU.EX2 R25, R25 ;  /* 0x0000001900197308 */ /* 0x000ea20000000800 */
[----:B-1----:R-:W-:-:S01]  /*e140*/  FADD.FTZ R3, R24, R3 ;  /* 0x0000000318037221 */ /* 0x002fc20000010000 */
[C---:B------:R-:W-:Y:S01]  /*e150*/  FFMA.FTZ R80, R2.reuse, R84, -R13 ;  /* 0x0000005402507223 */ /* 0x040fe2000001080d */
[----:B------:R-:W-:-:S01]  /*e160*/  FFMA.FTZ R86, R2, R86, -R81 ;  /* 0x0000005602567223 */ /* 0x000fc20000010851 */
[C---:B------:R-:W-:Y:S01]  /*e170*/  FFMA.FTZ R13, R2.reuse, R85, -R13 ;  /* 0x00000055020d7223 */ /* 0x040fe2000001080d */
[----:B------:R-:W-:-:S03]  /*e180*/  FFMA.FTZ R81, R2, R87, -R81 ;  /* 0x0000005702517223 */ /* 0x000fc60000010851 */
        /* <DEDUP_REMOVED lines=21> */
[----:B------:R0:W-:Y:S04]  /*e2e0*/  @!P1 SYNCS.ARRIVE.TRANS64.RED.A1T0 RZ, [R14+URZ], RZ ;  /* 0x000000ff0eff99a7 */ /* 0x0001e8000810043f */
[----:B------:R-:W3:Y:S01]  /*e2f0*/  MUFU.EX2 R42, R42 ;  /* 0x0000002a002a7308 */ /* 0x000ee20000000800 */
[----:B--2---:R-:W-:-:S07]  /*e300*/  FADD.FTZ R6, R39, R6 ;  /* 0x0000000627067221 */ /* 0x004fce0000010000 */
[----:B------:R-:W2:Y:S01]  /*e310*/  MUFU.EX2 R37, R37 ;  /* 0x0000002500257308 */ /* 0x000ea20000000800 */
[----:B-1----:R-:W-:-:S07]  /*e320*/  FADD.FTZ R3, R36, R3 ;  /* 0x0000000324037221 */ /* 0x002fce0000010000 */
[----:B------:R-:W1:Y:S01]  /*e330*/  MUFU.EX2 R43, R43 ;  /* 0x0000002b002b7308 */ /* 0x000e620000000800 */
[----:B---3--:R-:W-:-:S07]  /*e340*/  FADD.FTZ R6, R42, R6 ;  /* 0x000000062a067221 */ /* 0x008fce0000010000 */
        /* <DEDUP_REMOVED lines=87> */
[----:B-1----:R-:W-:-:S01]  /*e8c0*/  FADD.FTZ R6, R86, R6 ;  /* 0x0000000656067221 */ /* 0x002fc20000010000 */
[----:B---3--:R-:W-:-:S03]  /*e8d0*/  FADD.FTZ R3, R13, R3 ;  /* 0x000000030d037221 */ /* 0x008fc60000010000 */
[----:B--2---:R-:W-:Y:S01]  /*e8e0*/  FADD.FTZ R6, R81, R6 ;  /* 0x0000000651067221 */ /* 0x004fe20000010000 */
[----:B0-----:R-:W-:Y:S06]  /*e8f0*/  @!P0 BRA `(.L_x_411) ;  /* 0x0000000000048947 */ /* 0x001fec0003800000 */
[----:B------:R-:W-:Y:S01]  /*e900*/  BPT.TRAP 0x1 ;  /* 0x000000040000795c */ /* 0x000fe20000300000 */
.L_x_411:
[----:B------:R-:W2:Y:S01]  /*e910*/  LDL R14, [R1+0x20] ;  /* 0x00002000010e7983 */ /* 0x000ea20000100800 */
[----:B------:R-:W-:Y:S01]  /*e920*/  ISETP.GT.AND P1, PT, R7, RZ, PT ;  /* 0x000000ff0700720c */ /* 0x000fe20003f24270 */
[----:B------:R-:W-:Y:S01]  /*e930*/  VIADD R15, R15, 0x19c60 ;  /* 0x00019c600f0f7836 */ /* 0x000fe20000000000 */
[----:B------:R-:W-:Y:S01]  /*e940*/  F2FP.SATFINITE.E4M3.F32.PACK_AB_MERGE_C R24, R25, R24, RZ ;  /* 0x000000181918723e */ /* 0x000fe200048070ff */
[----:B------:R-:W-:Y:S01]  /*e950*/  FMUL.FTZ R88, R88, R10 ;  /* 0x0000000a58587220 */ /* 0x000fe20000410000 */
[----:B------:R-:W-:Y:S01]  /*e960*/  F2FP.SATFINITE.E4M3.F32.PACK_AB_MERGE_C R30, R31, R30, RZ ;  /* 0x0000001e1f1e723e */ /* 0x000fe200048070ff */
[----:B------:R-:W-:Y:S01]  /*e970*/  FMUL.FTZ R89, R89, R10 ;  /* 0x0000000a59597220 */ /* 0x000fe20000410000 */
[----:B------:R-:W-:Y:S01]  /*e980*/  F2FP.SATFINITE.E4M3.F32.PACK_AB_MERGE_C R32, R33, R32, RZ ;  /* 0x000000202120723e */ /* 0x000fe200048070ff */
[----:B------:R-:W-:Y:S01]  /*e990*/  FMUL.FTZ R92, R92, R10 ;  /* 0x0000000a5c5c7220 */ /* 0x000fe20000410000 */
[----:B------:R-:W-:Y:S01]  /*e9a0*/  F2FP.SATFINITE.E4M3.F32.PACK_AB_MERGE_C R38, R39, R38, RZ ;  /* 0x000000262726723e */ /* 0x000fe200048070ff */
[----:B------:R-:W-:Y:S01]  /*e9b0*/  FMUL.FTZ R93, R93, R10 ;  /* 0x0000000a5d5d7220 */ /* 0x000fe20000410000 */
[----:B------:R-:W-:Y:S01]  /*e9c0*/  F2FP.SATFINITE.E4M3.F32.PACK_AB_MERGE_C R13, R13, R80, RZ ;  /* 0x000000500d0d723e */ /* 0x000fe200048070ff */
[-C--:B------:R-:W-:Y:S01]  /*e9d0*/  FMUL.FTZ R96, R96, R10.reuse ;  /* 0x0000000a60607220 */ /* 0x080fe20000410000 */
[----:B------:R-:W-:Y:S01]  /*e9e0*/  F2FP.SATFINITE.E4M3.F32.PACK_AB_MERGE_C R24, R12, R11, R24 ;  /* 0x0000000b0c18723e */ /* 0x000fe20004807018 */
[----:B------:R-:W-:Y:S01]  /*e9f0*/  FMUL.FTZ R97, R97, R10 ;  /* 0x0000000a61617220 */ /* 0x000fe20000410000 */
[----:B------:R-:W-:Y:S01]  /*ea00*/  F2FP.SATFINITE.E4M3.F32.PACK_AB_MERGE_C R30, R27, R26, R30 ;  /* 0x0000001a1b1e723e */ /* 0x000fe2000480701e */
[----:B------:R-:W-:Y:S01]  /*ea10*/  FMUL.FTZ R100, R100, R10 ;  /* 0x0000000a64647220 */ /* 0x000fe20000410000 */
[----:B------:R-:W-:Y:S01]  /*ea20*/  F2FP.SATFINITE.E4M3.F32.PACK_AB_MERGE_C R32, R29, R28, R32 ;  /* 0x0000001c1d20723e */ /* 0x000fe20004807020 */
[----:B------:R-:W-:Y:S01]  /*ea30*/  FMUL.FTZ R101, R101, R10 ;  /* 0x0000000a65657220 */ /* 0x000fe20000410000 */
[----:B------:R-:W-:Y:S01]  /*ea40*/  F2FP.SATFINITE.E4M3.F32.PACK_AB_MERGE_C R38, R35, R34, R38 ;  /* 0x000000222326723e */ /* 0x000fe20004807026 */
        /* <DEDUP_REMOVED lines=23> */
[----:B------:R-:W-:Y:S01]  /*ebc0*/  F2FP.SATFINITE.E4M3.F32.PACK_AB_MERGE_C R146, R77, R76, R13 ;  /* 0x0000004c4d92723e */ /* 0x000fe2000480700d */
        /* <DEDUP_REMOVED lines=29> */
[----:B------:R-:W-:Y:S01]  /*eda0*/  VIADD R7, R7, 0xffffffff ;  /* 0xffffffff07077836 */ /* 0x000fe20000000000 */
[----:B------:R-:W-:Y:S01]  /*edb0*/  F2FP.SATFINITE.E4M3.F32.PACK_AB_MERGE_C R137, R43, R42, R46 ;  /* 0x0000002a2b89723e */ /* 0x000fe2000480702e */
[----:B------:R-:W-:Y:S01]  /*edc0*/  IMAD.MOV.U32 R12, RZ, RZ, R8 ;  /* 0x000000ffff0c7224 */ /* 0x000fe200078e0008 */
        /* <DEDUP_REMOVED lines=14> */
[----:B------:R-:W-:-:S02]  /*eeb0*/  F2FP.SATFINITE.E4M3.F32.PACK_AB_MERGE_C R145, R75, R74, R78 ;  /* 0x0000004a4b91723e */ /* 0x000fc4000480704e */
[----:B------:R-:W-:Y:S02]  /*eec0*/  F2FP.SATFINITE.E4M3.F32.PACK_AB_MERGE_C R147, R83, R82, R81 ;  /* 0x000000525393723e */ /* 0x000fe40004807051 */
[----:B--2---:R-:W-:-:S04]  /*eed0*/  PRMT R15, R14, 0x654, R15 ;  /* 0x000006540e0f7816 */ /* 0x004fc8000000000f */
[----:B------:R0:W-:Y:S01]  /*eee0*/  SYNCS.ARRIVE.TRANS64.RED.A1T0 RZ, [R15+URZ], RZ ;  /* 0x000000ff0fff79a7 */ /* 0x0001e2000810043f */
[----:B------:R-:W-:Y:S05]  /*eef0*/  @P1 BRA `(.L_x_412) ;  /* 0xffffffe000b01947 */ /* 0x000fea000383ffff */
.L_x_400:
[----:B------:R-:W-:Y:S05]  /*ef00*/  BSYNC B0 ;  /* 0x0000000000007941 */ /* 0x000fea0003800000 */
.L_x_399:
[----:B------:R-:W-:Y:S06]  /*ef10*/  BAR.ARV 0x8, 0x200 ;  /* 0x0208000000007b1d */ /* 0x000fec0000002000 */
[----:B------:R-:W-:Y:S05]  /*ef20*/  @!P0 BRA `(.L_x_413) ;  /* 0x0000000000048947 */ /* 0x000fea0003800000 */
[----:B------:R-:W-:Y:S01]  /*ef30*/  BPT.TRAP 0x1 ;  /* 0x000000040000795c */ /* 0x000fe20000300000 */
.L_x_413:
[----:B------:R-:W-:Y:S01]  /*ef40*/  IMAD R7, R154, 0x8, R16 ;  /* 0x000000089a077824 */ /* 0x000fe200078e0210 */
[----:B------:R-:W-:-:S04]  /*ef50*/  SHF.L.U32 R4, R155, 0x1f, RZ ;  /* 0x0000001f9b047819 */ /* 0x000fc800000006ff */
[----:B------:R1:W2:Y:S01]  /*ef60*/  SYNCS.PHASECHK.TRANS64.TRYWAIT P1, [R7+URZ+0x19c50], R4 ;  /* 0x019c5004070075a7 */ /* 0x0002a2000802017f */
[----:B------:R-:W-:Y:S05]  /*ef70*/  @!P0 BRA `(.L_x_414) ;  /* 0x0000000000048947 */ /* 0x000fea0003800000 */
[----:B------:R-:W-:Y:S01]  /*ef80*/  BPT.TRAP 0x1 ;  /* 0x000000040000795c */ /* 0x000fe20000300000 */
.L_x_414:
[----:B------:R-:W-:Y:S04]  /*ef90*/  BSSY B0, `(.L_x_415) ;  /* 0x0000004000007945 */ /* 0x000fe80003800000 */
[----:B--2---:R-:W-:Y:S05]  /*efa0*/  @P1 BRA `(.L_x_416) ;  /* 0x0000000000081947 */ /* 0x004fea0003800000 */
[----:B------:R-:W2:Y:S02]  /*efb0*/  SYNCS.PHASECHK.TRANS64.TRYWAIT P1, [R7+URZ+0x19c50], R4 ;  /* 0x019c5004070075a7 */ /* 0x000ea4000802017f */
[----:B--2---:R-:W-:Y:S05]  /*efc0*/  @!P1 BRA `(.L_x_417) ;  /* 0x0000009800189947 */ /* 0x004fea0003800000 */
.L_x_416:
[----:B------:R-:W-:Y:S05]  /*efd0*/  BSYNC B0 ;  /* 0x0000000000007941 */ /* 0x000fea0003800000 */
.L_x_415:
[----:B------:R-:W3:Y:S04]  /*efe0*/  LDL R9, [R1+0x40] ;  /* 0x0000400001097983 */ /* 0x000ee80000100800 */
[----:B------:R-:W4:Y:S01]  /*eff0*/  LDL R20, [R1+0x28] ;  /* 0x0000280001147983 */ /* 0x000f220000100800 */
[----:B------:R-:W-:-:S03]  /*f000*/  ULDC.64 UR4, c[0x0][0x9a0] ;  /* 0x0002680000047ab9 */ /* 0x000fc60000000a00 */
[----:B0-----:R-:W5:Y:S01]  /*f010*/  LDL.LU R15, [R1+0x18] ;  /* 0x00001800010f7983 */ /* 0x001f620000300800 */
[----:B------:R-:W-:Y:S01]  /*f020*/  VIADD R16, R16, 0x3000 ;  /* 0x0000300010107836 */ /* 0x000fe20000000000 */
[----:B------:R-:W-:Y:S01]  /*f030*/  ISETP.NE.U32.AND P1, PT, RZ, UR4, PT ;  /* 0x00000004ff007c0c */ /* 0x000fe2000bf25070 */
[----:B------:R-:W-:-:S03]  /*f040*/  WARPGROUP.ARRIVE ;  /* 0x00000000000079c5 */ /* 0x000fc60000000000 */
[----:B------:R-:W-:Y:S02]  /*f050*/  SHF.R.U32.HI R16, RZ, 0x4, R16 ;  /* 0x00000004ff107819 */ /* 0x000fe40000011610 */
[----:B------:R-:W-:Y:S02]  /*f060*/  ISETP.NE.AND.EX P1, PT, RZ, UR5, PT, P1 ;  /* 0x00000005ff007c0c */ /* 0x000fe4000bf25310 */
[----:B------:R-:W-:-:S04]  /*f070*/  LOP3.LUT R16, R16, 0x3fff, RZ, 0xc0, !PT ;  /* 0x00003fff10107812 */ /* 0x000fc800078ec0ff */
[----:B------:R-:W-:-:S05]  /*f080*/  LOP3.LUT R5, R16, 0x10000, RZ, 0xfc, !PT ;  /* 0x0001000010057812 */ /* 0x000fca00078efcff */
[----:B-12---:R-:W-:Y:S02]  /*f090*/  IMAD R4, R154, 0x300, R5 ;  /* 0x000003009a047824 */ /* 0x006fe400078e0205 */
[----:B------:R-:W-:Y:S01]  /*f0a0*/  IMAD.MOV.U32 R5, RZ, RZ, 0x40000040 ;  /* 0x40000040ff057424 */ /* 0x000fe200078e00ff */
[----:B------:R-:W3:Y:S02]  /*f0b0*/  @P1 LDC.64 R12, c[0x0][0x9c8] ;  /* 0x00027200ff0c1b82 */ /* 0x000ee40000000a00 */
[----:B------:R-:W-:Y:S02]  /*f0c0*/  R2UR UR6, R4 ;  /* 0x00000000040672ca */ /* 0x000fe400000e0000 */
[----:B------:R-:W-:-:S04]  /*f0d0*/  R2UR UR7, R5 ;  /* 0x00000000050772ca */ /* 0x000fc800000e0000 */
[----:B------:R-:W0:Y:S09]  /*f0e0*/  @P1 LDC.64 R10, c[0x0][0x9d0] ;  /* 0x00027400ff0a1b82 */ /* 0x000e320000000a00 */
[----:B------:R-:W-:Y:S03]  /*f0f0*/  QGMMA.64x96x32.F32.E4M3.E4M3 R88, R148, gdesc[UR4], R88, gsb0 ;  /* 0x0160000494587df3 */ /* 0x000fe60008000858 */
[----:B------:R-:W-:-:S02]  /*f100*/  WARPGROUP.DEPBAR.LE gsb0, 0x0 ;  /* 0x00008000000079c5 */ /* 0x000fc40000010000 */
[----:B------:R-:W-:Y:S01]  /*f110*/  WARPGROUP.ARRIVE ;  /* 0x00000000000079c5 */ /* 0x000fe20000000000 */
[----:B---3--:R-:W-:-:S04]  /*f120*/  @P1 IMAD R14, R9, R12, RZ ;  /* 0x0000000c090e1224 */ /* 0x008fc800078e02ff */
[C---:B----4-:R-:W-:Y:S02]  /*f130*/  @P1 IMAD R5, R20.reuse, R13, R14 ;  /* 0x0000000d14051224 */ /* 0x050fe400078e020e */
[----:B------:R-:W-:Y:S01]  /*f140*/  @P1 IMAD.WIDE.U32 R12, R20, R12, RZ ;  /* 0x0000000c140c1225 */ /* 0x000fe200078e00ff */
[----:B-----5:R-:W-:-:S03]  /*f150*/  @P1 SHF.R.S32.HI R9, RZ, 0x1f, R15 ;  /* 0x0000001fff091819 */ /* 0x020fc6000001140f */
[----:B------:R-:W-:Y:S02]  /*f160*/  @P1 IMAD.IADD R13, R13, 0x1, R5 ;  /* 0x000000010d0d1824 */ /* 0x000fe400078e0205 */
[-C--:B0-----:R-:W-:Y:S02]  /*f170*/  @P1 IMAD R14, R9, R10.reuse, RZ ;  /* 0x0000000a090e1224 */ /* 0x081fe400078e02ff */
[----:B------:R-:W-:Y:S02]  /*f180*/  IMAD.MOV.U32 R9, RZ, RZ, 0x3f800000 ;  /* 0x3f800000ff097424 */ /* 0x000fe400078e00ff */
[C---:B------:R-:W-:Y:S02]  /*f190*/  @P1 IMAD R5, R15.reuse, R11, R14 ;  /* 0x0000000b0f051224 */ /* 0x040fe400078e020e */
[----:B------:R-:W-:-:S04]  /*f1a0*/  @P1 IMAD.WIDE.U32 R10, R15, R10, R12 ;  /* 0x0000000a0f0a1225 */ /* 0x000fc800078e000c */
[----:B------:R-:W-:Y:S01]  /*f1b0*/  @P1 IMAD.IADD R5, R11, 0x1, R5 ;  /* 0x000000010b051824 */ /* 0x000fe200078e0205 */
[----:B------:R-:W-:-:S04]  /*f1c0*/  @P1 LEA R12, P2, R10, UR4, 0x2 ;  /* 0x000000040a0c1c11 */ /* 0x000fc8000f8410ff */
[----:B------:R-:W-:-:S05]  /*f1d0*/  @P1 LEA.HI.X R13, R10, UR5, R5, 0x2, P2 ;  /* 0x000000050a0d1c11 */ /* 0x000fca00090f1405 */
[----:B------:R0:W2:Y:S01]  /*f1e0*/  @P1 LDG.E R9, desc[UR42][R12.64] ;  /* 0x0000002a0c091981 */ /* 0x0000a2000c1e1900 */
[----:B------:R-:W-:Y:S02]  /*f1f0*/  VIADD R10, R4, 0x2 ;  /* 0x00000002040a7836 */ /* 0x000fe40000000000 */
[----:B------:R-:W-:Y:S02]  /*f200*/  IMAD.MOV.U32 R11, RZ, RZ, 0x40000040 ;  /* 0x40000040ff0b7424 */ /* 0x000fe400078e00ff */
[----:B------:R-:W-:Y:S01]  /*f210*/  IMAD.MOV.U32 R5, RZ, RZ, 0x40000040 ;  /* 0x40000040ff057424 */ /* 0x000fe200078e00ff */
[----:B------:R-:W-:Y:S01]  /*f220*/  R2UR UR6, R10 ;  /* 0x000000000a0672ca */ /* 0x000fe200000e0000 */
[C---:B------:R-:W-:Y:S01]  /*f230*/  VIADD R10, R4.reuse, 0x4 ;  /* 0x00000004040a7836 */ /* 0x040fe20000000000 */
[----:B------:R-:W-:Y:S01]  /*f240*/  R2UR UR7, R11 ;  /* 0x000000000b0772ca */ /* 0x000fe200000e0000 */
[----:B------:R-:W-:Y:S02]  /*f250*/  IMAD.MOV.U32 R11, RZ, RZ, 0x40000040 ;  /* 0x40000040ff0b7424 */ /* 0x000fe400078e00ff */
[----:B------:R-:W-:-:S02]  /*f260*/  VIADD R4, R4, 0x6 ;  /* 0x0000000604047836 */ /* 0x000fc40000000000 */
[----:B------:R-:W-:-:S08]  /*f270*/  IMAD.MOV.U32 R20, RZ, RZ, -0x800000 ;  /* 0xff800000ff147424 */ /* 0x000fd000078e00ff */
[----:B------:R-:W-:Y:S01]  /*f280*/  QGMMA.64x96x32.F32.E4M3.E4M3 R88, R136, gdesc[UR4], R88, gsb0 ;  /* 0x0160000488587df3 */ /* 0x000fe20008000858 */
[----:B------:R-:W-:Y:S02]  /*f290*/  R2UR UR6, R10 ;  /* 0x000000000a0672ca */ /* 0x000fe400000e0000 */
[----:B------:R-:W-:Y:S01]  /*f2a0*/  R2UR UR7, R11 ;  /* 0x000000000b0772ca */ /* 0x000fe200000e0000 */
[----:B------:R-:W1:Y:S04]  /*f2b0*/  SHFL.BFLY PT, R10, R3, 0x2, 0x1f ;  /* 0x0c401f00030a7f89 */ /* 0x000e6800000e0000 */
[----:B------:R-:W3:Y:S01]  /*f2c0*/  SHFL.BFLY PT, R11, R6, 0x2, 0x1f ;  /* 0x0c401f00060b7f89 */ /* 0x000ee200000e0000 */
[----:B-1----:R-:W-:-:S01]  /*f2d0*/  FADD.FTZ R10, R10, R3 ;  /* 0x000000030a0a7221 */ /* 0x002fc20000010000 */
[----:B------:R-:W-:-:S02]  /*f2e0*/  IMAD.MOV.U32 R3, RZ, RZ, -0x800000 ;  /* 0xff800000ff037424 */ /* 0x000fc400078e00ff */
[----:B---3--:R-:W-:-:S01]  /*f2f0*/  FADD.FTZ R11, R11, R6 ;  /* 0x000000060b0b7221 */ /* 0x008fc20000010000 */
[----:B------:R-:W-:Y:S02]  /*f300*/  WARPGROUP.DEPBAR.LE gsb0, 0x0 ;  /* 0x00008000000079c5 */ /* 0x000fe40000010000 */
[----:B------:R-:W-:-:S06]  /*f310*/  WARPGROUP.ARRIVE ;  /* 0x00000000000079c5 */ /* 0x000fcc0000000000 */
[----:B------:R-:W-:Y:S01]  /*f320*/  QGMMA.64x96x32.F32.E4M3.E4M3 R88, R140, gdesc[UR4], R88, gsb0 ;  /* 0x016000048c587df3 */ /* 0x000fe20008000858 */
[----:B------:R-:W-:Y:S02]  /*f330*/  R2UR UR6, R4 ;  /* 0x00000000040672ca */ /* 0x000fe400000e0000 */
[----:B------:R-:W-:Y:S01]  /*f340*/  R2UR UR7, R5 ;  /* 0x00000000050772ca */ /* 0x000fe200000e0000 */
[----:B------:R-:W0:Y:S04]  /*f350*/  SHFL.BFLY PT, R4, R11, 0x1, 0x1f ;  /* 0x0c201f000b047f89 */ /* 0x000e2800000e0000 */
[----:B------:R-:W1:Y:S01]  /*f360*/  SHFL.BFLY PT, R5, R10, 0x1, 0x1f ;  /* 0x0c201f000a057f89 */ /* 0x000e6200000e0000 */
[----:B0-----:R-:W-:-:S01]  /*f370*/  FADD.FTZ R13, R11, R4 ;  /* 0x000000040b0d7221 */ /* 0x001fc20000010000 */
[----:B------:R-:W-:-:S02]  /*f380*/  IMAD.MOV.U32 R4, RZ, RZ, RZ ;  /* 0x000000ffff047224 */ /* 0x000fc400078e00ff */
[----:B-1----:R-:W-:-:S01]  /*f390*/  FADD.FTZ R12, R10, R5 ;  /* 0x000000050a0c7221 */ /* 0x002fc20000010000 */
[----:B------:R-:W-:Y:S01]  /*f3a0*/  FMUL.FTZ R15, R13, 0.00390625 ;  /* 0x3b8000000d0f7820 */ /* 0x000fe20000410000 */
[----:B------:R-:W-:Y:S02]  /*f3b0*/  IMAD.MOV.U32 R10, RZ, RZ, RZ ;  /* 0x000000ffff0a7224 */ /* 0x000fe400078e00ff */
[C---:B------:R-:W-:Y:S01]  /*f3c0*/  FMUL.FTZ R14, R12.reuse, 0.00390625 ;  /* 0x3b8000000c0e7820 */ /* 0x040fe20000410000 */
[----:B------:R-:W-:Y:S02]  /*f3d0*/  FSETP.NE.FTZ.AND P1, PT, R12, RZ, PT ;  /* 0x000000ff0c00720b */ /* 0x000fe40003f35000 */
[----:B------:R-:W-:Y:S02]  /*f3e0*/  FSETP.NE.FTZ.AND P3, PT, R15, RZ, PT ;  /* 0x000000ff0f00720b */ /* 0x000fe40003f75000 */
[----:B------:R-:W-:-:S09]  /*f3f0*/  FSETP.NE.FTZ.AND P2, PT, R14, RZ, PT ;  /* 0x000000ff0e00720b */ /* 0x000fd20003f55000 */
[----:B------:R-:W-:Y:S01]  /*f400*/  @P1 MUFU.RCP R4, R12 ;  /* 0x0000000c00041308 */ /* 0x000fe20000001000 */
[----:B------:R-:W-:-:S03]  /*f410*/  FSETP.NE.FTZ.AND P1, PT, R13, RZ, PT ;  /* 0x000000ff0d00720b */ /* 0x000fc60003f35000 */
[C---:B------:R-:W-:Y:S01]  /*f420*/  @P2 FMUL.FTZ R5, R2.reuse, 0.69314718246459960938 ;  /* 0x3f31721802052820 */ /* 0x040fe20000410000 */
[----:B------:R-:W-:-:S03]  /*f430*/  @P3 FMUL.FTZ R2, R2, 0.69314718246459960938 ;  /* 0x3f31721802023820 */ /* 0x000fc60000410000 */
[----:B------:R-:W0:Y:S08]  /*f440*/  @P2 MUFU.LG2 R6, R14 ;  /* 0x0000000e00062308 */ /* 0x000e300000000c00 */
[----:B------:R-:W1:Y:S08]  /*f450*/  @P3 MUFU.LG2 R11, R15 ;  /* 0x0000000f000b3308 */ /* 0x000e700000000c00 */
[----:B------:R-:W3:Y:S01]  /*f460*/  @P1 MUFU.RCP R10, R13 ;  /* 0x0000000d000a1308 */ /* 0x000ee20000001000 */
[----:B0-----:R-:W-:-:S04]  /*f470*/  @P2 FMUL.FTZ R6, R6, 0.69314718246459960938 ;  /* 0x3f31721806062820 */ /* 0x001fc80000410000 */
[----:B------:R-:W-:Y:S01]  /*f480*/  @P2 FFMA.FTZ R3, R5, R0, R6 ;  /* 0x0000000005032223 */ /* 0x000fe20000010006 */
[----:B-1----:R-:W-:-:S04]  /*f490*/  @P3 FMUL.FTZ R11, R11, 0.69314718246459960938 ;  /* 0x3f3172180b0b3820 */ /* 0x002fc80000410000 */
[----:B------:R-:W-:Y:S01]  /*f4a0*/  @P3 FFMA.FTZ R20, R2, R8, R11 ;  /* 0x0000000802143223 */ /* 0x000fe2000001000b */
[----:B------:R-:W-:Y:S02]  /*f4b0*/  WARPGROUP.DEPBAR.LE gsb0, 0x0 ;  /* 0x00008000000079c5 */ /* 0x000fe40000010000 */
[----:B------:R-:W-:-:S06]  /*f4c0*/  WARPGROUP.ARRIVE ;  /* 0x00000000000079c5 */ /* 0x000fcc0000000000 */
[----:B------:R-:W-:Y:S01]  /*f4d0*/  QGMMA.64x96x32.F32.E4M3.E4M3 R88, R144, gdesc[UR4], R88, gsb0 ;  /* 0x0160000490587df3 */ /* 0x000fe20008000858 */
[-C--:B--2---:R-:W-:Y:S01]  /*f4e0*/  FMUL.FTZ R4, R4, R9.reuse ;  /* 0x0000000904047220 */ /* 0x084fe20000410000 */
[----:B---3--:R-:W-:Y:S01]  /*f4f0*/  FMUL.FTZ R5, R10, R9 ;  /* 0x000000090a057220 */ /* 0x008fe20000410000 */
[----:B------:R-:W-:Y:S02]  /*f500*/  WARPGROUP.DEPBAR.LE gsb0, 0x0 ;  /* 0x00008000000079c5 */ /* 0x000fe40000010000 */
[----:B------:R-:W-:Y:S05]  /*f510*/  @!P0 BRA `(.L_x_418) ;  /* 0x0000000000048947 */ /* 0x000fea0003800000 */
[----:B------:R-:W-:Y:S01]  /*f520*/  BPT.TRAP 0x1 ;  /* 0x000000040000795c */ /* 0x000fe20000300000 */
.L_x_418:
[----:B------:R-:W2:Y:S01]  /*f530*/  LDL.LU R2, [R1+0x20] ;  /* 0x0000200001027983 */ /* 0x000ea20000300800 */
[----:B------:R-:W-:Y:S02]  /*f540*/  VIADD R7, R7, 0x19c60 ;  /* 0x00019c6007077836 */ /* 0x000fe40000000000 */
[-C--:B------:R-:W-:Y:S01]  /*f550*/  FMUL.FTZ R0, R88, R4.reuse ;  /* 0x0000000458007220 */ /* 0x080fe20000410000 */
[----:B------:R-:W-:Y:S01]  /*f560*/  FMUL.FTZ R6, R89, R4 ;  /* 0x0000000459067220 */ /* 0x000fe20000410000 */
[----:B------:R-:W3:Y:S01]  /*f570*/  LDL.LU R16, [R1+0x3c] ;  /* 0x00003c0001107983 */ /* 0x000ee20000300800 */
[----:B------:R-:W-:-:S05]  /*f580*/  VIADD R154, R154, 0x1 ;  /* 0x000000019a9a7836 */ /* 0x000fca0000000000 */
[----:B------:R-:W-:Y:S01]  /*f590*/  ISETP.NE.AND P1, PT, R154, 0x2, PT ;  /* 0x000000029a00780c */ /* 0x000fe20003f25270 */
        /* <DEDUP_REMOVED lines=45> */
[----:B------:R-:W-:Y:S01]  /*f870*/  FMUL.FTZ R135, R135, R5 ;  /* 0x0000000587877220 */ /* 0x000fe20000410000 */
[----:B------:R-:W-:-:S02]  /*f880*/  SEL R154, R154, RZ, P1 ;  /* 0x000000ff9a9a7207 */ /* 0x000fc40000800000 */
[----:B--2---:R-:W-:Y:S01]  /*f890*/  PRMT R2, R2, 0x654, R7 ;  /* 0x0000065402027816 */ /* 0x004fe20000000007 */
[----:B---3--:R-:W-:-:S03]  /*f8a0*/  VIADD R16, R16, 0x1 ;  /* 0x0000000110107836 */ /* 0x008fc60000000000 */
[----:B------:R0:W-:Y:S02]  /*f8b0*/  SYNCS.ARRIVE.TRANS64.RED.A1T0 RZ, [R2+URZ], RZ ;  /* 0x000000ff02ff79a7 */ /* 0x0001e4000810043f */
[----:B------:R1:W-:Y:S01]  /*f8c0*/  STL [R1+0x3c], R16 ;  /* 0x00003c1001007387 */ /* 0x0003e20000100800 */
[----:B0-----:R-:W-:Y:S01]  /*f8d0*/  SEL R2, RZ, 0x1, P1 ;  /* 0x00000001ff027807 */ /* 0x001fe20000800000 */
[----:B------:R-:W-:-:S03]  /*f8e0*/  FMUL.FTZ R7, R92, R4 ;  /* 0x000000045c077220 */ /* 0x000fc60000410000 */
[----:B------:R-:W-:-:S07]  /*f8f0*/  LOP3.LUT R155, R155, R2, RZ, 0x3c, !PT ;  /* 0x000000029b9b7212 */ /* 0x000fce00078e3cff */
.L_x_366:
[----:B------:R-:W0:Y:S08]  /*f900*/  S2UR UR4, SR_CgaCtaId ;  /* 0x00000000000479c3 */ /* 0x000e300000008800 */
[----:B------:R-:W-:Y:S01]  /*f910*/  BAR.SYNC.DEFER_BLOCKING 0x5, 0x200 ;  /* 0x0148000000007b1d */ /* 0x000fe20000010000 */
[----:B-1----:R-:W-:-:S05]  /*f920*/  MOV R16, 0x400 ;  /* 0x0000040000107802 */ /* 0x002fca0000000f00 */
[----:B------:R-:W-:Y:S01]  /*f930*/  BSSY B0, `(.L_x_419) ;  /* 0x0000222000007945 */ /* 0x000fe20003800000 */
[----:B0-----:R-:W-:-:S05]  /*f940*/  IMAD.U32 R2, RZ, RZ, UR4 ;  /* 0x00000004ff027e24 */ /* 0x001fca000f8e00ff */
[----:B------:R-:W-:Y:S01]  /*f950*/  LEA R16, R2, R16, 0x18 ;  /* 0x0000001002107211 */ /* 0x000fe200078ec0ff */
[----:B------:R-:W-:Y:S04]  /*f960*/  STL [R1+0x20], R2 ;  /* 0x0000200201007387 */ /* 0x000fe80000100800 */
[----:B------:R-:W0:Y:S04]  /*f970*/  LDS.128 R64, [R16+0x19cd0] ;  /* 0x019cd00010407984 */ /* 0x000e280000000c00 */
[----:B0-----:R0:W-:Y:S04]  /*f980*/  STL.64 [R1+0x10], R64 ;  /* 0x0000104001007387 */ /* 0x0011e80000100a00 */
[----:B------:R0:W-:Y:S01]  /*f990*/  STL.64 [R1+0x18], R66 ;  /* 0x0000184201007387 */ /* 0x0001e20000100a00 */
[----:B------:R-:W-:Y:S06]  /*f9a0*/  BAR.ARV 0x4, 0x200 ;  /* 0x0108000000007b1d */ /* 0x000fec0000002000 */
[----:B------:R-:W-:Y:S05]  /*f9b0*/  @P0 BRA `(.L_x_420) ;  /* 0x0000001400d00947 */ /* 0x000fea0003800000 */
[----:B-----5:R-:W1:Y:S01]  /*f9c0*/  S2R R24, SR_TID.X ;  /* 0x0000000000187919 */ /* 0x020e620000002100 */
[----:B------:R-:W-:Y:S01]  /*f9d0*/  ULDC.64 UR4, c[0x4][0x38] ;  /* 0x01000e0000047ab9 */ /* 0x000fe20000000a00 */
[----:B------:R-:W2:Y:S01]  /*f9e0*/  LDL R61, [R1+0x6c] ;  /* 0x00006c00013d7983 */ /* 0x000ea20000100800 */
[----:B-1----:R-:W-:-:S05]  /*f9f0*/  IMAD.SHL.U32 R2, R24, 0x4, RZ ;  /* 0x0000000418027824 */ /* 0x002fca00078e00ff */
[----:B------:R-:W-:-:S04]  /*fa00*/  LOP3.LUT R2, R2, 0xc, RZ, 0xc0, !PT ;  /* 0x0000000c02027812 */ /* 0x000fc800078ec0ff */
[----:B------:R-:W-:-:S05]  /*fa10*/  IADD3 R4, P0, R2, UR4, RZ ;  /* 0x0000000402047c10 */ /* 0x000fca000ff1e0ff */
[----:B------:R-:W-:Y:S01]  /*fa20*/  IMAD.X R5, RZ, RZ, UR5, P0 ;  /* 0x00000005ff057e24 */ /* 0x000fe200080e06ff */
[----:B------:R-:W-:Y:S01]  /*fa30*/  F2FP.BF16.F32.PACK_AB R30, R33, R30 ;  /* 0x0000001e211e723e */ /* 0x000fe200000010ff */
[----:B------:R-:W-:-:S04]  /*fa40*/  ULDC.64 UR4, c[0x0][0xc00] ;  /* 0x0003000000047ab9 */ /* 0x000fc80000000a00 */
[----:B------:R1:W3:Y:S01]  /*fa50*/  LDG.E.CONSTANT R5, desc[UR42][R4.64] ;  /* 0x0000002a04057981 */ /* 0x0002e2000c1e9900 */
[----:B------:R-:W-:Y:S02]  /*fa60*/  LOP3.LUT P0, R2, R24, 0x3, RZ, 0xc0, !PT ;  /* 0x0000000318027812 */ /* 0x000fe4000780c0ff */
[----:B------:R-:W-:Y:S02]  /*fa70*/  F2FP.BF16.F32.PACK_AB R31, R32, R31 ;  /* 0x0000001f201f723e */ /* 0x000fe400000010ff */
[----:B------:R-:W-:Y:S02]  /*fa80*/  ISETP.EQ.OR P0, PT, R2, 0x3, !P0 ;  /* 0x000000030200780c */ /* 0x000fe40004702670 */
[----:B------:R-:W-:Y:S02]  /*fa90*/  F2FP.BF16.F32.PACK_AB R34, R37, R34 ;  /* 0x000000222522723e */ /* 0x000fe400000010ff */
[----:B------:R-:W-:Y:S02]  /*faa0*/  F2FP.BF16.F32.PACK_AB R35, R36, R35 ;  /* 0x000000232423723e */ /* 0x000fe400000010ff */
[----:B------:R-:W-:-:S02]  /*fab0*/  F2FP.BF16.F32.PACK_AB R59, R59, R60 ;  /* 0x0000003c3b3b723e */ /* 0x000fc400000010ff */
[----:B------:R-:W-:Y:S02]  /*fac0*/  F2FP.BF16.F32.PACK_AB R58, R57, R58 ;  /* 0x0000003a393a723e */ /* 0x000fe400000010ff */
[----:B------:R-:W-:Y:S02]  /*fad0*/  SEL R36, R30, R31, P0 ;  /* 0x0000001f1e247207 */ /* 0x000fe40000000000 */
[----:B------:R-:W-:Y:S02]  /*fae0*/  SEL R31, R31, R30, P0 ;  /* 0x0000001e1f1f7207 */ /* 0x000fe40000000000 */
[----:B------:R-:W-:Y:S02]  /*faf0*/  SEL R30, R34, R35, P0 ;  /* 0x00000023221e7207 */ /* 0x000fe40000000000 */
[----:B------:R-:W-:Y:S02]  /*fb00*/  SEL R35, R35, R34, P0 ;  /* 0x0000002223237207 */ /* 0x000fe40000000000 */
[----:B------:R-:W-:-:S02]  /*fb10*/  SEL R34, R59, R58, P0 ;  /* 0x0000003a3b227207 */ /* 0x000fc40000000000 */
[----:B------:R-:W-:Y:S02]  /*fb20*/  SEL R59, R58, R59, P0 ;  /* 0x0000003b3a3b7207 */ /* 0x000fe40000000000 */
[----:B------:R-:W4:Y:S01]  /*fb30*/  LDL.LU R58, [R1+0x34] ;  /* 0x00003400013a7983 */ /* 0x000f220000300800 */
[----:B------:R-:W-:Y:S02]  /*fb40*/  F2FP.BF16.F32.PACK_AB R55, R55, R56 ;  /* 0x000000383737723e */ /* 0x000fe400000010ff */
[----:B------:R-:W-:Y:S01]  /*fb50*/  F2FP.BF16.F32.PACK_AB R0, R7, R0 ;  /* 0x000000000700723e */ /* 0x000fe200000010ff */
[----:B------:R-:W4:Y:S01]  /*fb60*/  LDL.LU R56, [R1+0x38] ;  /* 0x0000380001387983 */ /* 0x000f220000300800 */
[----:B------:R-:W-:Y:S02]  /*fb70*/  F2FP.BF16.F32.PACK_AB R9, R9, R6 ;  /* 0x000000060909723e */ /* 0x000fe400000010ff */
[----:B------:R-:W-:Y:S01]  /*fb80*/  F2FP.BF16.F32.PACK_AB R8, R11, R8 ;  /* 0x000000080b08723e */ /* 0x000fe200000010ff */
[----:B------:R-:W0:Y:S01]  /*fb90*/  S2R R7, SR_SWINHI ;  /* 0x0000000000077919 */ /* 0x000e220000002f00 */
[----:B------:R-:W-:-:S02]  /*fba0*/  F2FP.BF16.F32.PACK_AB R13, R13, R10 ;  /* 0x0000000a0d0d723e */ /* 0x000fc400000010ff */
[----:B------:R-:W-:Y:S02]  /*fbb0*/  F2FP.BF16.F32.PACK_AB R26, R29, R26 ;  /* 0x0000001a1d1a723e */ /* 0x000fe400000010ff */
[----:B------:R-:W-:Y:S02]  /*fbc0*/  SEL R2, R0, R9, P0 ;  /* 0x0000000900027207 */ /* 0x000fe40000000000 */
[----:B------:R-:W-:Y:S02]  /*fbd0*/  SEL R29, R9, R0, P0 ;  /* 0x00000000091d7207 */ /* 0x000fe40000000000 */
[----:B-1----:R-:W-:Y:S02]  /*fbe0*/  SEL R4, R8, R13, P0 ;  /* 0x0000000d08047207 */ /* 0x002fe40000000000 */
[----:B------:R-:W-:Y:S02]  /*fbf0*/  SEL R33, R13, R8, P0 ;  /* 0x000000080d217207 */ /* 0x000fe40000000000 */
[----:B------:R-:W-:-:S02]  /*fc00*/  F2FP.BF16.F32.PACK_AB R42, R41, R42 ;  /* 0x0000002a292a723e */ /* 0x000fc400000010ff */
[----:B------:R-:W-:Y:S02]  /*fc10*/  F2FP.BF16.F32.PACK_AB R12, R15, R12 ;  /* 0x0000000c0f0c723e */ /* 0x000fe400000010ff */
[----:B------:R-:W-:Y:S02]  /*fc20*/  F2FP.BF16.F32.PACK_AB R21, R21, R14 ;  /* 0x0000000e1515723e */ /* 0x000fe400000010ff */
[----:B------:R-:W-:Y:S02]  /*fc30*/  F2FP.BF16.F32.PACK_AB R50, R49, R50 ;  /* 0x000000323132723e */ /* 0x000fe400000010ff */
[----:B------:R-:W-:Y:S02]  /*fc40*/  F2FP.BF16.F32.PACK_AB R46, R45, R46 ;  /* 0x0000002e2d2e723e */ /* 0x000fe400000010ff */
[----:B------:R-:W-:Y:S02]  /*fc50*/  F2FP.BF16.F32.PACK_AB R27, R28, R27 ;  /* 0x0000001b1c1b723e */ /* 0x000fe400000010ff */
[----:B------:R-:W-:-:S02]  /*fc60*/  SEL R28, R12, R21, P0 ;  /* 0x000000150c1c7207 */ /* 0x000fc40000000000 */
[----:B------:R-:W-:Y:S02]  /*fc70*/  SEL R21, R21, R12, P0 ;  /* 0x0000000c15157207 */ /* 0x000fe40000000000 */
[----:B------:R-:W-:Y:S02]  /*fc80*/  F2FP.BF16.F32.PACK_AB R54, R53, R54 ;  /* 0x000000363536723e */ /* 0x000fe400000010ff */
[----:B------:R-:W-:Y:S02]  /*fc90*/  F2FP.BF16.F32.PACK_AB R51, R51, R52 ;  /* 0x000000343333723e */ /* 0x000fe400000010ff */
[----:B------:R-:W-:Y:S02]  /*fca0*/  MOV R24, R16 ;  /* 0x0000001000187202 */ /* 0x000fe40000000f00 */
[----:B0-----:R-:W-:Y:S01]  /*fcb0*/  MOV R25, R7 ;  /* 0x0000000700197202 */ /* 0x001fe20000000f00 */
[----:B------:R-:W4:Y:S01]  /*fcc0*/  LDL R52, [R1+0x44] ;  /* 0x0000440001347983 */ /* 0x000f220000100800 */
[----:B------:R-:W-:-:S02]  /*fcd0*/  F2FP.BF16.F32.PACK_AB R47, R47, R48 ;  /* 0x000000302f2f723e */ /* 0x000fc400000010ff */
[----:B------:R-:W-:Y:S02]  /*fce0*/  F2FP.BF16.F32.PACK_AB R39, R39, R40 ;  /* 0x000000282727723e */ /* 0x000fe400000010ff */
[----:B------:R-:W-:Y:S02]  /*fcf0*/  F2FP.BF16.F32.PACK_AB R43, R43, R44 ;  /* 0x0000002c2b2b723e */ /* 0x000fe400000010ff */
[----:B------:R-:W-:Y:S02]  /*fd00*/  SEL R40, R55, R54, P0 ;  /* 0x0000003637287207 */ /* 0x000fe40000000000 */
[----:B------:R-:W-:Y:S02]  /*fd10*/  SEL R55, R54, R55, P0 ;  /* 0x0000003736377207 */ /* 0x000fe40000000000 */
[----:B------:R-:W-:Y:S01]  /*fd20*/  SEL R44, R51, R50, P0 ;  /* 0x00000032332c7207 */ /* 0x000fe20000000000 */
[----:B------:R-:W4:Y:S01]  /*fd30*/  LDL R54, [R1+0x68] ;  /* 0x0000680001367983 */ /* 0x000f220000100800 */
[----:B------:R-:W-:-:S02]  /*fd40*/  SEL R51, R50, R51, P0 ;  /* 0x0000003332337207 */ /* 0x000fc40000000000 */
[----:B------:R-:W-:Y:S02]  /*fd50*/  F2FP.BF16.F32.PACK_AB R38, R135, R38 ;  /* 0x000000268726723e */ /* 0x000fe400000010ff */
[----:B------:R-:W-:Y:S02]  /*fd60*/  SEL R48, R47, R46, P0 ;  /* 0x0000002e2f307207 */ /* 0x000fe40000000000 */
[----:B------:R-:W-:Y:S02]  /*fd70*/  SEL R47, R46, R47, P0 ;  /* 0x0000002f2e2f7207 */ /* 0x000fe40000000000 */
[----:B------:R-:W-:Y:S02]  /*fd80*/  SEL R46, R43, R42, P0 ;  /* 0x0000002a2b2e7207 */ /* 0x000fe40000000000 */
[----:B------:R-:W-:Y:S02]  /*fd90*/  SEL R32, R26, R27, P0 ;  /* 0x0000001b1a207207 */ /* 0x000fe40000000000 */
[----:B------:R-:W-:-:S02]  /*fda0*/  SEL R37, R27, R26, P0 ;  /* 0x0000001a1b257207 */ /* 0x000fc40000000000 */
[----:B------:R-:W-:Y:S02]  /*fdb0*/  SEL R43, R42, R43, P0 ;  /* 0x0000002b2a2b7207 */ /* 0x000fe40000000000 */
[----:B------:R-:W-:Y:S02]  /*fdc0*/  SEL R42, R39, R38, P0 ;  /* 0x00000026272a7207 */ /* 0x000fe40000000000 */
[----:B------:R-:W-:Y:S01]  /*fdd0*/  SEL R39, R38, R39, P0 ;  /* 0x0000002726277207 */ /* 0x000fe20000000000 */
[----:B--2---:R-:W-:-:S03]  /*fde0*/  IMAD.WIDE R8, R61, 0x2, R24 ;  /* 0x000000023d087825 */ /* 0x004fc600078e0218 */
[----:B------:R-:W-:-:S04]  /*fdf0*/  IADD3 R41, P5, R8, 0x20, RZ ;  /* 0x0000002008297810 */ /* 0x000fc80007fbe0ff */
[----:B------:R-:W-:Y:S02]  /*fe00*/  LOP3.LUT R0, R41, 0x180, RZ, 0xc0, !PT ;  /* 0x0000018029007812 */ /* 0x000fe400078ec0ff */
[----:B------:R-:W-:Y:S02]  /*fe10*/  IADD3 R45, P4, R8, 0x3000, RZ ;  /* 0x00003000082d7810 */ /* 0x000fe40007f9e0ff */
[----:B------:R-:W-:Y:S02]  /*fe20*/  SHF.R.U64 R0, R0, 0x3, RZ ;  /* 0x0000000300007819 */ /* 0x000fe400000012ff */
[----:B------:R-:W-:Y:S02]  /*fe30*/  IADD3 R49, P3, R8, 0x3020, RZ ;  /* 0x0000302008317810 */ /* 0x000fe40007f7e0ff */
[----:B------:R-:W-:Y:S02]  /*fe40*/  LOP3.LUT R12, R0, R41, RZ, 0x3c, !PT ;  /* 0x00000029000c7212 */ /* 0x000fe400078e3cff */
[----:B------:R-:W-:-:S02]  /*fe50*/  LOP3.LUT R0, R45, 0x180, RZ, 0xc0, !PT ;  /* 0x000001802d007812 */ /* 0x000fc400078ec0ff */
[----:B------:R-:W-:Y:S02]  /*fe60*/  LOP3.LUT R6, R49, 0x180, RZ, 0xc0, !PT ;  /* 0x0000018031067812 */ /* 0x000fe400078ec0ff */
[----:B------:R-:W-:Y:S02]  /*fe70*/  SHF.R.U64 R0, R0, 0x3, RZ ;  /* 0x0000000300007819 */ /* 0x000fe400000012ff */
[----:B------:R-:W-:Y:S01]  /*fe80*/  SHF.R.U64 R6, R6, 0x3, RZ ;  /* 0x0000000306067819 */ /* 0x000fe200000012ff */
[----:B------:R-:W-:Y:S01]  /*fe90*/  IMAD.X R11, RZ, RZ, R9, P3 ;  /* 0x000000ffff0b7224 */ /* 0x000fe200018e0609 */
[----:B------:R-:W-:Y:S02]  /*fea0*/  LOP3.LUT R14, R0, R45, RZ, 0x3c, !PT ;  /* 0x0000002d000e7212 */ /* 0x000fe400078e3cff */
[----:B------:R-:W-:-:S04]  /*feb0*/  LOP3.LUT R10, R6, R49, RZ, 0x3c, !PT ;  /* 0x00000031060a7212 */ /* 0x000fc800078e3cff */
[----:B------:R-:W-:Y:S02]  /*fec0*/  MOV R41, R10 ;  /* 0x0000000a00297202 */ /* 0x000fe40000000f00 */
[C---:B------:R-:W-:Y:S02]  /*fed0*/  IADD3 R53, P2, R8.reuse, 0x6000, RZ ;  /* 0x0000600008357810 */ /* 0x040fe40007f5e0ff */
[----:B---3--:R-:W-:Y:S01]  /*fee0*/  LOP3.LUT R0, R5, 0x2, RZ, 0x3c, !PT ;  /* 0x0000000205007812 */ /* 0x008fe200078e3cff */
[----:B------:R-:W-:Y:S04]  /*fef0*/  SHFL.IDX PT, R2, R2, R5, 0x1c1f ;  /* 0x001c1f0502027589 */ /* 0x000fe800000e0000 */
[----:B------:R-:W-:Y:S04]  /*ff00*/  SHFL.IDX PT, R10, R4, R5, 0x1c1f ;  /* 0x001c1f05040a7589 */ /* 0x000fe800000e0000 */
[----:B------:R-:W0:Y:S04]  /*ff10*/  SHFL.IDX PT, R29, R29, R0, 0x1c1f ;  /* 0x001c1f001d1d7589 */ /* 0x000e2800000e0000 */
[----:B------:R-:W1:Y:S04]  /*ff20*/  SHFL.IDX PT, R33, R33, R0, 0x1c1f ;  /* 0x001c1f0021217589 */ /* 0x000e6800000e0000 */
[----:B------:R-:W-:Y:S04]  /*ff30*/  SHFL.IDX PT, R34, R34, R5, 0x1c1f ;  /* 0x001c1f0522227589 */ /* 0x000fe800000e0000 */
[----:B------:R-:W2:Y:S04]  /*ff40*/  SHFL.IDX PT, R59, R59, R0, 0x1c1f ;  /* 0x001c1f003b3b7589 */ /* 0x000ea800000e0000 */
[----:B------:R-:W-:Y:S04]  /*ff50*/  SHFL.IDX PT, R40, R40, R5, 0x1c1f ;  /* 0x001c1f0528287589 */ /* 0x000fe800000e0000 */
[----:B------:R-:W3:Y:S04]  /*ff60*/  SHFL.IDX PT, R55, R55, R0, 0x1c1f ;  /* 0x001c1f0037377589 */ /* 0x000ee800000e0000 */
[----:B------:R-:W-:Y:S04]  /*ff70*/  SHFL.IDX PT, R28, R28, R5, 0x1c1f ;  /* 0x001c1f051c1c7589 */ /* 0x000fe800000e0000 */
[----:B------:R-:W3:Y:S04]  /*ff80*/  SHFL.IDX PT, R21, R21, R0, 0x1c1f ;  /* 0x001c1f0015157589 */ /* 0x000ee800000e0000 */
[----:B------:R-:W-:Y:S04]  /*ff90*/  SHFL.IDX PT, R44, R44, R5, 0x1c1f ;  /* 0x001c1f052c2c7589 */ /* 0x000fe800000e0000 */
[----:B------:R-:W3:Y:S01]  /*ffa0*/  SHFL.IDX PT, R51, R51, R0, 0x1c1f ;  /* 0x001c1f0033337589 */ /* 0x000ee200000e0000 */
[----:B------:R-:W-:-:S03]  /*ffb0*/  LOP3.LUT R7, R8, 0x180, RZ, 0xc0, !PT ;  /* 0x0000018008077812 */ /* 0x000fc600078ec0ff */
[----:B------:R-:W-:Y:S04]  /*ffc0*/  SHFL.IDX PT, R32, R32, R5, 0x1c1f ;  /* 0x001c1f0520207589 */ /* 0x000fe800000e0000 */
[----:B------:R-:W-:Y:S04]  /*ffd0*/  SHFL.IDX PT, R48, R48, R5, 0x1c1f ;  /* 0x001c1f0530307589 */ /* 0x000fe800000e0000 */
[----:B------:R-:W4:Y:S04]  /*ffe0*/  SHFL.IDX PT, R37, R37, R0, 0x1c1f ;  /* 0x001c1f0025257589 */ /* 0x000f2800000e0000 */
[----:B------:R-:W4:Y:S01]  /*fff0*/  SHFL.IDX PT, R47, R47, R0, 0x1c1f ;  /* 0x001c1f002f2f7589 */ /* 0x000f2200000e0000 */
[----:B------:R-:W-:-:S03]  /*10000*/  IADD3 R57, P1, R8, 0x6020, RZ ;  /* 0x0000602008397810 */ /* 0x000fc60007f3e0ff */
[----:B------:R-:W-:Y:S04]  /*10010*/  SHFL.IDX PT, R36, R36, R5, 0x1c1f ;  /* 0x001c1f0524247589 */ /* 0x000fe800000e0000 */
[----:B------:R-:W-:Y:S04]  /*10020*/  SHFL.IDX PT, R46, R46, R5, 0x1c1f ;  /* 0x001c1f052e2e7589 */ /* 0x000fe800000e0000 */
[----:B------:R-:W4:Y:S04]  /*10030*/  SHFL.IDX PT, R31, R31, R0, 0x1c1f ;  /* 0x001c1f001f1f7589 */ /* 0x000f2800000e0000 */
[----:B------:R-:W4:Y:S01]  /*10040*/  SHFL.IDX PT, R43, R43, R0, 0x1c1f ;  /* 0x001c1f002b2b7589 */ /* 0x000f2200000e0000 */
[----:B------:R-:W-:-:S03]  /*10050*/  LOP3.LUT R26, R53, 0x180, RZ, 0xc0, !PT ;  /* 0x00000180351a7812 */ /* 0x000fc600078ec0ff */
[----:B------:R-:W-:Y:S04]  /*10060*/  SHFL.IDX PT, R30, R30, R5, 0x1c1f ;  /* 0x001c1f051e1e7589 */ /* 0x000fe800000e0000 */
[----:B------:R-:W-:Y:S04]  /*10070*/  SHFL.IDX PT, R42, R42, R5, 0x1c1f ;  /* 0x001c1f052a2a7589 */ /* 0x000fe800000e0000 */
[----:B------:R-:W4:Y:S04]  /*10080*/  SHFL.IDX PT, R35, R35, R0, 0x1c1f ;  /* 0x001c1f0023237589 */ /* 0x000f2800000e0000 */
[----:B------:R0:W4:Y:S01]  /*10090*/  SHFL.IDX PT, R39, R39, R0, 0x1c1f ;  /* 0x001c1f0027277589 */ /* 0x00012200000e0000 */
[----:B------:R-:W-:-:S02]  /*100a0*/  SHF.R.U64 R7, R7, 0x3, RZ ;  /* 0x0000000307077819 */ /* 0x000fc400000012ff */
[----:B------:R-:W-:Y:S02]  /*100b0*/  LOP3.LUT R38, R57, 0x180, RZ, 0xc0, !PT ;  /* 0x0000018039267812 */ /* 0x000fe400078ec0ff */
[----:B------:R-:W-:Y:S02]  /*100c0*/  SHF.R.U64 R26, R26, 0x3, RZ ;  /* 0x000000031a1a7819 */ /* 0x000fe400000012ff */
[----:B------:R-:W-:Y:S01]  /*100d0*/  LOP3.LUT R8, R7, R8, RZ, 0x3c, !PT ;  /* 0x0000000807087212 */ /* 0x000fe200078e3cff */
[--C-:B------:R-:W-:Y:S01]  /*100e0*/  IMAD.X R7, RZ, RZ, R9.reuse, P2 ;  /* 0x000000ffff077224 */ /* 0x100fe200010e0609 */
[----:B------:R-:W-:Y:S01]  /*100f0*/  SHF.R.U64 R38, R38, 0x3, RZ ;  /* 0x0000000326267819 */ /* 0x000fe200000012ff */
[--C-:B------:R-:W-:Y:S01]  /*10100*/  IMAD.X R13, RZ, RZ, R9.reuse, P5 ;  /* 0x000000ffff0d7224 */ /* 0x100fe200028e0609 */
[----:B------:R-:W-:Y:S01]  /*10110*/  LOP3.LUT R6, R26, R53, RZ, 0x3c, !PT ;  /* 0x000000351a067212 */ /* 0x000fe200078e3cff */
[--C-:B------:R-:W-:Y:S01]  /*10120*/  IMAD.X R15, RZ, RZ, R9.reuse, P4 ;  /* 0x000000ffff0f7224 */ /* 0x100fe200020e0609 */
[----:B------:R-:W-:Y:S01]  /*10130*/  LOP3.LUT R26, R38, R57, RZ, 0x3c, !PT ;  /* 0x00000039261a7212 */ /* 0x000fe200078e3cff */
[----:B------:R-:W-:Y:S01]  /*10140*/  IMAD.X R27, RZ, RZ, R9, P1 ;  /* 0x000000ffff1b7224 */ /* 0x000fe200008e0609 */
[----:B------:R-:W-:Y:S01]  /*10150*/  MOV R50, R8 ;  /* 0x0000000800327202 */ /* 0x000fe20000000f00 */
[----:B0-----:R-:W0:Y:S01]  /*10160*/  LDC R0, c[0x0][0xbe8] ;  /* 0x0002fa00ff007b82 */ /* 0x001e220000000800 */
[----:B------:R-:W-:-:S02]  /*10170*/  MOV R38, R6 ;  /* 0x0000000600267202 */ /* 0x000fc40000000f00 */
[----:B------:R-:W-:Y:S02]  /*10180*/  SEL R4, R2, R29, P0 ;  /* 0x0000001d02047207 */ /* 0x000fe40000000000 */
[----:B------:R-:W-:Y:S02]  /*10190*/  SEL R6, R29, R2, P0 ;  /* 0x000000021d067207 */ /* 0x000fe40000000000 */
[----:B-1----:R-:W-:Y:S02]  /*101a0*/  SEL R8, R10, R33, P0 ;  /* 0x000000210a087207 */ /* 0x002fe40000000000 */
[----:B--2---:R-:W-:Y:S02]  /*101b0*/  SEL R5, R34, R59, P0 ;  /* 0x0000003b22057207 */ /* 0x004fe40000000000 */
[----:B------:R-:W-:Y:S01]  /*101c0*/  SEL R7, R59, R34, P0 ;  /* 0x000000223b077207 */ /* 0x000fe20000000000 */
[----:B------:R-:W-:Y:S01]  /*101d0*/  BAR.SYNC.DEFER_BLOCKING 0x1, 0x180 ;  /* 0x0046000000007b1d */ /* 0x000fe20000010000 */
[----:B------:R-:W-:-:S02]  /*101e0*/  MOV R49, R12 ;  /* 0x0000000c00317202 */ /* 0x000fc40000000f00 */
[----:B------:R-:W-:Y:S02]  /*101f0*/  MOV R45, R14 ;  /* 0x0000000e002d7202 */ /* 0x000fe40000000f00 */
[----:B------:R-:W-:Y:S02]  /*10200*/  SEL R10, R33, R10, P0 ;  /* 0x0000000a210a7207 */ /* 0x000fe40000000000 */
[----:B---3--:R-:W-:Y:S02]  /*10210*/  SEL R9, R40, R55, P0 ;  /* 0x0000003728097207 */ /* 0x008fe40000000000 */
[----:B------:R-:W-:Y:S02]  /*10220*/  SEL R11, R55, R40, P0 ;  /* 0x00000028370b7207 */ /* 0x000fe40000000000 */
[----:B------:R-:W-:Y:S02]  /*10230*/  SEL R12, R28, R21, P0 ;  /* 0x000000151c0c7207 */ /* 0x000fe40000000000 */
[----:B------:R-:W-:-:S02]  /*10240*/  SEL R14, R21, R28, P0 ;  /* 0x0000001c150e7207 */ /* 0x000fc40000000000 */
[----:B------:R-:W-:Y:S02]  /*10250*/  SEL R13, R44, R51, P0 ;  /* 0x000000332c0d7207 */ /* 0x000fe40000000000 */
[----:B------:R-:W-:Y:S02]  /*10260*/  SEL R15, R51, R44, P0 ;  /* 0x0000002c330f7207 */ /* 0x000fe40000000000 */
[----:B------:R-:W-:Y:S02]  /*10270*/  MOV R2, R26 ;  /* 0x0000001a00027202 */ /* 0x000fe40000000f00 */
[----:B------:R-:W-:Y:S02]  /*10280*/  ISETP.NE.U32.AND P2, PT, RZ, UR4, PT ;  /* 0x00000004ff007c0c */ /* 0x000fe4000bf45070 */
[----:B----4-:R-:W-:Y:S01]  /*10290*/  IADD3 R26, P1, R58, UR4, RZ ;  /* 0x000000043a1a7c10 */ /* 0x010fe2000ff3e0ff */
[----:B------:R1:W-:Y:S01]  /*102a0*/  STSM.16.M88.4 [R50], R4 ;  /* 0x0000000432007844 */ /* 0x0003e20000000200 */
[----:B------:R-:W-:-:S03]  /*102b0*/  ISETP.NE.AND.EX P2, PT, RZ, UR5, PT, P2 ;  /* 0x00000005ff007c0c */ /* 0x000fc6000bf45320 */
[----:B------:R2:W-:Y:S01]  /*102c0*/  STSM.16.M88.4 [R49], R8 ;  /* 0x0000000831007844 */ /* 0x0005e20000000200 */
[----:B------:R-:W-:Y:S01]  /*102d0*/  IADD3.X R27, R56, UR5, RZ, P1, !PT ;  /* 0x00000005381b7c10 */ /* 0x000fe20008ffe4ff */
[----:B------:R-:W-:Y:S02]  /*102e0*/  ULDC.64 UR4, c[0x0][0xc08] ;  /* 0x0003020000047ab9 */ /* 0x000fe40000000a00 */
[----:B------:R3:W-:Y:S01]  /*102f0*/  STSM.16.M88.4 [R45], R12 ;  /* 0x0000000c2d007844 */ /* 0x0007e20000000200 */
[----:B-1----:R-:W-:Y:S02]  /*10300*/  SEL R4, R32, R37, P0 ;  /* 0x0000002520047207 */ /* 0x002fe40000000000 */
[----:B------:R-:W-:Y:S02]  /*10310*/  SEL R6, R37, R32, P0 ;  /* 0x0000002025067207 */ /* 0x000fe40000000000 */
[----:B------:R-:W-:Y:S02]  /*10320*/  SEL R5, R48, R47, P0 ;  /* 0x0000002f30057207 */ /* 0x000fe40000000000 */
[----:B------:R-:W-:-:S02]  /*10330*/  SEL R7, R47, R48, P0 ;  /* 0x000000302f077207 */ /* 0x000fc40000000000 */
[----:B--2---:R-:W-:Y:S02]  /*10340*/  SEL R8, R36, R31, P0 ;  /* 0x0000001f24087207 */ /* 0x004fe40000000000 */
[----:B------:R-:W-:Y:S02]  /*10350*/  SEL R10, R31, R36, P0 ;  /* 0x000000241f0a7207 */ /* 0x000fe40000000000 */
[----:B------:R-:W-:Y:S02]  /*10360*/  SEL R9, R46, R43, P0 ;  /* 0x0000002b2e097207 */ /* 0x000fe40000000000 */
[----:B------:R-:W-:Y:S02]  /*10370*/  SEL R11, R43, R46, P0 ;  /* 0x0000002e2b0b7207 */ /* 0x000fe40000000000 */
[----:B---3--:R-:W-:Y:S02]  /*10380*/  SEL R12, R30, R35, P0 ;  /* 0x000000231e0c7207 */ /* 0x008fe40000000000 */
[----:B------:R-:W-:-:S02]  /*10390*/  SEL R14, R35, R30, P0 ;  /* 0x0000001e230e7207 */ /* 0x000fc40000000000 */
[----:B------:R-:W-:Y:S02]  /*103a0*/  SEL R13, R42, R39, P0 ;  /* 0x000000272a0d7207 */ /* 0x000fe40000000000 */
[----:B------:R-:W-:Y:S01]  /*103b0*/  SEL R15, R39, R42, P0 ;  /* 0x0000002a270f7207 */ /* 0x000fe20000000000 */
[----:B------:R1:W-:Y:S01]  /*103c0*/  STSM.16.M88.4 [R41], R4 ;  /* 0x0000000429007844 */ /* 0x0003e20000000200 */
[----:B------:R-:W-:-:S03]  /*103d0*/  ISETP.NE.U32.AND P0, PT, RZ, UR4, PT ;  /* 0x00000004ff007c0c */ /* 0x000fc6000bf05070 */
[----:B------:R-:W-:Y:S01]  /*103e0*/  STSM.16.M88.4 [R38], R8 ;  /* 0x0000000826007844 */ /* 0x000fe20000000200 */
[----:B------:R-:W-:-:S03]  /*103f0*/  ISETP.NE.AND.EX P0, PT, RZ, UR5, PT, P0 ;  /* 0x00000005ff007c0c */ /* 0x000fc6000bf05300 */
[----:B------:R2:W-:Y:S01]  /*10400*/  STSM.16.M88.4 [R2], R12 ;  /* 0x0000000c02007844 */ /* 0x0005e20000000200 */
[----:B------:R-:W-:Y:S01]  /*10410*/  IMAD.MOV.U32 R36, RZ, RZ, RZ ;  /* 0x000000ffff247224 */ /* 0x000fe200078e00ff */
[----:B------:R-:W-:Y:S08]  /*10420*/  BAR.SYNC.DEFER_BLOCKING 0x1, 0x180 ;  /* 0x0046000000007b1d */ /* 0x000ff00000010000 */
[----:B-1----:R-:W-:Y:S01]  /*10430*/  @P0 IADD3 R4, P3, R58, UR4, RZ ;  /* 0x000000043a040c10 */ /* 0x002fe2000ff7e0ff */
[----:B------:R-:W-:-:S02]  /*10440*/  ULDC UR4, c[0x0][0xa88] ;  /* 0x0002a20000047ab9 */ /* 0x000fc40000000800 */
[----:B------:R-:W-:Y:S01]  /*10450*/  IMAD.U32 R7, RZ, RZ, UR4 ;  /* 0x00000004ff077e24 */ /* 0x000fe2000f8e00ff */
[----:B------:R-:W-:Y:S01]  /*10460*/  @P0 IADD3.X R5, R56, UR5, RZ, P3, !PT ;  /* 0x0000000538050c10 */ /* 0x000fe20009ffe4ff */
[----:B------:R1:W5:Y:S04]  /*10470*/  @P2 LDG.E R36, desc[UR42][R26.64] ;  /* 0x0000002a1a242981 */ /* 0x000368000c1e1900 */
[----:B------:R1:W5:Y:S01]  /*10480*/  @P0 LDG.E R7, desc[UR42][R4.64] ;  /* 0x0000002a04070981 */ /* 0x000362000c1e1900 */
[----:B0-----:R-:W-:-:S13]  /*10490*/  ISETP.NE.AND P1, PT, R0, 0x1, PT ;  /* 0x000000010000780c */ /* 0x001fda0003f25270 */
[----:B------:R-:W0:Y:S08]  /*104a0*/  @P1 LDC R6, c[0x0][0xbec] ;  /* 0x0002fb00ff061b82 */ /* 0x000e300000000800 */
[----:B------:R-:W3:Y:S01]  /*104b0*/  @P1 LDC R21, c[0x0][0xbf0] ;  /* 0x0002fc00ff151b82 */ /* 0x000ee20000000800 */
[----:B--2---:R-:W-:Y:S01]  /*104c0*/  IMAD R15, R52, 0xc0, R54 ;  /* 0x000000c0340f7824 */ /* 0x004fe200078e0236 */
[----:B-1----:R-:W-:Y:S06]  /*104d0*/  @P0 BRA `(.L_x_421) ;  /* 0x0000000000100947 */ /* 0x002fec0003800000 */
[----:B------:R-:W-:Y:S05]  /*104e0*/  @!P2 BRA `(.L_x_421) ;  /* 0x00000000000ca947 */ /* 0x000fea0003800000 */
[----:B------:R-:W2:Y:S04]  /*104f0*/  LDG.E R2, desc[UR42][R26.64] ;  /* 0x0000002a1a027981 */ /* 0x000ea8000c1e1900 */
[----:B-----5:R-:W2:Y:S02]  /*10500*/  LDG.E R7, desc[UR42][R26.64+0x4] ;  /* 0x0000042a1a077981 */ /* 0x020ea4000c1e1900 */
[----:B--2---:R-:W-:-:S07]  /*10510*/  IMAD.IADD R7, R7, 0x1, -R2 ;  /* 0x0000000107077824 */ /* 0x004fce00078e0a02 */
.L_x_421:
[----:B------:R-:W2:Y:S01]  /*10520*/  LDL.LU R4, [R1+0x28] ;  /* 0x0000280001047983 */ /* 0x000ea20000300800 */
[----:B------:R-:W-:Y:S01]  /*10530*/  ULDC.64 UR4, c[0x0][0xb90] ;  /* 0x0002e40000047ab9 */ /* 0x000fe20000000a00 */
[----:B------:R-:W1:Y:S01]  /*10540*/  S2R R2, SR_TID.X ;  /* 0x0000000000027919 */ /* 0x000e620000002100 */
[----:B------:R-:W4:Y:S01]  /*10550*/  S2R R14, SR_TID.X ;  /* 0x00000000000e7919 */ /* 0x000f220000002100 */
[----:B-----5:R-:W-:Y:S01]  /*10560*/  SHF.R.S32.HI R37, RZ, 0x1f, R36 ;  /* 0x0000001fff257819 */ /* 0x020fe20000011424 */
[----:B------:R-:W-:Y:S01]  /*10570*/  IMAD.MOV.U32 R9, RZ, RZ, R15 ;  /* 0x000000ffff097224 */ /* 0x000fe200078e000f */
[----:B------:R-:W2:Y:S01]  /*10580*/  @P1 LDC R45, c[0x0][0xbec] ;  /* 0x0002fb00ff2d1b82 */ /* 0x000ea20000000800 */
[----:B------:R-:W2:Y:S04]  /*10590*/  LDL.LU R10, [R1+0x40] ;  /* 0x00004000010a7983 */ /* 0x000ea80000300800 */
[----:B------:R-:W2:Y:S04]  /*105a0*/  LDL.LU R44, [R1+0x30] ;  /* 0x00003000012c7983 */ /* 0x000ea80000300800 */
[----:B------:R-:W2:Y:S04]  /*105b0*/  LDL R49, [R1+0x2c] ;  /* 0x00002c0001317983 */ /* 0x000ea80000100800 */
[----:B------:R-:W2:Y:S01]  /*105c0*/  LDL R30, [R1+0x60] ;  /* 0x00006000011e7983 */ /* 0x000ea20000100800 */
[----:B------:R-:W-:-:S03]  /*105d0*/  IMAD R38, R7, R0, RZ ;  /* 0x0000000007267224 */ /* 0x000fc600078e02ff */
[----:B------:R0:W5:Y:S01]  /*105e0*/  LDL R48, [R1+0x74] ;  /* 0x0000740001307983 */ /* 0x0001620000100800 */
[----:B-1----:R-:W-:-:S05]  /*105f0*/  VIADD R47, R2, 0xffffff80 ;  /* 0xffffff80022f7836 */ /* 0x002fca0000000000 */
[----:B------:R-:W-:-:S04]  /*10600*/  SHF.R.S32.HI R50, RZ, 0x1f, R47 ;  /* 0x0000001fff327819 */ /* 0x000fc8000001142f */
[----:B------:R-:W-:Y:S01]  /*10610*/  LEA.HI R50, R50, R47, RZ, 0x2 ;  /* 0x0000002f32327211 */ /* 0x000fe200078f10ff */
[----:B0-----:R-:W-:-:S03]  /*10620*/  @P1 IMAD.HI.U32 R2, R15, R6, RZ ;  /* 0x000000060f021227 */ /* 0x001fc600078e00ff */
[----:B------:R-:W-:Y:S02]  /*10630*/  SHF.R.S32.HI R50, RZ, 0x2, R50 ;  /* 0x00000002ff327819 */ /* 0x000fe40000011432 */
[----:B---3--:R-:W-:Y:S01]  /*10640*/  @P1 SHF.R.U32.HI R9, RZ, R21, R2 ;  /* 0x00000015ff091219 */ /* 0x008fe20000011602 */
[----:B----4-:R-:W-:-:S05]  /*10650*/  VIADD R31, R14, 0xffffff80 ;  /* 0xffffff800e1f7836 */ /* 0x010fca0000000000 */
[----:B------:R-:W-:-:S04]  /*10660*/  SHF.R.S32.HI R14, RZ, 0x1f, R31 ;  /* 0x0000001fff0e7819 */ /* 0x000fc8000001141f */
[----:B------:R-:W-:-:S04]  /*10670*/  LEA.HI R14, R14, R31, RZ, 0x7 ;  /* 0x0000001f0e0e7211 */ /* 0x000fc800078f38ff */
[----:B------:R-:W-:-:S05]  /*10680*/  LOP3.LUT R14, R14, 0xffffff80, RZ, 0xc0, !PT ;  /* 0xffffff800e0e7812 */ /* 0x000fca00078ec0ff */
[----:B------:R-:W-:Y:S01]  /*10690*/  IMAD.IADD R14, R31, 0x1, -R14 ;  /* 0x000000011f0e7824 */ /* 0x000fe200078e0a0e */
[----:B------:R-:W-:-:S04]  /*106a0*/  SHF.R.S32.HI R46, RZ, 0x1f, R47 ;  /* 0x0000001fff2e7819 */ /* 0x000fc8000001142f */
[----:B------:R-:W-:-:S04]  /*106b0*/  LEA.HI R46, R46, R47, RZ, 0x2 ;  /* 0x0000002f2e2e7211 */ /* 0x000fc800078f10ff */
[----:B------:R-:W-:-:S05]  /*106c0*/  LOP3.LUT R46, R46, 0xfffffffc, RZ, 0xc0, !PT ;  /* 0xfffffffc2e2e7812 */ /* 0x000fca00078ec0ff */
[----:B------:R-:W-:Y:S02]  /*106d0*/  IMAD.IADD R46, R47, 0x1, -R46 ;  /* 0x000000012f2e7824 */ /* 0x000fe400078e0a2e */
[----:B------:R0:W5:Y:S01]  /*106e0*/  LDL R47, [R1+0x48] ;  /* 0x00004800012f7983 */ /* 0x0001620000100800 */
[----:B--2---:R-:W-:Y:S01]  /*106f0*/  IMAD.MOV.U32 R8, RZ, RZ, R4 ;  /* 0x000000ffff087224 */ /* 0x004fe200078e0004 */
[----:B------:R-:W-:-:S05]  /*10700*/  SHF.R.S32.HI R39, RZ, 0x1f, R44 ;  /* 0x0000001fff277819 */ /* 0x000fca000001142c */
[----:B------:R-:W-:Y:S02]  /*10710*/  IMAD R4, R39, UR4, RZ ;  /* 0x0000000427047c24 */ /* 0x000fe4000f8e02ff */
[----:B------:R-:W-:Y:S02]  /*10720*/  IMAD R11, R50, 0x20, R49 ;  /* 0x00000020320b7824 */ /* 0x000fe400078e0231 */
[C---:B------:R-:W-:Y:S02]  /*10730*/  IMAD R13, R44.reuse, UR5, R4 ;  /* 0x000000052c0d7c24 */ /* 0x040fe4000f8e0204 */
[----:B------:R-:W-:Y:S01]  /*10740*/  IMAD.WIDE.U32 R4, R44, UR4, R36 ;  /* 0x000000042c047c25 */ /* 0x000fe2000f8e0024 */
[----:B------:R-:W-:Y:S01]  /*10750*/  SEL R21, R10, RZ, !P2 ;  /* 0x000000ff0a157207 */ /* 0x000fe20005000000 */
[----:B------:R-:W-:Y:S01]  /*10760*/  ULDC.64 UR4, c[0x0][0xb98] ;  /* 0x0002e60000047ab9 */ /* 0x000fe20000000a00 */
[----:B------:R-:W-:Y:S01]  /*10770*/  SEL R2, R8, RZ, !P2 ;  /* 0x000000ff08027207 */ /* 0x000fe20005000000 */
[----:B------:R-:W-:-:S04]  /*10780*/  IMAD.WIDE R24, R11, 0x2, R24 ;  /* 0x000000020b187825 */ /* 0x000fc800078e0218 */
[----:B------:R-:W-:Y:S02]  /*10790*/  IMAD.MOV R11, RZ, RZ, -R9 ;  /* 0x000000ffff0b7224 */ /* 0x000fe400078e0a09 */
[----:B------:R-:W-:Y:S02]  /*107a0*/  IMAD.IADD R5, R5, 0x1, R13 ;  /* 0x0000000105057824 */ /* 0x000fe400078e020d */
[----:B------:R-:W-:Y:S02]  /*107b0*/  IMAD R11, R0, R11, R15 ;  /* 0x0000000b000b7224 */ /* 0x000fe400078e020f */
[----:B------:R-:W-:Y:S02]  /*107c0*/  IMAD R13, R21, UR4, RZ ;  /* 0x00000004150d7c24 */ /* 0x000fe4000f8e02ff */
[----:B------:R-:W-:Y:S01]  /*107d0*/  IMAD.WIDE.U32 R4, R2, UR4, R4 ;  /* 0x0000000402047c25 */ /* 0x000fe2000f8e0004 */
[----:B------:R-:W-:-:S03]  /*107e0*/  SHF.R.S32.HI R6, RZ, 0x1f, R11 ;  /* 0x0000001fff067819 */ /* 0x000fc6000001140b */
[----:B------:R-:W-:Y:S01]  /*107f0*/  IMAD R10, R2, UR5, R13 ;  /* 0x00000005020a7c24 */ /* 0x000fe2000f8e020d */
[----:B------:R-:W-:Y:S01]  /*10800*/  SHF.R.S32.HI R13, RZ, 0x1f, R9 ;  /* 0x0000001fff0d7819 */ /* 0x000fe20000011409 */
[----:B------:R-:W-:Y:S01]  /*10810*/  ULDC.64 UR4, c[0x0][0xb88] ;  /* 0x0002e20000047ab9 */ /* 0x000fe20000000a00 */
[----:B------:R-:W-:Y:S01]  /*10820*/  IADD3 R4, P0, R9, R4, RZ ;  /* 0x0000000409047210 */ /* 0x000fe20007f1e0ff */
[----:B------:R-:W-:-:S03]  /*10830*/  IMAD R6, R6, UR4, RZ ;  /* 0x0000000406067c24 */ /* 0x000fc6000f8e02ff */
[----:B------:R-:W-:Y:S01]  /*10840*/  IADD3.X R5, R13, R5, R10, P0, !PT ;  /* 0x000000050d057210 */ /* 0x000fe200007fe40a */
[C---:B------:R-:W-:Y:S02]  /*10850*/  IMAD R9, R11.reuse, UR5, R6 ;  /* 0x000000050b097c24 */ /* 0x040fe4000f8e0206 */
[----:B------:R-:W-:Y:S01]  /*10860*/  IMAD.WIDE.U32 R4, R11, UR4, R4 ;  /* 0x000000040b047c25 */ /* 0x000fe2000f8e0004 */
[----:B------:R-:W-:-:S03]  /*10870*/  ULDC.64 UR4, c[0x0][0xb50] ;  /* 0x0002d40000047ab9 */ /* 0x000fc60000000a00 */
[----:B------:R-:W-:Y:S01]  /*10880*/  IMAD.IADD R5, R5, 0x1, R9 ;  /* 0x0000000105057824 */ /* 0x000fe200078e0209 */
[----:B------:R-:W-:Y:S02]  /*10890*/  LEA R6, P0, R4, UR4, 0x2 ;  /* 0x0000000404067c11 */ /* 0x000fe4000f8010ff */
[----:B------:R-:W-:Y:S02]  /*108a0*/  IADD3 R13, P6, R24, 0x3000, RZ ;  /* 0x00003000180d7810 */ /* 0x000fe40007fde0ff */
[----:B------:R-:W-:Y:S01]  /*108b0*/  LEA.HI.X R4, R4, UR5, R5, 0x2, P0 ;  /* 0x0000000504047c11 */ /* 0x000fe200080f1405 */
[----:B------:R-:W-:Y:S01]  /*108c0*/  SHFL.IDX PT, R40, R6, RZ, 0x1c1f ;  /* 0x001c1fff06287589 */ /* 0x000fe200000e0000 */
[----:B------:R-:W-:Y:S01]  /*108d0*/  LOP3.LUT R12, R13, 0x180, RZ, 0xc0, !PT ;  /* 0x000001800d0c7812 */ /* 0x000fe200078ec0ff */
[----:B------:R-:W-:Y:S02]  /*108e0*/  ULDC.64 UR4, c[0x0][0xaa0] ;  /* 0x0002a80000047ab9 */ /* 0x000fe40000000a00 */
[----:B------:R-:W1:Y:S01]  /*108f0*/  SHFL.IDX PT, R41, R4, RZ, 0x1c1f ;  /* 0x001c1fff04297589 */ /* 0x000e6200000e0000 */
[----:B------:R-:W-:-:S02]  /*10900*/  SHF.R.U64 R12, R12, 0x3, RZ ;  /* 0x000000030c0c7819 */ /* 0x000fc400000012ff */
[----:B------:R-:W-:Y:S02]  /*10910*/  IADD3 R15, P2, R24, 0x1800, RZ ;  /* 0x00001800180f7810 */ /* 0x000fe40007f5e0ff */
[----:B------:R-:W-:Y:S01]  /*10920*/  LOP3.LUT R12, R12, R13, RZ, 0x3c, !PT ;  /* 0x0000000d0c0c7212 */ /* 0x000fe200078e3cff */
[----:B------:R-:W-:Y:S01]  /*10930*/  IMAD R13, R52, 0xc0, R30 ;  /* 0x000000c0340d7824 */ /* 0x000fe200078e021e */
[----:B------:R-:W-:Y:S01]  /*10940*/  LOP3.LUT P0, RZ, R14, 0x3, RZ, 0xc0, !PT ;  /* 0x000000030eff7812 */ /* 0x000fe2000780c0ff */
[----:B------:R-:W-:-:S03]  /*10950*/  IMAD.X R9, RZ, RZ, R25, P2 ;  /* 0x000000ffff097224 */ /* 0x000fc600010e0619 */
[----:B------:R-:W-:Y:S01]  /*10960*/  ISETP.GE.OR P2, PT, R13, R38, P0 ;  /* 0x000000260d00720c */ /* 0x000fe20000746670 */
[----:B------:R-:W-:-:S12]  /*10970*/  IMAD R37, R37, UR4, RZ ;  /* 0x0000000425257c24 */ /* 0x000fd8000f8e02ff */
[----:B-1----:R1:W-:Y:S02]  /*10980*/  @!P2 ST.E desc[UR42][R40.64], R3 ;  /* 0x000000032800a985 */ /* 0x0023e4000c10192a */
[C---:B-1----:R-:W-:Y:S02]  /*10990*/  IMAD R3, R36.reuse, UR5, R37 ;  /* 0x0000000524037c24 */ /* 0x042fe4000f8e0225 */
[----:B------:R-:W-:Y:S01]  /*109a0*/  IMAD.WIDE.U32 R36, R36, UR4, RZ ;  /* 0x0000000424247c25 */ /* 0x000fe2000f8e00ff */
[----:B------:R-:W-:-:S03]  /*109b0*/  ULDC.64 UR4, c[0x0][0xae8] ;  /* 0x0002ba0000047ab9 */ /* 0x000fc60000000a00 */
[----:B------:R-:W-:Y:S02]  /*109c0*/  IMAD.IADD R37, R37, 0x1, R3 ;  /* 0x0000000125257824 */ /* 0x000fe400078e0203 */
[----:B------:R-:W-:Y:S02]  /*109d0*/  IMAD R39, R39, UR4, RZ ;  /* 0x0000000427277c24 */ /* 0x000fe4000f8e02ff */
[----:B------:R-:W-:Y:S02]  /*109e0*/  IMAD R3, R46, 0x60, R50 ;  /* 0x000000602e037824 */ /* 0x000fe400078e0232 */
[C---:B------:R-:W-:Y:S01]  /*109f0*/  IMAD R39, R44.reuse, UR5, R39 ;  /* 0x000000052c277c24 */ /* 0x040fe2000f8e0227 */
[----:B------:R0:W5:Y:S01]  /*10a00*/  LDL R46, [R1+0x70] ;  /* 0x00007000012e7983 */ /* 0x0001620000100800 */
[----:B------:R-:W-:Y:S01]  /*10a10*/  IMAD.WIDE.U32 R36, R44, UR4, R36 ;  /* 0x000000042c247c25 */ /* 0x000fe2000f8e0024 */
[----:B------:R-:W-:Y:S01]  /*10a20*/  IADD3 R27, P5, R24, 0x4800, RZ ;  /* 0x00004800181b7810 */ /* 0x000fe20007fbe0ff */
[----:B------:R-:W-:Y:S01]  /*10a30*/  ULDC.64 UR4, c[0x0][0xaf0] ;  /* 0x0002bc0000047ab9 */ /* 0x000fe20000000a00 */
[----:B------:R0:W5:Y:S04]  /*10a40*/  LDL R44, [R1+0x4c] ;  /* 0x00004c00012c7983 */ /* 0x0001680000100800 */
[----:B------:R-:W-:Y:S04]  /*10a50*/  SHFL.IDX PT, R42, R6, 0x1, 0x1c1f ;  /* 0x003c1f00062a7f89 */ /* 0x000fe800000e0000 */
[----:B------:R-:W1:Y:S01]  /*10a60*/  SHFL.IDX PT, R43, R4, 0x1, 0x1c1f ;  /* 0x003c1f00042b7f89 */ /* 0x000e6200000e0000 */
[----:B------:R-:W-:-:S05]  /*10a70*/  VIADD R5, R13, 0x8 ;  /* 0x000000080d057836 */ /* 0x000fca0000000000 */
[----:B------:R-:W-:Y:S01]  /*10a80*/  ISETP.GE.OR P0, PT, R5, R38, P0 ;  /* 0x000000260500720c */ /* 0x000fe20000706670 */
[----:B------:R-:W-:-:S12]  /*10a90*/  IMAD R40, R52, 0xc0, R3 ;  /* 0x000000c034287824 */ /* 0x000fd800078e0203 */
[----:B-1----:R1:W-:Y:S02]  /*10aa0*/  @!P0 ST.E desc[UR42][R42.64], R20 ;  /* 0x000000142a008985 */ /* 0x0023e4000c10192a */
[----:B-1----:R-:W1:Y:S01]  /*10ab0*/  @P1 LDC R20, c[0x0][0xbf0] ;  /* 0x0002fc00ff141b82 */ /* 0x002e620000000800 */
[----:B------:R-:W-:Y:S01]  /*10ac0*/  IADD3 R29, P4, R24, 0x6000, RZ ;  /* 0x00006000181d7810 */ /* 0x000fe20007f9e0ff */
[----:B------:R-:W-:Y:S01]  /*10ad0*/  @P1 IMAD.HI.U32 R3, R40, R45, RZ ;  /* 0x0000002d28031227 */ /* 0x000fe200078e00ff */
[C---:B------:R-:W-:Y:S02]  /*10ae0*/  IADD3 R7, P3, R24.reuse, 0x7800, RZ ;  /* 0x0000780018077810 */ /* 0x040fe40007f7e0ff */
[----:B------:R-:W-:Y:S01]  /*10af0*/  LOP3.LUT R26, R27, 0x180, RZ, 0xc0, !PT ;  /* 0x000001801b1a7812 */ /* 0x000fe200078ec0ff */
[----:B------:R-:W-:Y:S01]  /*10b00*/  IMAD.IADD R37, R37, 0x1, R39 ;  /* 0x0000000125257824 */ /* 0x000fe200078e0227 */
[----:B------:R-:W-:Y:S01]  /*10b10*/  LOP3.LUT R28, R29, 0x180, RZ, 0xc0, !PT ;  /* 0x000001801d1c7812 */ /* 0x000fe200078ec0ff */
[----:B------:R-:W-:Y:S01]  /*10b20*/  IMAD.MOV.U32 R39, RZ, RZ, R40 ;  /* 0x000000ffff277224 */ /* 0x000fe200078e0028 */
[----:B------:R-:W-:Y:S01]  /*10b30*/  LOP3.LUT R8, R15, 0x180, RZ, 0xc0, !PT ;  /* 0x000001800f087812 */ /* 0x000fe200078ec0ff */
[----:B------:R-:W-:Y:S01]  /*10b40*/  IMAD R21, R21, UR4, RZ ;  /* 0x0000000415157c24 */ /* 0x000fe2000f8e02ff */
[----:B------:R-:W-:-:S02]  /*10b50*/  LOP3.LUT R11, R24, 0x180, RZ, 0xc0, !PT ;  /* 0x00000180180b7812 */ /* 0x000fc400078ec0ff */
[----:B------:R-:W-:Y:S02]  /*10b60*/  LOP3.LUT R6, R7, 0x180, RZ, 0xc0, !PT ;  /* 0x0000018007067812 */ /* 0x000fe400078ec0ff */
[----:B------:R-:W-:Y:S02]  /*10b70*/  SHF.R.U64 R26, R26, 0x3, RZ ;  /* 0x000000031a1a7819 */ /* 0x000fe400000012ff */
[----:B------:R-:W-:Y:S01]  /*10b80*/  SHF.R.U64 R28, R28, 0x3, RZ ;  /* 0x000000031c1c7819 */ /* 0x000fe200000012ff */
[----:B------:R-:W-:Y:S01]  /*10b90*/  IMAD R21, R2, UR5, R21 ;  /* 0x0000000502157c24 */ /* 0x000fe2000f8e0215 */
[----:B------:R-:W-:Y:S02]  /*10ba0*/  SHF.R.U64 R8, R8, 0x3, RZ ;  /* 0x0000000308087819 */ /* 0x000fe400000012ff */
[----:B------:R-:W-:Y:S02]  /*10bb0*/  SHF.R.U64 R11, R11, 0x3, RZ ;  /* 0x000000030b0b7819 */ /* 0x000fe400000012ff */
[----:B-1----:R-:W-:-:S02]  /*10bc0*/  @P1 SHF.R.U32.HI R39, RZ, R20, R3 ;  /* 0x00000014ff271219 */ /* 0x002fc40000011603 */
[----:B------:R-:W-:Y:S01]  /*10bd0*/  SHF.R.U64 R6, R6, 0x3, RZ ;  /* 0x0000000306067819 */ /* 0x000fe200000012ff */
[----:B------:R-:W-:Y:S01]  /*10be0*/  IMAD.WIDE.U32 R2, R2, UR4, R36 ;  /* 0x0000000402027c25 */ /* 0x000fe2000f8e0024 */
[----:B------:R-:W-:Y:S01]  /*10bf0*/  LOP3.LUT R26, R26, R27, RZ, 0x3c, !PT ;  /* 0x0000001b1a1a7212 */ /* 0x000fe200078e3cff */
[----:B------:R-:W-:Y:S01]  /*10c00*/  ULDC.64 UR4, c[0x0][0xae0] ;  /* 0x0002b80000047ab9 */ /* 0x000fe20000000a00 */
[----:B------:R-:W-:Y:S01]  /*10c10*/  LOP3.LUT R28, R28, R29, RZ, 0x3c, !PT ;  /* 0x0000001d1c1c7212 */ /* 0x000fe200078e3cff */
[----:B------:R-:W-:Y:S01]  /*10c20*/  IMAD.MOV R37, RZ, RZ, -R39 ;  /* 0x000000ffff257224 */ /* 0x000fe200078e0a27 */
[----:B------:R-:W-:Y:S01]  /*10c30*/  LOP3.LUT R8, R8, R15, RZ, 0x3c, !PT ;  /* 0x0000000f08087212 */ /* 0x000fe200078e3cff */
[--C-:B------:R-:W-:Y:S01]  /*10c40*/  IMAD.X R13, RZ, RZ, R25.reuse, P6 ;  /* 0x000000ffff0d7224 */ /* 0x100fe200030e0619 */
[----:B------:R-:W-:Y:S01]  /*10c50*/  LOP3.LUT R4, R11, R24, RZ, 0x3c, !PT ;  /* 0x000000180b047212 */ /* 0x000fe200078e3cff */
[--C-:B------:R-:W-:Y:S01]  /*10c60*/  IMAD.X R27, RZ, RZ, R25.reuse, P5 ;  /* 0x000000ffff1b7224 */ /* 0x100fe200028e0619 */
[----:B------:R-:W-:Y:S01]  /*10c70*/  LOP3.LUT R32, R6, R7, RZ, 0x3c, !PT ;  /* 0x0000000706207212 */ /* 0x000fe200078e3cff */
[----:B------:R-:W-:Y:S01]  /*10c80*/  IMAD.X R29, RZ, RZ, R25, P4 ;  /* 0x000000ffff1d7224 */ /* 0x000fe200020e0619 */
[----:B------:R-:W-:Y:S01]  /*10c90*/  SHF.R.S32.HI R20, RZ, 0x1f, R39 ;  /* 0x0000001fff147819 */ /* 0x000fe20000011427 */
[--C-:B------:R-:W-:Y:S01]  /*10ca0*/  IMAD.X R33, RZ, RZ, R25.reuse, P3 ;  /* 0x000000ffff217224 */ /* 0x100fe200018e0619 */
[----:B------:R-:W5:Y:S01]  /*10cb0*/  LD.E.128 R8, desc[UR42][R8.64] ;  /* 0x0000002a08087980 */ /* 0x000f62000c101d00 */
[----:B------:R-:W-:-:S02]  /*10cc0*/  IMAD.MOV.U32 R5, RZ, RZ, R25 ;  /* 0x000000ffff057224 */ /* 0x000fc400078e0019 */
[----:B------:R-:W-:Y:S01]  /*10cd0*/  IMAD.IADD R3, R3, 0x1, R21 ;  /* 0x0000000103037824 */ /* 0x000fe200078e0215 */
[----:B------:R-:W5:Y:S01]  /*10ce0*/  LD.E.128 R12, desc[UR42][R12.64] ;  /* 0x0000002a0c0c7980 */ /* 0x000f62000c101d00 */
[----:B------:R-:W-:Y:S02]  /*10cf0*/  IMAD R21, R0, R37, R40 ;  /* 0x0000002500157224 */ /* 0x000fe400078e0228 */
[----:B------:R-:W-:Y:S01]  /*10d00*/  IMAD R20, R20, UR4, RZ ;  /* 0x0000000414147c24 */ /* 0x000fe2000f8e02ff */
[----:B------:R-:W5:Y:S01]  /*10d10*/  LD.E.128 R4, desc[UR42][R4.64] ;  /* 0x0000002a04047980 */ /* 0x000f62000c101d00 */
[C---:B------:R-:W-:Y:S01]  /*10d20*/  IMAD.WIDE.U32 R2, R39.reuse, UR4, R2 ;  /* 0x0000000427027c25 */ /* 0x040fe2000f8e0002 */
[----:B------:R-:W-:Y:S02]  /*10d30*/  SHF.R.S32.HI R0, RZ, 0x1f, R21 ;  /* 0x0000001fff007819 */ /* 0x000fe40000011415 */
[----:B------:R-:W5:Y:S01]  /*10d40*/  LD.E.128 R24, desc[UR42][R26.64] ;  /* 0x0000002a1a187980 */ /* 0x000f62000c101d00 */
[----:B------:R-:W-:Y:S01]  /*10d50*/  IMAD R37, R39, UR5, R20 ;  /* 0x0000000527257c24 */ /* 0x000fe2000f8e0214 */
[----:B------:R-:W-:-:S02]  /*10d60*/  ULDC.64 UR4, c[0x0][0xad8] ;  /* 0x0002b60000047ab9 */ /* 0x000fc40000000a00 */
[----:B------:R-:W5:Y:S04]  /*10d70*/  LD.E.128 R28, desc[UR42][R28.64] ;  /* 0x0000002a1c1c7980 */ /* 0x000f68000c101d00 */
[----:B------:R-:W5:Y:S01]  /*10d80*/  LD.E.128 R32, desc[UR42][R32.64] ;  /* 0x0000002a20207980 */ /* 0x000f62000c101d00 */
[----:B------:R-:W-:Y:S01]  /*10d90*/  @!PT LDS RZ, [RZ] ;  /* 0x00000000fffff984 */ /* 0x000fe20000000800 */
[----:B------:R-:W-:Y:S01]  /*10da0*/  @!PT LDS RZ, [RZ] ;  /* 0x00000000fffff984 */ /* 0x000fe20000000800 */
[----:B------:R-:W-:Y:S01]  /*10db0*/  @!PT LDS RZ, [RZ] ;  /* 0x00000000fffff984 */ /* 0x000fe20000000800 */
[----:B------:R-:W-:Y:S01]  /*10dc0*/  @!PT LDS RZ, [RZ] ;  /* 0x00000000fffff984 */ /* 0x000fe20000000800 */
[----:B------:R1:W-:Y:S06]  /*10dd0*/  MEMBAR.ALL.CTA ;  /* 0x0000000000007992 */ /* 0x0003ec0000008000 */
[----:B-1----:R-:W1:Y:S01]  /*10de0*/  FENCE.VIEW.ASYNC.S ;  /* 0x00000000000073c6 */ /* 0x002e620000000000 */
[----:B------:R-:W-:-:S02]  /*10df0*/  IMAD.IADD R3, R3, 0x1, R37 ;  /* 0x0000000103037824 */ /* 0x000fc400078e0225 */
[----:B------:R-:W-:Y:S02]  /*10e00*/  IMAD R0, R0, UR4, RZ ;  /* 0x0000000400007c24 */ /* 0x000fe4000f8e02ff */
[----:B------:R-:W-:Y:S02]  /*10e10*/  IMAD R43, R52, 0xc0, R50 ;  /* 0x000000c0342b7824 */ /* 0x000fe400078e0232 */
[C---:B------:R-:W-:Y:S02]  /*10e20*/  IMAD R37, R21.reuse, UR5, R0 ;  /* 0x0000000515257c24 */ /* 0x040fe4000f8e0200 */
[----:B------:R-:W-:Y:S01]  /*10e30*/  IMAD.WIDE.U32 R2, R21, UR4, R2 ;  /* 0x0000000415027c25 */ /* 0x000fe2000f8e0002 */
[----:B------:R-:W-:Y:S01]  /*10e40*/  ISETP.GE.AND P0, PT, R43, R38, PT ;  /* 0x000000262b00720c */ /* 0x000fe20003f06270 */
[----:B------:R-:W-:Y:S02]  /*10e50*/  ULDC.64 UR4, c[0x0][0xa80] ;  /* 0x0002a00000047ab9 */ /* 0x000fe40000000a00 */
[----:B------:R-:W-:Y:S01]  /*10e60*/  IMAD.IADD R3, R3, 0x1, R37 ;  /* 0x0000000103037824 */ /* 0x000fe200078e0225 */
[----:B------:R-:W-:Y:S01]  /*10e70*/  LEA R39, P1, R2, UR4, 0x1 ;  /* 0x0000000402277c11 */ /* 0x000fe2000f8208ff */
[----:B------:R-:W-:-:S03]  /*10e80*/  VIADD R0, R16, 0x19c20 ;  /* 0x00019c2010007836 */ /* 0x000fc60000000000 */
[----:B------:R-:W-:Y:S02]  /*10e90*/  LEA.HI.X R42, R2, UR5, R3, 0x1, P1 ;  /* 0x00000005022a7c11 */ /* 0x000fe400088f0c03 */
[----:B------:R-:W-:Y:S01]  /*10ea0*/  PRMT R0, RZ, 0x654, R0 ;  /* 0x00000654ff007816 */ /* 0x000fe20000000000 */
[----:B-1----:R0:W1:Y:S01]  /*10eb0*/  SHFL.IDX PT, R20, R39, RZ, 0x1c1f ;  /* 0x001c1fff27147589 */ /* 0x00206200000e0000 */
[----:B------:R-:W-:Y:S02]  /*10ec0*/  BSSY B1, `(.L_x_422) ;  /* 0x0000010000017945 */ /* 0x000fe40003800000 */
[----:B------:R0:W-:Y:S01]  /*10ed0*/  SYNCS.ARRIVE.TRANS64.RED.A1T0 RZ, [R0+URZ], RZ ;  /* 0x000000ff00ff79a7 */ /* 0x0001e2000810043f */
[----:B------:R0:W2:Y:S01]  /*10ee0*/  SHFL.IDX PT, R21, R42, RZ, 0x1c1f ;  /* 0x001c1fff2a157589 */ /* 0x0000a200000e0000 */
[----:B------:R-:W-:Y:S05]  /*10ef0*/  @P0 BRA `(.L_x_423) ;  /* 0x0000000000300947 */ /* 0x000fea0003800000 */
[----:B------:R-:W-:Y:S02]  /*10f00*/  ULDC UR4, c[0x0][0xac8] ;  /* 0x0002b20000047ab9 */ /* 0x000fe40000000800 */
[----:B-----5:R-:W-:Y:S02]  /*10f10*/  ISETP.GE.AND P1, PT, R47, UR4, PT ;  /* 0x000000042f007c0c */ /* 0x020fe4000bf26270 */
[----:B------:R-:W-:Y:S02]  /*10f20*/  ISETP.GE.AND P2, PT, R44, UR4, PT ;  /* 0x000000042c007c0c */ /* 0x000fe4000bf46270 */
[----:B------:R-:W-:-:S09]  /*10f30*/  ISETP.GE.AND P0, PT, R49, UR4, PT ;  /* 0x0000000431007c0c */ /* 0x000fd2000bf06270 */
[-C--:B-1----:R-:W-:Y:S02]  /*10f40*/  @!P1 LEA R36, P3, R47, R20.reuse, 0x1 ;  /* 0x000000142f249211 */ /* 0x082fe400078608ff */
[C---:B------:R-:W-:Y:S02]  /*10f50*/  @!P2 LEA R40, P4, R44.reuse, R20, 0x1 ;  /* 0x000000142c28a211 */ /* 0x040fe400078808ff */
[----:B--2---:R-:W-:Y:S01]  /*10f60*/  @!P0 IMAD.WIDE R2, R49, 0x2, R20 ;  /* 0x0000000231028825 */ /* 0x004fe200078e0214 */
[-C--:B------:R-:W-:Y:S02]  /*10f70*/  @!P1 LEA.HI.X R37, R47, R21.reuse, R48, 0x1, P3 ;  /* 0x000000152f259211 */ /* 0x080fe400018f0c30 */
[----:B------:R-:W-:Y:S02]  /*10f80*/  @!P2 LEA.HI.X R41, R44, R21, R46, 0x1, P4 ;  /* 0x000000152c29a211 */ /* 0x000fe400020f0c2e */
[----:B------:R3:W-:Y:S04]  /*10f90*/  @!P0 ST.E.128 desc[UR42][R2.64], R4 ;  /* 0x0000000402008985 */ /* 0x0007e8000c101d2a */
[----:B------:R3:W-:Y:S04]  /*10fa0*/  @!P1 ST.E.128 desc[UR42][R36.64], R12 ;  /* 0x0000000c24009985 */ /* 0x0007e8000c101d2a */
[----:B------:R3:W-:Y:S02]  /*10fb0*/  @!P2 ST.E.128 desc[UR42][R40.64], R28 ;  /* 0x0000001c2800a985 */ /* 0x0007e4000c101d2a */
.L_x_423:
[----:B------:R-:W-:Y:S05]  /*10fc0*/  BSYNC B1 ;  /* 0x0000000000017941 */ /* 0x000fea0003800000 */
.L_x_422:
[----:B---3--:R-:W-:Y:S01]  /*10fd0*/  VIADD R3, R43, 0x60 ;  /* 0x000000602b037836 */ /* 0x008fe20000000000 */
[----:B-----5:R3:W4:Y:S04]  /*10fe0*/  SHFL.IDX PT, R5, R42, 0x1, 0x1c1f ;  /* 0x003c1f002a057f89 */ /* 0x02072800000e0000 */
[----:B------:R-:W-:Y:S01]  /*10ff0*/  ISETP.GE.AND P0, PT, R3, R38, PT ;  /* 0x000000260300720c */ /* 0x000fe20003f06270 */
[----:B------:R3:W0:-:S12]  /*11000*/  SHFL.IDX PT, R4, R39, 0x1, 0x1c1f ;  /* 0x003c1f0027047f89 */ /* 0x00061800000e0000 */
[----:B---3--:R-:W-:Y:S05]  /*11010*/  @P0 BRA `(.L_x_424) ;  /* 0x0000000800cc0947 */ /* 0x008fea0003800000 */
[----:B------:R-:W-:Y:S02]  /*11020*/  ULDC UR4, c[0x0][0xac8] ;  /* 0x0002b20000047ab9 */ /* 0x000fe40000000800 */
[----:B------:R-:W-:Y:S02]  /*11030*/  ISETP.GE.AND P2, PT, R47, UR4, PT ;  /* 0x000000042f007c0c */ /* 0x000fe4000bf46270 */
[----:B------:R-:W-:-:S11]  /*11040*/  ISETP.GE.AND P1, PT, R49, UR4, PT ;  /* 0x0000000431007c0c */ /* 0x000fd6000bf26270 */
[----:B0-----:R-:W-:Y:S02]  /*11050*/  @!P2 LEA R6, P0, R47, R4, 0x1 ;  /* 0x000000042f06a211 */ /* 0x001fe400078008ff */
[----:B----4-:R-:W-:Y:S02]  /*11060*/  @!P1 IMAD.WIDE R2, R49, 0x2, R4 ;  /* 0x0000000231029825 */ /* 0x010fe400078e0204 */
[----:B------:R-:W-:Y:S02]  /*11070*/  @!P2 LEA.HI.X R7, R47, R5, R48, 0x1, P0 ;  /* 0x000000052f07a211 */ /* 0x000fe400000f0c30 */
[----:B------:R-:W-:Y:S01]  /*11080*/  ISETP.GE.AND P0, PT, R44, UR4, PT ;  /* 0x000000042c007c0c */ /* 0x000fe2000bf06270 */
[----:B------:R0:W-:Y:S04]  /*11090*/  @!P1 ST.E.128 desc[UR42][R2.64], R8 ;  /* 0x0000000802009985 */ /* 0x0001e8000c101d2a */
[----:B------:R0:W-:Y:S08]  /*110a0*/  @!P2 ST.E.128 desc[UR42][R6.64], R24 ;  /* 0x000000180600a985 */ /* 0x0001f0000c101d2a */
[----:B------:R-:W-:Y:S05]  /*110b0*/  @P0 BRA `(.L_x_424) ;  /* 0x0000000800a40947 */ /* 0x000fea0003800000 */
[----:B0-----:R-:W-:-:S04]  /*110c0*/  LEA R2, P0, R44, R4, 0x1 ;  /* 0x000000042c027211 */ /* 0x001fc800078008ff */
[----:B------:R-:W-:-:S05]  /*110d0*/  LEA.HI.X R3, R44, R5, R46, 0x1, P0 ;  /* 0x000000052c037211 */ /* 0x000fca00000f0c2e */
[----:B------:R0:W-:Y:S01]  /*110e0*/  ST.E.128 desc[UR42][R2.64], R32 ;  /* 0x0000002002007985 */ /* 0x0001e2000c101d2a */
[----:B------:R-:W-:Y:S05]  /*110f0*/  BRA `(.L_x_424) ;  /* 0x0000000800947947 */ /* 0x000fea0003800000 */
.L_x_420:
[----:B------:R-:W2:Y:S01]  /*11100*/  LDL.LU R4, [R1+0x34] ;  /* 0x0000340001047983 */ /* 0x000ea20000300800 */
[----:B------:R-:W-:Y:S01]  /*11110*/  ULDC.64 UR4, c[0x0][0xc00] ;  /* 0x0003000000047ab9 */ /* 0x000fe20000000a00 */
[----:B------:R-:W-:Y:S01]  /*11120*/  IMAD.MOV.U32 R6, RZ, RZ, RZ ;  /* 0x000000ffff067224 */ /* 0x000fe200078e00ff */
[----:B------:R-:W1:Y:S01]  /*11130*/  LDC R25, c[0x0][0xbe8] ;  /* 0x0002fa00ff197b82 */ /* 0x000e620000000800 */
[----:B------:R-:W3:Y:S01]  /*11140*/  LDL.LU R0, [R1+0x38] ;  /* 0x0000380001007983 */ /* 0x000ee20000300800 */
[----:B------:R-:W-:-:S04]  /*11150*/  ISETP.NE.U32.AND P0, PT, RZ, UR4, PT ;  /* 0x00000004ff007c0c */ /* 0x000fc8000bf05070 */
[----:B------:R-:W-:Y:S02]  /*11160*/  ISETP.NE.AND.EX P0, PT, RZ, UR5, PT, P0 ;  /* 0x00000005ff007c0c */ /* 0x000fe4000bf05300 */
[----:B--2---:R-:W-:-:S04]  /*11170*/  IADD3 R2, P1, R4, UR4, RZ ;  /* 0x0000000404027c10 */ /* 0x004fc8000ff3e0ff */
[----:B---3--:R-:W-:Y:S01]  /*11180*/  IADD3.X R3, R0, UR5, RZ, P1, !PT ;  /* 0x0000000500037c10 */ /* 0x008fe20008ffe4ff */
[----:B------:R-:W-:Y:S02]  /*11190*/  ULDC.64 UR4, c[0x0][0xc08] ;  /* 0x0003020000047ab9 */ /* 0x000fe40000000a00 */
[----:B------:R-:W-:-:S04]  /*111a0*/  ISETP.NE.U32.AND P1, PT, RZ, UR4, PT ;  /* 0x00000004ff007c0c */ /* 0x000fc8000bf25070 */
[----:B------:R2:W5:Y:S01]  /*111b0*/  @P0 LDG.E R6, desc[UR42][R2.64] ;  /* 0x0000002a02060981 */ /* 0x000562000c1e1900 */
[----:B------:R-:W-:Y:S01]  /*111c0*/  ISETP.NE.AND.EX P1, PT, RZ, UR5, PT, P1 ;  /* 0x00000005ff007c0c */ /* 0x000fe2000bf25310 */
[----:B------:R-:W3:-:S12]  /*111d0*/  S2R R7, SR_TID.X ;  /* 0x0000000000077919 */ /* 0x000ed80000002100 */
[----:B------:R-:W-:Y:S01]  /*111e0*/  @P1 IADD3 R4, P2, R4, UR4, RZ ;  /* 0x0000000404041c10 */ /* 0x000fe2000ff5e0ff */
[----:B------:R-:W-:-:S03]  /*111f0*/  ULDC UR4, c[0x0][0xa88] ;  /* 0x0002a20000047ab9 */ /* 0x000fc60000000800 */
[----:B------:R-:W-:Y:S01]  /*11200*/  @P1 IADD3.X R5, R0, UR5, RZ, P2, !PT ;  /* 0x0000000500051c10 */ /* 0x000fe200097fe4ff */
[----:B------:R-:W-:-:S06]  /*11210*/  IMAD.U32 R0, RZ, RZ, UR4 ;  /* 0x00000004ff007e24 */ /* 0x000fcc000f8e00ff */
[----:B------:R2:W5:Y:S01]  /*11220*/  @P1 LDG.E R0, desc[UR42][R4.64] ;  /* 0x0000002a04001981 */ /* 0x000562000c1e1900 */
[----:B-1----:R-:W-:Y:S01]  /*11230*/  ISETP.NE.AND P2, PT, R25, 0x1, PT ;  /* 0x000000011900780c */ /* 0x002fe20003f45270 */
[----:B---3--:R-:W-:-:S12]  /*11240*/  VIADD R30, R7, 0xffffff80 ;  /* 0xffffff80071e7836 */ /* 0x008fd80000000000 */
[----:B------:R-:W1:Y:S01]  /*11250*/  @P2 LDC R27, c[0x0][0xbec] ;  /* 0x0002fb00ff1b2b82 */ /* 0x000e620000000800 */
[----:B------:R-:W-:Y:S01]  /*11260*/  ISETP.GE.AND P3, PT, R30, 0xc0, PT ;  /* 0x000000c01e00780c */ /* 0x000fe20003f66270 */
[----:B--2---:R-:W-:-:S12]  /*11270*/  @P1 BRA `(.L_x_425) ;  /* 0x0000000000101947 */ /* 0x004fd80003800000 */
[----:B------:R-:W-:Y:S05]  /*11280*/  @!P0 BRA `(.L_x_425) ;  /* 0x00000000000c8947 */ /* 0x000fea0003800000 */
[----:B------:R-:W2:Y:S04]  /*11290*/  LDG.E R5, desc[UR42][R2.64] ;  /* 0x0000002a02057981 */ /* 0x000ea8000c1e1900 */
[----:B-----5:R-:W2:Y:S02]  /*112a0*/  LDG.E R0, desc[UR42][R2.64+0x4] ;  /* 0x0000042a02007981 */ /* 0x020ea4000c1e1900 */
[----:B--2---:R-:W-:-:S07]  /*112b0*/  IMAD.IADD R0, R0, 0x1, -R5 ;  /* 0x0000000100007824 */ /* 0x004fce00078e0a05 */
.L_x_425:
[----:B------:R-:W2:Y:S04]  /*112c0*/  LDL.LU R3, [R1+0x28] ;  /* 0x0000280001037983 */ /* 0x000ea80000300800 */
[----:B------:R-:W3:Y:S04]  /*112d0*/  LDL.LU R2, [R1+0x40] ;  /* 0x0000400001027983 */ /* 0x000ee80000300800 */
[----:B------:R-:W4:Y:S04]  /*112e0*/  LDL R29, [R1+0x30] ;  /* 0x00003000011d7983 */ /* 0x000f280000100800 */
[----:B------:R0:W5:Y:S01]  /*112f0*/  LDL R26, [R1+0x44] ;  /* 0x00004400011a7983 */ /* 0x0001620000100800 */
[----:B------:R-:W-:Y:S01]  /*11300*/  BSSY B1, `(.L_x_426) ;  /* 0x000002d000017945 */ /* 0x000fe20003800000 */
[----:B-----5:R-:W-:-:S02]  /*11310*/  SHF.R.S32.HI R11, RZ, 0x1f, R6 ;  /* 0x0000001fff0b7819 */ /* 0x020fc40000011406 */
[----:B--2---:R-:W-:Y:S02]  /*11320*/  SEL R13, R3, RZ, !P0 ;  /* 0x000000ff030d7207 */ /* 0x004fe40004000000 */
[----:B---3--:R-:W-:Y:S02]  /*11330*/  SEL R12, R2, RZ, !P0 ;  /* 0x000000ff020c7207 */ /* 0x008fe40004000000 */
[----:B----4-:R-:W-:Y:S01]  /*11340*/  SHF.R.S32.HI R10, RZ, 0x1f, R29 ;  /* 0x0000001fff0a7819 */ /* 0x010fe2000001141d */
[----:B0-----:R-:W-:Y:S06]  /*11350*/  @P3 BRA `(.L_x_427) ;  /* 0x00000000009c3947 */ /* 0x001fec0003800000 */
[----:B------:R-:W0:Y:S01]  /*11360*/  LDC R9, c[0x0][0xbe8] ;  /* 0x0002fa00ff097b82 */ /* 0x000e220000000800 */
[----:B------:R-:W-:-:S04]  /*11370*/  IMAD R2, R26, 0xc0, R7 ;  /* 0x000000c01a027824 */ /* 0x000fc800078e0207 */
[----:B------:R-:W-:Y:S02]  /*11380*/  VIADD R8, R2, 0xffffff80 ;  /* 0xffffff8002087836 */ /* 0x000fe40000000000 */
[----:B0-----:R-:W-:-:S05]  /*11390*/  IMAD R3, R0, R9, RZ ;  /* 0x0000000900037224 */ /* 0x001fca00078e02ff */
[----:B------:R-:W-:-:S13]  /*113a0*/  ISETP.GE.AND P0, PT, R8, R3, PT ;  /* 0x000000030800720c */ /* 0x000fda0003f06270 */
[----:B------:R-:W-:Y:S05]  /*113b0*/  @P0 BRA `(.L_x_427) ;  /* 0x0000000000840947 */ /* 0x000fea0003800000 */
[----:B------:R-:W-:Y:S01]  /*113c0*/  ISETP.NE.AND P0, PT, R9, 0x1, PT ;  /* 0x000000010900780c */ /* 0x000fe20003f05270 */
[----:B------:R-:W-:Y:S01]  /*113d0*/  ULDC.64 UR4, c[0x0][0xb90] ;  /* 0x0002e40000047ab9 */ /* 0x000fe20000000a00 */
[----:B------:R-:W-:Y:S02]  /*113e0*/  IMAD.MOV.U32 R2, RZ, RZ, R6 ;  /* 0x000000ffff027224 */ /* 0x000fe400078e0006 */
[----:B------:R-:W-:Y:S02]  /*113f0*/  IMAD R7, R10, UR4, RZ ;  /* 0x000000040a077c24 */ /* 0x000fe4000f8e02ff */
[----:B------:R-:W-:Y:S02]  /*11400*/  IMAD.MOV.U32 R3, RZ, RZ, R11 ;  /* 0x000000ffff037224 */ /* 0x000fe400078e000b */
[----:B------:R-:W-:Y:S02]  /*11410*/  IMAD.MOV.U32 R5, RZ, RZ, R8 ;  /* 0x000000ffff057224 */ /* 0x000fe400078e0008 */
[----:B------:R-:W-:-:S03]  /*11420*/  IMAD.WIDE.U32 R2, R29, UR4, R2 ;  /* 0x000000041d027c25 */ /* 0x000fc6000f8e0002 */
[----:B------:R-:W0:Y:S01]  /*11430*/  @P0 LDC R15, c[0x0][0xbec] ;  /* 0x0002fb00ff0f0b82 */ /* 0x000e220000000800 */
[----:B------:R-:W-:Y:S01]  /*11440*/  IMAD R7, R29, UR5, R7 ;  /* 0x000000051d077c24 */ /* 0x000fe2000f8e0207 */
[----:B------:R-:W-:-:S03]  /*11450*/  ULDC.64 UR4, c[0x0][0xb98] ;  /* 0x0002e60000047ab9 */ /* 0x000fc60000000a00 */
[----:B------:R-:W-:-:S03]  /*11460*/  IMAD.IADD R3, R3, 0x1, R7 ;  /* 0x0000000103037824 */ /* 0x000fc600078e0207 */
[----:B------:R-:W2:Y:S01]  /*11470*/  @P0 LDC R21, c[0x0][0xbf0] ;  /* 0x0002fc00ff150b82 */ /* 0x000ea20000000800 */
[----:B------:R-:W-:-:S04]  /*11480*/  IMAD.WIDE.U32 R2, R13, UR4, R2 ;  /* 0x000000040d027c25 */ /* 0x000fc8000f8e0002 */
[----:B0-----:R-:W-:-:S05]  /*11490*/  @P0 IMAD.HI.U32 R4, R8, R15, RZ ;  /* 0x0000000f08040227 */ /* 0x001fca00078e00ff */
[----:B--2---:R-:W-:Y:S01]  /*114a0*/  @P0 SHF.R.U32.HI R5, RZ, R21, R4 ;  /* 0x00000015ff050219 */ /* 0x004fe20000011604 */
[----:B------:R-:W-:-:S03]  /*114b0*/  IMAD R4, R12, UR4, RZ ;  /* 0x000000040c047c24 */ /* 0x000fc6000f8e02ff */
[----:B------:R-:W-:Y:S01]  /*114c0*/  IADD3 R2, P0, R5, R2, RZ ;  /* 0x0000000205027210 */ /* 0x000fe20007f1e0ff */
[----:B------:R-:W-:-:S04]  /*114d0*/  IMAD.MOV R7, RZ, RZ, -R5 ;  /* 0x000000ffff077224 */ /* 0x000fc800078e0a05 */
[----:B------:R-:W-:Y:S01]  /*114e0*/  IMAD R7, R9, R7, R8 ;  /* 0x0000000709077224 */ /* 0x000fe200078e0208 */
[----:B------:R-:W-:Y:S01]  /*114f0*/  SHF.R.S32.HI R9, RZ, 0x1f, R5 ;  /* 0x0000001fff097819 */ /* 0x000fe20000011405 */
[----:B------:R-:W-:Y:S01]  /*11500*/  IMAD R8, R13, UR5, R4 ;  /* 0x000000050d087c24 */ /* 0x000fe2000f8e0204 */
[----:B------:R-:W-:Y:S02]  /*11510*/  ULDC.64 UR4, c[0x0][0xb88] ;  /* 0x0002e20000047ab9 */ /* 0x000fe40000000a00 */
[----:B------:R-:W-:Y:S02]  /*11520*/  SHF.R.S32.HI R4, RZ, 0x1f, R7 ;  /* 0x0000001fff047819 */ /* 0x000fe40000011407 */
[----:B------:R-:W-:-:S03]  /*11530*/  IADD3.X R3, R9, R3, R8, P0, !PT ;  /* 0x0000000309037210 */ /* 0x000fc600007fe408 */
[----:B------:R-:W-:Y:S02]  /*11540*/  IMAD R4, R4, UR4, RZ ;  /* 0x0000000404047c24 */ /* 0x000fe4000f8e02ff */
[----:B------:R-:W-:-:S04]  /*11550*/  IMAD.WIDE.U32 R2, R7, UR4, R2 ;  /* 0x0000000407027c25 */ /* 0x000fc8000f8e0002 */
[----:B------:R-:W-:Y:S01]  /*11560*/  IMAD R5, R7, UR5, R4 ;  /* 0x0000000507057c24 */ /* 0x000fe2000f8e0204 */
[----:B------:R-:W-:Y:S02]  /*11570*/  ULDC.64 UR4, c[0x0][0xb50] ;  /* 0x0002d40000047ab9 */ /* 0x000fe40000000a00 */
[----:B------:R-:W-:Y:S01]  /*11580*/  LEA R4, P0, R2, UR4, 0x2 ;  /* 0x0000000402047c11 */ /* 0x000fe2000f8010ff */
[----:B------:R-:W-:-:S05]  /*11590*/  IMAD.IADD R3, R3, 0x1, R5 ;  /* 0x0000000103037824 */ /* 0x000fca00078e0205 */
[----:B------:R-:W-:Y:S01]  /*115a0*/  LEA.HI.X R5, R2, UR5, R3, 0x2, P0 ;  /* 0x0000000502057c11 */ /* 0x000fe200080f1403 */
[----:B------:R-:W-:-:S05]  /*115b0*/  IMAD.MOV.U32 R3, RZ, RZ, -0x800000 ;  /* 0xff800000ff037424 */ /* 0x000fca00078e00ff */
[----:B------:R0:W-:Y:S02]  /*115c0*/  STG.E desc[UR42][R4.64], R3 ;  /* 0x0000000304007986 */ /* 0x0001e4000c10192a */
.L_x_427:
[----:B------:R-:W-:Y:S05]  /*115d0*/  BSYNC B1 ;  /* 0x0000000000017941 */ /* 0x000fea0003800000 */
.L_x_426:
[----:B------:R2:W5:Y:S04]  /*115e0*/  LDL R14, [R1+0x4c] ;  /* 0x00004c00010e7983 */ /* 0x0005680000100800 */
[----:B------:R2:W5:Y:S04]  /*115f0*/  LDL R15, [R1+0x70] ;  /* 0x00007000010f7983 */ /* 0x0005680000100800 */
[----:B------:R2:W5:Y:S04]  /*11600*/  LDL R20, [R1+0x48] ;  /* 0x0000480001147983 */ /* 0x0005680000100800 */
[----:B------:R2:W5:Y:S04]  /*11610*/  LDL R21, [R1+0x74] ;  /* 0x0000740001157983 */ /* 0x0005680000100800 */
[----:B------:R2:W5:Y:S01]  /*11620*/  LDL R24, [R1+0x2c] ;  /* 0x00002c0001187983 */ /* 0x0005620000100800 */
[--C-:B0-----:R-:W-:Y:S01]  /*11630*/  SHF.R.S32.HI R4, RZ, 0x1f, R30.reuse ;  /* 0x0000001fff047819 */ /* 0x101fe2000001141e */
[----:B------:R-:W0:Y:S01]  /*11640*/  @P2 LDC R9, c[0x0][0xbf0] ;  /* 0x0002fc00ff092b82 */ /* 0x000e220000000800 */
[----:B------:R-:W-:Y:S01]  /*11650*/  SHF.R.S32.HI R28, RZ, 0x1f, R30 ;  /* 0x0000001fff1c7819 */ /* 0x000fe2000001141e */
[----:B------:R-:W-:Y:S01]  /*11660*/  ULDC.64 UR4, c[0x0][0xaa0] ;  /* 0x0002a80000047ab9 */ /* 0x000fe20000000a00 */
[-C--:B------:R-:W-:Y:S01]  /*11670*/  LEA.HI R4, R4, R30.reuse, RZ, 0x2 ;  /* 0x0000001e04047211 */ /* 0x080fe200078f10ff */
[----:B------:R-:W-:Y:S01]  /*11680*/  IMAD R3, R11, UR4, RZ ;  /* 0x000000040b037c24 */ /* 0x000fe2000f8e02ff */
[----:B------:R-:W-:Y:S01]  /*11690*/  LEA.HI R28, R28, R30, RZ, 0x2 ;  /* 0x0000001e1c1c7211 */ /* 0x000fe200078f10ff */
[----:B------:R-:W-:Y:S01]  /*116a0*/  BSSY B1, `(.L_x_428) ;  /* 0x0000039000017945 */ /* 0x000fe20003800000 */
[----:B------:R-:W-:Y:S01]  /*116b0*/  LOP3.LUT R4, R4, 0xfffffffc, RZ, 0xc0, !PT ;  /* 0xfffffffc04047812 */ /* 0x000fe200078ec0ff */
[C---:B------:R-:W-:Y:S01]  /*116c0*/  IMAD R5, R6.reuse, UR5, R3 ;  /* 0x0000000506057c24 */ /* 0x040fe2000f8e0203 */
[----:B------:R-:W-:Y:S01]  /*116d0*/  SHF.R.S32.HI R28, RZ, 0x2, R28 ;  /* 0x00000002ff1c7819 */ /* 0x000fe2000001141c */
[----:B------:R-:W-:Y:S01]  /*116e0*/  IMAD.WIDE.U32 R2, R6, UR4, RZ ;  /* 0x0000000406027c25 */ /* 0x000fe2000f8e00ff */
[----:B------:R-:W-:-:S03]  /*116f0*/  ULDC.64 UR4, c[0x0][0xae8] ;  /* 0x0002ba0000047ab9 */ /* 0x000fc60000000a00 */
[----:B------:R-:W-:Y:S02]  /*11700*/  IMAD.IADD R4, R30, 0x1, -R4 ;  /* 0x000000011e047824 */ /* 0x000fe400078e0a04 */
[----:B------:R-:W-:Y:S02]  /*11710*/  IMAD.IADD R3, R3, 0x1, R5 ;  /* 0x0000000103037824 */ /* 0x000fe400078e0205 */
[----:B------:R-:W-:Y:S02]  /*11720*/  IMAD R6, R4, 0x60, R28 ;  /* 0x0000006004067824 */ /* 0x000fe400078e021c */
[----:B------:R-:W-:Y:S02]  /*11730*/  IMAD R4, R10, UR4, RZ ;  /* 0x000000040a047c24 */ /* 0x000fe4000f8e02ff */
[----:B------:R-:W-:Y:S02]  /*11740*/  IMAD R8, R26, 0xc0, R6 ;  /* 0x000000c01a087824 */ /* 0x000fe400078e0206 */
[----:B------:R-:W-:-:S02]  /*11750*/  IMAD R7, R29, UR5, R4 ;  /* 0x000000051d077c24 */ /* 0x000fc4000f8e0204 */
[----:B-1----:R-:W-:-:S04]  /*11760*/  @P2 IMAD.HI.U32 R4, R8, R27, RZ ;  /* 0x0000001b08042227 */ /* 0x002fc800078e00ff */
[----:B------:R-:W-:Y:S01]  /*11770*/  IMAD.WIDE.U32 R2, R29, UR4, R2 ;  /* 0x000000041d027c25 */ /* 0x000fe2000f8e0002 */
[----:B------:R-:W-:-:S03]  /*11780*/  ULDC.64 UR4, c[0x0][0xaf0] ;  /* 0x0002bc0000047ab9 */ /* 0x000fc60000000a00 */
[----:B------:R-:W-:Y:S01]  /*11790*/  IMAD.MOV.U32 R5, RZ, RZ, R8 ;  /* 0x000000ffff057224 */ /* 0x000fe200078e0008 */
[----:B0-----:R-:W-:Y:S01]  /*117a0*/  @P2 SHF.R.U32.HI R5, RZ, R9, R4 ;  /* 0x00000009ff052219 */ /* 0x001fe20000011604 */
[----:B------:R-:W-:Y:S02]  /*117b0*/  IMAD.IADD R3, R3, 0x1, R7 ;  /* 0x0000000103037824 */ /* 0x000fe400078e0207 */
[----:B------:R-:W-:Y:S01]  /*117c0*/  IMAD R6, R12, UR4, RZ ;  /* 0x000000040c067c24 */ /* 0x000fe2000f8e02ff */
[--C-:B------:R-:W-:Y:S01]  /*117d0*/  SHF.R.S32.HI R4, RZ, 0x1f, R5.reuse ;  /* 0x0000001fff047819 */ /* 0x100fe20000011405 */
[----:B------:R-:W-:Y:S02]  /*117e0*/  IMAD.MOV R7, RZ, RZ, -R5 ;  /* 0x000000ffff077224 */ /* 0x000fe400078e0a05 */
[C---:B------:R-:W-:Y:S02]  /*117f0*/  IMAD R9, R13.reuse, UR5, R6 ;  /* 0x000000050d097c24 */ /* 0x040fe4000f8e0206 */
[----:B------:R-:W-:Y:S01]  /*11800*/  IMAD.WIDE.U32 R2, R13, UR4, R2 ;  /* 0x000000040d027c25 */ /* 0x000fe2000f8e0002 */
[----:B------:R-:W-:-:S03]  /*11810*/  ULDC.64 UR4, c[0x0][0xae0] ;  /* 0x0002b80000047ab9 */ /* 0x000fc60000000a00 */
[----:B------:R-:W-:Y:S02]  /*11820*/  IMAD R7, R25, R7, R8 ;  /* 0x0000000719077224 */ /* 0x000fe400078e0208 */
[----:B------:R-:W-:Y:S02]  /*11830*/  IMAD R6, R4, UR4, RZ ;  /* 0x0000000404067c24 */ /* 0x000fe4000f8e02ff */
[----:B------:R-:W-:Y:S01]  /*11840*/  IMAD.IADD R3, R3, 0x1, R9 ;  /* 0x0000000103037824 */ /* 0x000fe200078e0209 */
[----:B------:R-:W-:Y:S01]  /*11850*/  SHF.R.S32.HI R4, RZ, 0x1f, R7 ;  /* 0x0000001fff047819 */ /* 0x000fe20000011407 */
[C---:B------:R-:W-:Y:S02]  /*11860*/  IMAD R9, R5.reuse, UR5, R6 ;  /* 0x0000000505097c24 */ /* 0x040fe4000f8e0206 */
[----:B------:R-:W-:Y:S01]  /*11870*/  IMAD.WIDE.U32 R2, R5, UR4, R2 ;  /* 0x0000000405027c25 */ /* 0x000fe2000f8e0002 */
[----:B------:R-:W-:-:S03]  /*11880*/  ULDC.64 UR4, c[0x0][0xad8] ;  /* 0x0002b60000047ab9 */ /* 0x000fc60000000a00 */
[----:B------:R-:W-:Y:S02]  /*11890*/  IMAD R4, R4, UR4, RZ ;  /* 0x0000000404047c24 */ /* 0x000fe4000f8e02ff */
[----:B------:R-:W-:Y:S02]  /*118a0*/  IMAD.IADD R3, R3, 0x1, R9 ;  /* 0x0000000103037824 */ /* 0x000fe400078e0209 */
[----:B------:R-:W-:Y:S02]  /*118b0*/  IMAD R25, R0, R25, RZ ;  /* 0x0000001900197224 */ /* 0x000fe400078e02ff */
[----:B------:R-:W-:Y:S02]  /*118c0*/  IMAD R0, R26, 0xc0, R28 ;  /* 0x000000c01a007824 */ /* 0x000fe400078e021c */
[C---:B------:R-:W-:Y:S02]  /*118d0*/  IMAD R5, R7.reuse, UR5, R4 ;  /* 0x0000000507057c24 */ /* 0x040fe4000f8e0204 */
[----:B------:R-:W-:Y:S01]  /*118e0*/  IMAD.WIDE.U32 R2, R7, UR4, R2 ;  /* 0x0000000407027c25 */ /* 0x000fe2000f8e0002 */
[----:B------:R-:W-:Y:S01]  /*118f0*/  ISETP.GE.AND P0, PT, R0, R25, PT ;  /* 0x000000190000720c */ /* 0x000fe20003f06270 */
[----:B------:R-:W-:-:S02]  /*11900*/  ULDC.64 UR4, c[0x0][0xa80] ;  /* 0x0002a00000047ab9 */ /* 0x000fc40000000a00 */
[----:B------:R-:W-:Y:S01]  /*11910*/  IMAD.IADD R3, R3, 0x1, R5 ;  /* 0x0000000103037824 */ /* 0x000fe200078e0205 */
[----:B------:R-:W-:-:S04]  /*11920*/  LEA R4, P1, R2, UR4, 0x1 ;  /* 0x0000000402047c11 */ /* 0x000fc8000f8208ff */
[----:B------:R-:W-:Y:S02]  /*11930*/  LEA.HI.X R5, R2, UR5, R3, 0x1, P1 ;  /* 0x0000000502057c11 */ /* 0x000fe400088f0c03 */
[----:B------:R2:W0:Y:S04]  /*11940*/  SHFL.IDX PT, R2, R4, RZ, 0x1c1f ;  /* 0x001c1fff04027589 */ /* 0x00042800000e0000 */
[----:B------:R2:W1:Y:S01]  /*11950*/  SHFL.IDX PT, R3, R5, RZ, 0x1c1f ;  /* 0x001c1fff05037589 */ /* 0x00046200000e0000 */
[----:B------:R-:W-:Y:S05]  /*11960*/  @P0 BRA `(.L_x_429) ;  /* 0x0000000000300947 */ /* 0x000fea0003800000 */
[----:B------:R-:W-:Y:S02]  /*11970*/  ULDC UR4, c[0x0][0xac8] ;  /* 0x0002b20000047ab9 */ /* 0x000fe40000000800 */
[----:B-----5:R-:W-:Y:S02]  /*11980*/  ISETP.GE.AND P3, PT, R20, UR4, PT ;  /* 0x0000000414007c0c */ /* 0x020fe4000bf66270 */
[----:B------:R-:W-:Y:S02]  /*11990*/  ISETP.GE.AND P4, PT, R14, UR4, PT ;  /* 0x000000040e007c0c */ /* 0x000fe4000bf86270 */
[----:B------:R-:W-:-:S09]  /*119a0*/  ISETP.GE.AND P2, PT, R24, UR4, PT ;  /* 0x0000000418007c0c */ /* 0x000fd2000bf46270 */
[-C--:B0-----:R-:W-:Y:S02]  /*119b0*/  @!P3 LEA R8, P0, R20, R2.reuse, 0x1 ;  /* 0x000000021408b211 */ /* 0x081fe400078008ff */
[----:B------:R-:W-:Y:S02]  /*119c0*/  @!P4 LEA R10, P1, R14, R2, 0x1 ;  /* 0x000000020e0ac211 */ /* 0x000fe400078208ff */
[----:B-1----:R-:W-:Y:S01]  /*119d0*/  @!P2 IMAD.WIDE R6, R24, 0x2, R2 ;  /* 0x000000021806a825 */ /* 0x002fe200078e0202 */
[-C--:B------:R-:W-:Y:S02]  /*119e0*/  @!P3 LEA.HI.X R9, R20, R3.reuse, R21, 0x1, P0 ;  /* 0x000000031409b211 */ /* 0x080fe400000f0c15 */
[----:B------:R-:W-:Y:S02]  /*119f0*/  @!P4 LEA.HI.X R11, R14, R3, R15, 0x1, P1 ;  /* 0x000000030e0bc211 */ /* 0x000fe400008f0c0f */
[----:B------:R3:W-:Y:S04]  /*11a00*/  @!P2 ST.E.128 desc[UR42][R6.64], RZ ;  /* 0x000000ff0600a985 */ /* 0x0007e8000c101d2a */
[----:B------:R3:W-:Y:S04]  /*11a10*/  @!P3 ST.E.128 desc[UR42][R8.64], RZ ;  /* 0x000000ff0800b985 */ /* 0x0007e8000c101d2a */
[----:B------:R3:W-:Y:S02]  /*11a20*/  @!P4 ST.E.128 desc[UR42][R10.64], RZ ;  /* 0x000000ff0a00c985 */ /* 0x0007e4000c101d2a */
.L_x_429:
[----:B------:R-:W-:Y:S05]  /*11a30*/  BSYNC B1 ;  /* 0x0000000000017941 */ /* 0x000fea0003800000 */
.L_x_428:
[----:B------:R-:W-:Y:S01]  /*11a40*/  VIADD R0, R0, 0x60 ;  /* 0x0000006000007836 */ /* 0x000fe20000000000 */
[----:B-1----:R1:W4:Y:S04]  /*11a50*/  SHFL.IDX PT, R3, R5, 0x1, 0x1c1f ;  /* 0x003c1f0005037f89 */ /* 0x00232800000e0000 */
[----:B------:R-:W-:Y:S01]  /*11a60*/  ISETP.GE.AND P0, PT, R0, R25, PT ;  /* 0x000000190000720c */ /* 0x000fe20003f06270 */
[----:B0-----:R1:W0:-:S12]  /*11a70*/  SHFL.IDX PT, R2, R4, 0x1, 0x1c1f ;  /* 0x003c1f0004027f89 */ /* 0x00121800000e0000 */
[----:B-1----:R-:W-:Y:S05]  /*11a80*/  @P0 BRA `(.L_x_424) ;  /* 0x0000000000300947 */ /* 0x002fea0003800000 */
[----:B------:R-:W-:Y:S02]  /*11a90*/  ULDC UR4, c[0x0][0xac8] ;  /* 0x0002b20000047ab9 */ /* 0x000fe40000000800 */
[----:B-----5:R-:W-:Y:S02]  /*11aa0*/  ISETP.GE.AND P3, PT, R20, UR4, PT ;  /* 0x0000000414007c0c */ /* 0x020fe4000bf66270 */
[----:B------:R-:W-:Y:S02]  /*11ab0*/  ISETP.GE.AND P4, PT, R14, UR4, PT ;  /* 0x000000040e007c0c */ /* 0x000fe4000bf86270 */
[----:B------:R-:W-:-:S09]  /*11ac0*/  ISETP.GE.AND P2, PT, R24, UR4, PT ;  /* 0x0000000418007c0c */ /* 0x000fd2000bf46270 */
[-C--:B0--3--:R-:W-:Y:S02]  /*11ad0*/  @!P3 LEA R6, P0, R20, R2.reuse, 0x1 ;  /* 0x000000021406b211 */ /* 0x089fe400078008ff */
[----:B------:R-:W-:Y:S02]  /*11ae0*/  @!P4 LEA R8, P1, R14, R2, 0x1 ;  /* 0x000000020e08c211 */ /* 0x000fe400078208ff */
[----:B--2-4-:R-:W-:Y:S01]  /*11af0*/  @!P2 IMAD.WIDE R4, R24, 0x2, R2 ;  /* 0x000000021804a825 */ /* 0x014fe200078e0202 */
[-C--:B------:R-:W-:Y:S02]  /*11b00*/  @!P3 LEA.HI.X R7, R20, R3.reuse, R21, 0x1, P0 ;  /* 0x000000031407b211 */ /* 0x080fe400000f0c15 */
[----:B------:R-:W-:Y:S02]  /*11b10*/  @!P4 LEA.HI.X R9, R14, R3, R15, 0x1, P1 ;  /* 0x000000030e09c211 */ /* 0x000fe400008f0c0f */
[----:B------:R1:W-:Y:S04]  /*11b20*/  @!P2 ST.E.128 desc[UR42][R4.64], RZ ;  /* 0x000000ff0400a985 */ /* 0x0003e8000c101d2a */
[----:B------:R1:W-:Y:S04]  /*11b30*/  @!P3 ST.E.128 desc[UR42][R6.64], RZ ;  /* 0x000000ff0600b985 */ /* 0x0003e8000c101d2a */
[----:B------:R1:W-:Y:S02]  /*11b40*/  @!P4 ST.E.128 desc[UR42][R8.64], RZ ;  /* 0x000000ff0800c985 */ /* 0x0003e4000c101d2a */
.L_x_424:
[----:B------:R-:W-:Y:S05]  /*11b50*/  BSYNC B0 ;  /* 0x0000000000007941 */ /* 0x000fea0003800000 */
.L_x_419:
[----:B0-----:R-:W2:Y:S01]  /*11b60*/  LDL R0, [R1+0x1c] ;  /* 0x00001c0001007983 */ /* 0x001ea20000100800 */
[----:B------:R-:W-:Y:S02]  /*11b70*/  ULDC UR4, c[0x0][0xc3c] ;  /* 0x00030f0000047ab9 */ /* 0x000fe40000000800 */
[----:B--2---:R-:W-:-:S13]  /*11b80*/  ISETP.GE.AND P0, PT, R0, UR4, PT ;  /* 0x0000000400007c0c */ /* 0x004fda000bf06270 */
[----:B------:R-:W-:Y:S05]  /*11b90*/  @!P0 BRA `(.L_x_430) ;  /* 0xfffffef400848947 */ /* 0x000fea000383ffff */
[----:B------:R-:W-:Y:S05]  /*11ba0*/  BRA `(.L_x_315) ;  /* 0x0000006400807947 */ /* 0x000fea0003800000 */
.L_x_313:
[----:B------:R-:W-:-:S08]  /*11bb0*/  NOP ;  /* 0x0000000000007918 */ /* 0x000fd00000000000 */
[----:B------:R-:W0:-:S00]  /*11bc0*/  USETMAXREG.DEALLOC.CTAPOOL 0x20 ;  /* 0x00000020000079c8 */ /* 0x000e0000080e0500 */
[----:B0-----:R-:W-:Y:S01]  /*11bd0*/  LOP3.LUT R2, R0, 0x3, RZ, 0xc0, !PT ;  /* 0x0000000300027812 */ /* 0x001fe200078ec0ff */
[----:B------:R-:W-:Y:S01]  /*11be0*/  IMAD.MOV.U32 R4, RZ, RZ, RZ ;  /* 0x000000ffff047224 */ /* 0x000fe200078e00ff */
[----:B------:R-:W-:-:S04]  /*11bf0*/  LOP3.LUT R29, R29, 0xfffffffd, RZ, 0xc0, !PT ;  /* 0xfffffffd1d1d7812 */ /* 0x000fc800078ec0ff */
[----:B------:R-:W0:Y:S02]  /*11c00*/  SHFL.IDX PT, R2, R2, RZ, 0x1f ;  /* 0x00001fff02027589 */ /* 0x000e2400000e0000 */
[----:B0-----:R-:W-:-:S13]  /*11c10*/  ISETP.NE.AND P0, PT, R2, RZ, PT ;  /* 0x000000ff0200720c */ /* 0x001fda0003f05270 */
[----:B------:R-:W-:Y:S01]  /*11c20*/  @P0 LOP3.LUT R29, R29, 0x2, RZ, 0xfc, !PT ;  /* 0x000000021d1d0812 */ /* 0x000fe200078efcff */
[----:B------:R-:W-:Y:S06]  /*11c30*/  @!P0 BRA `(.L_x_431) ;  /* 0x00000000001c8947 */ /* 0x000fec0003800000 */
[----:B------:R-:W0:Y:S08]  /*11c40*/  S2UR UR5, SR_CgaCtaId ;  /* 0x00000000000579c3 */ /* 0x000e300000008800 */
[----:B------:R-:W-:Y:S06]  /*11c50*/  BAR.SYNC.DEFER_BLOCKING 0x5, 0x200 ;  /* 0x0148000000007b1d */ /* 0x000fec0000010000 */
[----:B------:R-:W-:-:S02]  /*11c60*/  UMOV UR4, 0x400 ;  /* 0x0000040000047882 */ /* 0x000fc40000000000 */
[----:B0-----:R-:W-:-:S09]  /*11c70*/  ULEA UR4, UR5, UR4, 0x18 ;  /* 0x0000000405047291 */ /* 0x001fd2000f8ec03f */
[----:B------:R-:W0:Y:S01]  /*11c80*/  LDS.128 R16, [UR4+0x19cd0] ;  /* 0x019cd004ff107984 */ /* 0x000e220008000c00 */
[----:B------:R-:W-:Y:S06]  /*11c90*/  BAR.ARV 0x4, 0x200 ;  /* 0x0108000000007b1d */ /* 0x000fec0000002000 */
[----:B------:R-:W-:Y:S05]  /*11ca0*/  BRA `(.L_x_432) ;  /* 0x0000000800007947 */ /* 0x000fea0003800000 */
.L_x_431:
[----:B------:R-:W0:Y:S01]  /*11cb0*/  S2R R2, SR_TID.X ;  /* 0x0000000000027919 */ /* 0x000e220000002100 */
[----:B------:R-:W-:Y:S01]  /*11cc0*/  ULDC UR4, c[0x0][0xc3c] ;  /* 0x00030f0000047ab9 */ /* 0x000fe20000000800 */
[----:B------:R-:W1:Y:S01]  /*11cd0*/  S2UR UR6, SR_CTAID.X ;  /* 0x00000000000679c3 */ /* 0x000e620000002500 */
[----:B------:R-:W-:Y:S01]  /*11ce0*/  ULDC UR5, c[0x0][0xc38] ;  /* 0x00030e0000057ab9 */ /* 0x000fe20000000800 */
[----:B0-----:R-:W-:-:S04]  /*11cf0*/  LOP3.LUT R5, R2, 0x1f, RZ, 0xc0, !PT ;  /* 0x0000001f02057812 */ /* 0x001fc800078ec0ff */
[----:B------:R-:W-:-:S04]  /*11d00*/  ISETP.NE.AND P0, PT, R5, 0x1f, PT ;  /* 0x0000001f0500780c */ /* 0x000fc80003f05270 */
[----:B------:R-:W-:-:S13]  /*11d10*/  ISETP.GE.OR P1, PT, R5, UR4, !P0 ;  /* 0x0000000405007c0c */ /* 0x000fda000c726670 */
[----:B------:R-:W0:Y:S02]  /*11d20*/  @!P1 LDC.64 R2, c[0x0][0xc80] ;  /* 0x00032000ff029b82 */ /* 0x000e240000000a00 */
[----:B0-----:R-:W-:-:S05]  /*11d30*/  @!P1 IMAD.WIDE.U32 R2, R5, 0x4, R2 ;  /* 0x0000000405029825 */ /* 0x001fca00078e0002 */
[----:B------:R-:W2:Y:S01]  /*11d40*/  @!P1 LDG.E R4, desc[UR42][R2.64] ;  /* 0x0000002a02049981 */ /* 0x000ea2000c1e1900 */
[C---:B------:R-:W-:Y:S01]  /*11d50*/  ISETP.NE.AND P1, PT, R5.reuse, RZ, PT ;  /* 0x000000ff0500720c */ /* 0x040fe20003f25270 */
[----:B------:R-:W-:Y:S01]  /*11d60*/  UMOV UR4, URZ ;  /* 0x0000003f00047c82 */ /* 0x000fe20008000000 */
[C---:B------:R-:W-:Y:S01]  /*11d70*/  ISETP.GE.U32.AND P2, PT, R5.reuse, 0x2, PT ;  /* 0x000000020500780c */ /* 0x040fe20003f46070 */
[----:B------:R-:W-:Y:S01]  /*11d80*/  IMAD.MOV.U32 R16, RZ, RZ, RZ ;  /* 0x000000ffff107224 */ /* 0x000fe200078e00ff */
        /* <DEDUP_REMOVED lines=18> */
[----:B------:R-:W0:Y:S02]  /*11eb0*/  SHFL.IDX PT, R6, R7, 0x1f, 0x1f ;  /* 0x03e01f0007067f89 */ /* 0x000e2400000e0000 */
[----:B0-----:R-:W-:-:S04]  /*11ec0*/  IMAD R6, R6, UR5, RZ ;  /* 0x0000000506067c24 */ /* 0x001fc8000f8e02ff */
[----:B------:R-:W-:Y:S01]  /*11ed0*/  IMAD.MOV.U32 R3, RZ, RZ, R6 ;  /* 0x000000ffff037224 */ /* 0x000fe200078e0006 */
[----:B-1----:R-:W-:-:S13]  /*11ee0*/  ISETP.GT.AND P6, PT, R6, UR6, PT ;  /* 0x0000000606007c0c */ /* 0x002fda000bfc4270 */
[----:B------:R-:W-:Y:S05]  /*11ef0*/  @P6 BRA `(.L_x_433) ;  /* 0x00000000009c6947 */ /* 0x000fea0003800000 */
[----:B------:R-:W0:Y:S01]  /*11f00*/  LDC R7, c[0x0][0xc3c] ;  /* 0x00030f00ff077b82 */ /* 0x000e220000000800 */
[----:B------:R-:W-:Y:S01]  /*11f10*/  IMAD.MOV.U32 R6, RZ, RZ, R3 ;  /* 0x000000ffff067224 */ /* 0x000fe200078e0003 */
[----:B------:R-:W-:Y:S01]  /*11f20*/  UMOV UR4, URZ ;  /* 0x0000003f00047c82 */ /* 0x000fe20008000000 */
[----:B------:R-:W-:Y:S01]  /*11f30*/  ULDC UR7, c[0x0][0xc3c] ;  /* 0x00030f0000077ab9 */ /* 0x000fe20000000800 */
[----:B------:R-:W-:-:S05]  /*11f40*/  ULDC UR5, c[0x0][0xc38] ;  /* 0x00030e0000057ab9 */ /* 0x000fca0000000800 */
.L_x_437:
[----:B------:R-:W-:Y:S01]  /*11f50*/  UIADD3 UR4, UR4, 0x1f, URZ ;  /* 0x0000001f04047890 */ /* 0x000fe2000fffe03f */
[----:B------:R-:W-:-:S05]  /*11f60*/  IMAD.U32 R19, RZ, RZ, UR7 ;  /* 0x00000007ff137e24 */ /* 0x000fca000f8e00ff */
[----:B0-----:R-:W-:-:S13]  /*11f70*/  ISETP.LE.AND P6, PT, R7, UR4, PT ;  /* 0x0000000407007c0c */ /* 0x001fda000bfc3270 */
[----:B------:R-:W-:Y:S05]  /*11f80*/  @P6 BRA `(.L_x_434) ;  /* 0x0000000400246947 */ /* 0x000fea0003800000 */
[----:B------:R-:W-:Y:S01]  /*11f90*/  VIADD R8, R5, UR4 ;  /* 0x0000000405087c36 */ /* 0x000fe20008000000 */
[----:B------:R-:W-:Y:S01]  /*11fa0*/  BSSY B0, `(.L_x_435) ;  /* 0x0000007000007945 */ /* 0x000fe20003800000 */
[----:B------:R-:W-:-:S03]  /*11fb0*/  IMAD.MOV.U32 R4, RZ, RZ, RZ ;  /* 0x000000ffff047224 */ /* 0x000fc600078e00ff */
[----:B------:R-:W-:-:S13]  /*11fc0*/  ISETP.GE.OR P6, PT, R8, R7, !P0 ;  /* 0x000000070800720c */ /* 0x000fda00047c6670 */
[----:B------:R-:W-:Y:S05]  /*11fd0*/  @P6 BRA `(.L_x_436) ;  /* 0x00000000000c6947 */ /* 0x000fea0003800000 */
[----:B------:R-:W0:Y:S02]  /*11fe0*/  LDC.64 R2, c[0x0][0xc80] ;  /* 0x00032000ff027b82 */ /* 0x000e240000000a00 */
[----:B0-----:R-:W-:-:S05]  /*11ff0*/  IMAD.WIDE R2, R8, 0x4, R2 ;  /* 0x0000000408027825 */ /* 0x001fca00078e0202 */
[----:B------:R0:W5:Y:S02]  /*12000*/  LDG.E R4, desc[UR42][R2.64] ;  /* 0x0000002a02047981 */ /* 0x000164000c1e1900 */
.L_x_436:
[----:B------:R-:W-:Y:S05]  /*12010*/  BSYNC B0 ;  /* 0x0000000000007941 */ /* 0x000fea0003800000 */
.L_x_435:
        /* <DEDUP_REMOVED lines=17> */
[----:B------:R-:W-:-:S05]  /*12130*/  IMAD.IADD R6, R3, 0x1, R6 ;  /* 0x0000000103067824 */ /* 0x000fca00078e0206 */
[----:B------:R-:W-:-:S13]  /*12140*/  ISETP.GT.AND P6, PT, R6, UR6, PT ;  /* 0x0000000606007c0c */ /* 0x000fda000bfc4270 */
[----:B------:R-:W-:Y:S05]  /*12150*/  @!P6 BRA `(.L_x_437) ;  /* 0xfffffffc007ce947 */ /* 0x000fea000383ffff */
[----:B------:R-:W-:-:S07]  /*12160*/  IMAD.MOV.U32 R7, RZ, RZ, R11 ;  /* 0x000000ffff077224 */ /* 0x000fce00078e000b */
.L_x_433:
[----:B------:R-:W-:-:S04]  /*12170*/  IMAD.IADD R10, R6, 0x1, -R3 ;  /* 0x00000001060a7824 */ /* 0x000fc800078e0a03 */
[----:B------:R-:W-:-:S05]  /*12180*/  IMAD R2, R7, UR5, R10 ;  /* 0x0000000507027c24 */ /* 0x000fca000f8e020a */
[----:B------:R-:W-:-:S13]  /*12190*/  ISETP.GT.AND P0, PT, R2, UR6, PT ;  /* 0x0000000602007c0c */ /* 0x000fda000bf04270 */
[----:B------:R-:W-:-:S04]  /*121a0*/  VOTE.ANY R8, PT, !P0 ;  /* 0x0000000000087806 */ /* 0x000fc800040e0100 */
[----:B------:R-:W0:Y:S01]  /*121b0*/  POPC R19, R8 ;  /* 0x0000000800137309 */ /* 0x000e220000000000 */
[----:B------:R-:W-:Y:S01]  /*121c0*/  ISETP.NE.AND P0, PT, R8, RZ, PT ;  /* 0x000000ff0800720c */ /* 0x000fe20003f05270 */
[----:B0-----:R-:W0:Y:S02]  /*121d0*/  SHFL.IDX PT, R4, R4, R19, 0x1f ;  /* 0x00001f1304047589 */ /* 0x001e2400000e0000 */
[----:B0-----:R-:W-:-:S04]  /*121e0*/  IABS R6, R4 ;  /* 0x0000000400067213 */ /* 0x001fc80000000000 */
[----:B------:R-:W0:Y:S08]  /*121f0*/  I2F.RP R9, R6 ;  /* 0x0000000600097306 */ /* 0x000e300000209400 */
[----:B0-----:R-:W0:Y:S02]  /*12200*/  MUFU.RCP R9, R9 ;  /* 0x0000000900097308 */ /* 0x001e240000001000 */
[----:B0-----:R-:W-:-:S06]  /*12210*/  VIADD R2, R9, 0xffffffe ;  /* 0x0ffffffe09027836 */ /* 0x001fcc0000000000 */
[----:B------:R0:W1:Y:S01]  /*12220*/  F2I.FTZ.U32.TRUNC.NTZ R3, R2 ;  /* 0x0000000200037305 */ /* 0x000062000021f000 */
[----:B------:R-:W-:Y:S05]  /*12230*/  @!P0 BRA `(.L_x_438) ;  /* 0x0000000000088947 */ /* 0x000fea0003800000 */
[----:B------:R-:W-:-:S06]  /*12240*/  VIADD R16, R19, 0xffffffff ;  /* 0xffffffff13107836 */ /* 0x000fcc0000000000 */
[----:B------:R2:W3:Y:S02]  /*12250*/  SHFL.IDX PT, R16, R7, R16, 0x1f ;  /* 0x00001f1007107589 */ /* 0x0004e400000e0000 */
.L_x_438:
[----:B---3--:R-:W-:Y:S01]  /*12260*/  IMAD R16, R16, UR5, R10 ;  /* 0x0000000510107c24 */ /* 0x008fe2000f8e020a */
[----:B0-----:R-:W-:Y:S01]  /*12270*/  IABS R2, R4 ;  /* 0x0000000400027213 */ /* 0x001fe20000000000 */
[----:B-12---:R-:W-:Y:S02]  /*12280*/  IMAD.MOV R7, RZ, RZ, -R3 ;  /* 0x000000ffff077224 */ /* 0x006fe400078e0a03 */
[----:B------:R-:W-:Y:S01]  /*12290*/  VIADD R19, R19, UR4 ;  /* 0x0000000413137c36 */ /* 0x000fe20008000000 */
[----:B------:R-:W-:Y:S01]  /*122a0*/  IADD3 R9, -R16, UR6, RZ ;  /* 0x0000000610097c10 */ /* 0x000fe2000fffe1ff */
[----:B------:R-:W-:Y:S02]  /*122b0*/  IMAD.MOV R10, RZ, RZ, -R2 ;  /* 0x000000ffff0a7224 */ /* 0x000fe400078e0a02 */
[----:B------:R-:W-:Y:S01]  /*122c0*/  IMAD R7, R7, R6, RZ ;  /* 0x0000000607077224 */ /* 0x000fe200078e02ff */
[----:B------:R-:W-:Y:S01]  /*122d0*/  IABS R8, R9 ;  /* 0x0000000900087213 */ /* 0x000fe20000000000 */
        /* <DEDUP_REMOVED lines=15> */
[----:B------:R-:W-:-:S05]  /*123d0*/  @!P1 LOP3.LUT R2, RZ, R4, RZ, 0x33, !PT ;  /* 0x00000004ff029212 */ /* 0x000fca00078e33ff */
[--C-:B------:R-:W-:Y:S02]  /*123e0*/  IMAD.MOV R17, RZ, RZ, -R2.reuse ;  /* 0x000000ffff117224 */ /* 0x100fe400078e0a02 */
[----:B------:R-:W-:Y:S02]  /*123f0*/  IMAD.MOV.U32 R18, RZ, RZ, R2 ;  /* 0x000000ffff127224 */ /* 0x000fe400078e0002 */
[----:B------:R-:W-:Y:S01]  /*12400*/  IMAD R17, R4, R17, R9 ;  /* 0x0000001104117224 */ /* 0x000fe200078e0209 */
[----:B------:R-:W-:Y:S06]  /*12410*/  BRA `(.L_x_439) ;  /* 0x00000000000c7947 */ /* 0x000fec0003800000 */
.L_x_434:
[----:B------:R-:W-:Y:S02]  /*12420*/  IMAD.MOV.U32 R17, RZ, RZ, RZ ;  /* 0x000000ffff117224 */ /* 0x000fe400078e00ff */
[----:B------:R-:W-:Y:S02]  /*12430*/  IMAD.U32 R16, RZ, RZ, UR6 ;  /* 0x00000006ff107e24 */ /* 0x000fe4000f8e00ff */
[----:B------:R-:W-:-:S07]  /*12440*/  IMAD.MOV.U32 R18, RZ, RZ, RZ ;  /* 0x000000ffff127224 */ /* 0x000fce00078e00ff */
.L_x_439:
[----:B------:R-:W-:-:S13]  /*12450*/  ISETP.NE.AND P0, PT, R5, RZ, PT ;  /* 0x000000ff0500720c */ /* 0x000fda0003f05270 */
[----:B------:R-:W0:Y:S01]  /*12460*/  @!P0 S2R R3, SR_CgaCtaId ;  /* 0x0000000000038919 */ /* 0x000e220000008800 */
[----:B------:R-:W-:-:S04]  /*12470*/  @!P0 MOV R2, 0x400 ;  /* 0x0000040000028802 */ /* 0x000fc80000000f00 */
[----:B0-----:R-:W-:-:S05]  /*12480*/  @!P0 LEA R2, R3, R2, 0x18 ;  /* 0x0000000203028211 */ /* 0x001fca00078ec0ff */
[----:B------:R1:W-:Y:S01]  /*12490*/  @!P0 STS.128 [R2+0x19cd0], R16 ;  /* 0x019cd01002008388 */ /* 0x0003e20000000c00 */
[----:B------:R-:W-:Y:S06]  /*124a0*/  BAR.ARV 0x5, 0x200 ;  /* 0x0148000000007b1d */ /* 0x000fec0000002000 */
.L_x_432:
[----:B------:R2:W-:Y:S01]  /*124b0*/  STL [R1+0x3c], RZ ;  /* 0x00003cff01007387 */ /* 0x0005e20000100800 */
[----:B------:R-:W-:Y:S01]  /*124c0*/  ULDC UR4, c[0x0][0xc3c] ;  /* 0x00030f0000047ab9 */ /* 0x000fe20000000800 */
[----:B------:R-:W-:Y:S01]  /*124d0*/  IMAD.MOV.U32 R26, RZ, RZ, 0x1 ;  /* 0x00000001ff1a7424 */ /* 0x000fe200078e00ff */
[----:B0-----:R-:W-:Y:S01]  /*124e0*/  ISETP.GE.AND P0, PT, R19, UR4, PT ;  /* 0x0000000413007c0c */ /* 0x001fe2000bf06270 */
[----:B------:R-:W-:-:S12]  /*124f0*/  IMAD.MOV.U32 R24, RZ, RZ, RZ ;  /* 0x000000ffff187224 */ /* 0x000fd800078e00ff */
[----:B--2---:R-:W-:Y:S05]  /*12500*/  @P0 BRA `(.L_x_440) ;  /* 0x0000005800300947 */ /* 0x004fea0003800000 */
[----:B------:R-:W0:Y:S01]  /*12510*/  S2R R12, SR_TID.X ;  /* 0x00000000000c7919 */ /* 0x000e220000002100 */
[----:B------:R-:W2:Y:S01]  /*12520*/  S2UR UR5, SR_CgaCtaId ;  /* 0x00000000000579c3 */ /* 0x000ea20000008800 */
[----:B------:R-:W-:Y:S01]  /*12530*/  UMOV UR4, 0x400 ;  /* 0x0000040000047882 */ /* 0x000fe20000000000 */
[----:B------:R-:W-:Y:S01]  /*12540*/  BSSY B7, `(.L_x_440) ;  /* 0x0000588000077945 */ /* 0x000fe20003800000 */
[----:B------:R-:W-:Y:S01]  /*12550*/  IMAD.MOV.U32 R27, RZ, RZ, 0x1 ;  /* 0x00000001ff1b7424 */ /* 0x000fe200078e00ff */
[----:B------:R-:W-:Y:S01]  /*12560*/  CS2R R24, SRZ ;  /* 0x0000000000187805 */ /* 0x000fe2000001ff00 */
[----:B------:R-:W-:Y:S01]  /*12570*/  IMAD.MOV.U32 R26, RZ, RZ, 0x1 ;  /* 0x00000001ff1a7424 */ /* 0x000fe200078e00ff */
[----:B------:R-:W-:Y:S01]  /*12580*/  ULDC.64 UR40, c[0x0][0x198] ;  /* 0x0000660000287ab9 */ /* 0x000fe20000000a00 */
[----:B------:R-:W-:Y:S02]  /*12590*/  ULOP3.LUT UR36, UR37, 0x1, URZ, 0xfc, !UPT ;  /* 0x0000000125247892 */ /* 0x000fe4000f8efc3f */
[----:B------:R-:W-:Y:S01]  /*125a0*/  ULOP3.LUT UR39, UR37, 0x2, URZ, 0xfc, !UPT ;  /* 0x0000000225277892 */ /* 0x000fe2000f8efc3f */
[----:B------:R-:W-:Y:S01]  /*125b0*/  ULDC UR38, c[0x0][0xc] ;  /* 0x0000030000267ab9 */ /* 0x000fe20000000800 */
[----:B--2---:R-:W-:-:S06]  /*125c0*/  ULEA UR4, UR5, UR4, 0x18 ;  /* 0x0000000405047291 */ /* 0x004fcc000f8ec03f */
[----:B------:R-:W-:Y:S01]  /*125d0*/  IMAD.U32 R22, RZ, RZ, UR4 ;  /* 0x00000004ff167e24 */ /* 0x000fe2000f8e00ff */
[C---:B0-----:R-:W-:Y:S01]  /*125e0*/  LOP3.LUT R10, R12.reuse, 0x7f, RZ, 0xc0, !PT ;  /* 0x0000007f0c0a7812 */ /* 0x041fe200078ec0ff */
[C---:B------:R-:W-:Y:S01]  /*125f0*/  IMAD.SHL.U32 R4, R12.reuse, 0x20, RZ ;  /* 0x000000200c047824 */ /* 0x040fe200078e00ff */
[----:B------:R-:W-:Y:S01]  /*12600*/  SHF.R.U32.HI R5, RZ, 0x1, R12 ;  /* 0x00000001ff057819 */ /* 0x000fe2000001160c */
[C---:B-1----:R-:W-:Y:S01]  /*12610*/  IMAD.SHL.U32 R2, R12.reuse, 0x10, RZ ;  /* 0x000000100c027824 */ /* 0x042fe200078e00ff */
[----:B------:R-:W-:Y:S01]  /*12620*/  LOP3.LUT P0, RZ, R12, 0x4, RZ, 0xc0, !PT ;  /* 0x000000040cff7812 */ /* 0x000fe2000780c0ff */
[----:B------:R-:W-:Y:S01]  /*12630*/  IMAD.SHL.U32 R6, R10, 0x10, RZ ;  /* 0x000000100a067824 */ /* 0x000fe200078e00ff */
[----:B------:R-:W-:Y:S01]  /*12640*/  LOP3.LUT R3, R4, 0x360, RZ, 0xc0, !PT ;  /* 0x0000036004037812 */ /* 0x000fe200078ec0ff */
[----:B------:R-:W-:Y:S01]  /*12650*/  IMAD.SHL.U32 R8, R12, 0x2, RZ ;  /* 0x000000020c087824 */ /* 0x000fe200078e00ff */
[----:B------:R-:W-:Y:S01]  /*12660*/  LOP3.LUT R7, R2, 0x60, RZ, 0xc0, !PT ;  /* 0x0000006002077812 */ /* 0x000fe200078ec0ff */
[----:B------:R-:W-:Y:S01]  /*12670*/  IMAD.SHL.U32 R11, R12, 0x4, RZ ;  /* 0x000000040c0b7824 */ /* 0x000fe200078e00ff */
[----:B------:R-:W-:-:S02]  /*12680*/  LOP3.LUT R4, R4, 0x80, RZ, 0xc0, !PT ;  /* 0x0000008004047812 */ /* 0x000fc400078ec0ff */
[--C-:B------:R-:W-:Y:S02]  /*12690*/  LOP3.LUT R3, R3, 0x400, R6.reuse, 0xf8, !PT ;  /* 0x0000040003037812 */ /* 0x100fe400078ef806 */
[----:B------:R-:W-:Y:S02]  /*126a0*/  LOP3.LUT R9, R7, 0x700, R6, 0xf8, !PT ;  /* 0x0000070007097812 */ /* 0x000fe400078ef806 */
[----:B------:R-:W-:Y:S02]  /*126b0*/  LOP3.LUT R6, R5, 0x20, RZ, 0xc0, !PT ;  /* 0x0000002005067812 */ /* 0x000fe400078ec0ff */
[----:B------:R-:W-:Y:S02]  /*126c0*/  LOP3.LUT R7, R2, 0x90, RZ, 0xc0, !PT ;  /* 0x0000009002077812 */ /* 0x000fe400078ec0ff */
[----:B------:R-:W-:Y:S01]  /*126d0*/  LOP3.LUT R4, R4, 0x10, R5, 0xf8, !PT ;  /* 0x0000001004047812 */ /* 0x000fe200078ef805 */
[----:B------:R-:W-:Y:S01]  /*126e0*/  IMAD.SHL.U32 R5, R12, 0x80, RZ ;  /* 0x000000800c057824 */ /* 0x000fe200078e00ff */
[----:B------:R-:W-:-:S02]  /*126f0*/  LOP3.LUT R6, R6, 0x10, R12, 0xf8, !PT ;  /* 0x0000001006067812 */ /* 0x000fc400078ef80c */
[----:B------:R-:W-:Y:S01]  /*12700*/  LOP3.LUT R8, R7, 0x10, R8, 0x78, !PT ;  /* 0x0000001007087812 */ /* 0x000fe200078e7808 */
[----:B------:R-:W-:Y:S01]  /*12710*/  IMAD.SHL.U32 R7, R0, 0x800, RZ ;  /* 0x0000080000077824 */ /* 0x000fe200078e00ff */
[----:B------:R-:W-:Y:S02]  /*12720*/  LOP3.LUT R0, R5, 0x400, RZ, 0xc0, !PT ;  /* 0x0000040005007812 */ /* 0x000fe400078ec0ff */
[----:B------:R-:W-:Y:S02]  /*12730*/  LOP3.LUT R5, R6, 0x380, R5, 0xf8, !PT ;  /* 0x0000038006057812 */ /* 0x000fe400078ef805 */
[----:B------:R-:W-:Y:S02]  /*12740*/  LOP3.LUT R4, R4, 0x10, R11, 0x78, !PT ;  /* 0x0000001004047812 */ /* 0x000fe400078e780b */
[----:B------:R-:W-:Y:S02]  /*12750*/  LOP3.LUT R0, R0, 0x800, R7, 0xf8, !PT ;  /* 0x0000080000007812 */ /* 0x000fe400078ef807 */
[----:B------:R-:W-:-:S02]  /*12760*/  LOP3.LUT R5, R5, 0x70, R2, 0x78, !PT ;  /* 0x0000007005057812 */ /* 0x000fc400078e7802 */
[----:B------:R-:W-:Y:S02]  /*12770*/  LOP3.LUT R3, R3, R4, RZ, 0xfc, !PT ;  /* 0x0000000403037212 */ /* 0x000fe400078efcff */
[----:B------:R-:W-:Y:S02]  /*12780*/  LOP3.LUT R0, R0, R5, RZ, 0xfc, !PT ;  /* 0x0000000500007212 */ /* 0x000fe400078efcff */
[----:B------:R-:W-:Y:S01]  /*12790*/  LOP3.LUT R9, R9, R8, RZ, 0xfc, !PT ;  /* 0x0000000809097212 */ /* 0x000fe200078efcff */
[----:B------:R0:W-:Y:S01]  /*127a0*/  STL [R1+0x10], R3 ;  /* 0x0000100301007387 */ /* 0x0001e20000100800 */
[----:B------:R-:W-:Y:S02]  /*127b0*/  SHF.R.U32.HI R4, RZ, 0x1, R10 ;  /* 0x00000001ff047819 */ /* 0x000fe4000001160a */
[----:B------:R-:W-:Y:S01]  /*127c0*/  LOP3.LUT R2, R2, 0x10, RZ, 0xc0, !PT ;  /* 0x0000001002027812 */ /* 0x000fe200078ec0ff */
[----:B------:R1:W-:Y:S01]  /*127d0*/  STL [R1+0x8], R0 ;  /* 0x0000080001007387 */ /* 0x0003e20000100800 */
[----:B0-----:R-:W-:-:S02]  /*127e0*/  IMAD.MOV.U32 R3, RZ, RZ, 0x40 ;  /* 0x00000040ff037424 */ /* 0x001fc400078e00ff */
[----:B-1----:R-:W-:-:S03]  /*127f0*/  IMAD.SHL.U32 R0, R12, 0x40, RZ ;  /* 0x000000400c007824 */ /* 0x002fc600078e00ff */
[----:B------:R-:W-:Y:S02]  /*12800*/  SEL R5, R3, 0xffffffc0, !P0 ;  /* 0xffffffc003057807 */ /* 0x000fe40004000000 */
[----:B------:R-:W-:Y:S01]  /*12810*/  LOP3.LUT R3, R4, 0x40, R0, 0xf8, !PT ;  /* 0x0000004004037812 */ /* 0x000fe200078ef800 */
[----:B------:R-:W-:Y:S02]  /*12820*/  IMAD.IADD R0, R22, 0x1, R9 ;  /* 0x0000000116007824 */ /* 0x000fe400078e0209 */
[----:B------:R-:W-:Y:S01]  /*12830*/  STL [R1+0xc], R5 ;  /* 0x00000c0501007387 */ /* 0x000fe20000100800 */
[----:B------:R-:W-:-:S03]  /*12840*/  LOP3.LUT R3, R2, 0x20, RZ, 0xfc, !PT ;  /* 0x0000002002037812 */ /* 0x000fc600078efcff */
[----:B------:R-:W-:Y:S04]  /*12850*/  STL [R1+0x3c], RZ ;  /* 0x00003cff01007387 */ /* 0x000fe80000100800 */
[----:B------:R0:W-:Y:S02]  /*12860*/  STL [R1+0x18], R0 ;  /* 0x0000180001007387 */ /* 0x0001e40000100800 */
[----:B0-----:R-:W-:-:S07]  /*12870*/  LOP3.LUT R0, R2, 0x40, RZ, 0xfc, !PT ;  /* 0x0000004002007812 */ /* 0x001fce00078efcff */
.L_x_556:
[----:B0-----:R-:W0:Y:S02]  /*12880*/  LDC.64 R2, c[0x0][0xc88] ;  /* 0x00032200ff027b82 */ /* 0x001e240000000a00 */
[----:B0-----:R-:W-:-:S05]  /*12890*/  IMAD.WIDE R2, R19, 0x4, R2 ;  /* 0x0000000413027825 */ /* 0x001fca00078e0202 */
[----:B------:R-:W2:Y:S01]  /*128a0*/  LDG.E R14, desc[UR42][R2.64] ;  /* 0x0000002a020e7981 */ /* 0x000ea2000c1e1900 */
[----:B------:R-:W-:Y:S05]  /*128b0*/  YIELD ;  /* 0x0000000000007946 */ /* 0x000fea0003800000 */
[----:B------:R-:W-:Y:S01]  /*128c0*/  ULDC.64 UR4, c[0x0][0xa28] ;  /* 0x00028a0000047ab9 */ /* 0x000fe20000000a00 */
[----:B------:R-:W-:Y:S01]  /*128d0*/  ULDC.64 UR6, c[0x0][0xa00] ;  /* 0x0002800000067ab9 */ /* 0x000fe20000000a00 */
[----:B------:R-:W-:Y:S02]  /*128e0*/  ISETP.NE.U32.AND P0, PT, RZ, UR4, PT ;  /* 0x00000004ff007c0c */ /* 0x000fe4000bf05070 */
[----:B------:R-:W-:Y:S01]  /*128f0*/  CS2R R8, SRZ ;  /* 0x0000000000087805 */ /* 0x000fe2000001ff00 */
[----:B------:R-:W-:Y:S01]  /*12900*/  ULDC.64 UR8, c[0x0][0xa18] ;  /* 0x0002860000087ab9 */ /* 0x000fe20000000a00 */
[----:B------:R-:W-:-:S02]  /*12910*/  ISETP.NE.AND.EX P1, PT, RZ, UR5, PT, P0 ;  /* 0x00000005ff007c0c */ /* 0x000fc4000bf25300 */
[----:B------:R-:W-:-:S04]  /*12920*/  ISETP.NE.U32.AND P0, PT, RZ, UR6, PT ;  /* 0x00000006ff007c0c */ /* 0x000fc8000bf05070 */
[----:B------:R-:W-:Y:S02]  /*12930*/  ISETP.NE.AND.EX P0, PT, RZ, UR7, PT, P0 ;  /* 0x00000007ff007c0c */ /* 0x000fe4000bf05300 */
[----:B--2---:R-:W-:Y:S01]  /*12940*/  SHF.R.S32.HI R0, RZ, 0x1f, R14 ;  /* 0x0000001fff007819 */ /* 0x004fe2000001140e */
[----:B------:R-:W-:-:S04]  /*12950*/  IMAD.SHL.U32 R23, R14, 0x4, RZ ;  /* 0x000000040e177824 */ /* 0x000fc800078e00ff */
[C---:B------:R-:W-:Y:S01]  /*12960*/  @P1 LEA R4, P2, R14.reuse, UR4, 0x2 ;  /* 0x000000040e041c11 */ /* 0x040fe2000f8410ff */
[----:B------:R-:W-:Y:S01]  /*12970*/  STL [R1+0x14], R14 ;  /* 0x0000140e01007387 */ /* 0x000fe20000100800 */
[C-C-:B------:R-:W-:Y:S02]  /*12980*/  SHF.L.U64.HI R13, R14.reuse, 0x2, R0.reuse ;  /* 0x000000020e0d7819 */ /* 0x140fe40000010200 */
[----:B------:R-:W-:Y:S01]  /*12990*/  @P1 LEA.HI.X R5, R14, UR5, R0, 0x2, P2 ;  /* 0x000000050e051c11 */ /* 0x000fe200090f1400 */
[----:B------:R-:W-:Y:S01]  /*129a0*/  ULDC.64 UR4, c[0x0][0xa08] ;  /* 0x0002820000047ab9 */ /* 0x000fe20000000a00 */
[----:B------:R-:W-:Y:S01]  /*129b0*/  IADD3 R2, P2, R23, UR6, RZ ;  /* 0x0000000617027c10 */ /* 0x000fe2000ff5e0ff */
[----:B------:R0:W-:Y:S03]  /*129c0*/  STL [R1+0x28], R0 ;  /* 0x0000280001007387 */ /* 0x0001e60000100800 */
[----:B------:R-:W-:Y:S01]  /*129d0*/  IADD3.X R3, R13, UR7, RZ, P2, !PT ;  /* 0x000000070d037c10 */ /* 0x000fe200097fe4ff */
[----:B------:R-:W-:Y:S01]  /*129e0*/  ULDC.64 UR6, c[0x0][0xa10] ;  /* 0x0002840000067ab9 */ /* 0x000fe20000000a00 */
[----:B------:R-:W-:Y:S01]  /*129f0*/  ISETP.NE.U32.AND P3, PT, RZ, UR8, PT ;  /* 0x00000008ff007c0c */ /* 0x000fe2000bf65070 */
[----:B-1----:R1:W5:Y:S04]  /*12a00*/  @P1 LDG.E R8, desc[UR42][R4.64] ;  /* 0x0000002a04081981 */ /* 0x002368000c1e1900 */
[----:B------:R-:W2:Y:S01]  /*12a10*/  @P0 LDG.E R9, desc[UR42][R2.64] ;  /* 0x0000002a02090981 */ /* 0x000ea2000c1e1900 */
[----:B------:R-:W-:-:S02]  /*12a20*/  ISETP.NE.AND.EX P3, PT, RZ, UR9, PT, P3 ;  /* 0x00000009ff007c0c */ /* 0x000fc4000bf65330 */
[----:B------:R-:W-:Y:S01]  /*12a30*/  IADD3 R6, P4, R23, UR4, RZ ;  /* 0x0000000417067c10 */ /* 0x000fe2000ff9e0ff */
[----:B------:R-:W-:Y:S03]  /*12a40*/  STL [R1], R13 ;  /* 0x0000000d01007387 */ /* 0x000fe60000100800 */
[----:B------:R-:W-:Y:S02]  /*12a50*/  IADD3.X R7, R13, UR5, RZ, P4, !PT ;  /* 0x000000050d077c10 */ /* 0x000fe4000a7fe4ff */
[----:B-1----:R-:W-:Y:S02]  /*12a60*/  IADD3 R4, P4, R23, UR6, RZ ;  /* 0x0000000617047c10 */ /* 0x002fe4000ff9e0ff */
[----:B------:R-:W-:Y:S02]  /*12a70*/  ISETP.NE.U32.AND P1, PT, RZ, UR4, PT ;  /* 0x00000004ff007c0c */ /* 0x000fe4000bf25070 */
[----:B------:R-:W-:Y:S01]  /*12a80*/  IADD3.X R5, R13, UR7, RZ, P4, !PT ;  /* 0x000000070d057c10 */ /* 0x000fe2000a7fe4ff */
[----:B------:R-:W-:Y:S01]  /*12a90*/  ULDC UR4, c[0x0][0x288] ;  /* 0x0000a20000047ab9 */ /* 0x000fe20000000800 */
[----:B------:R-:W-:-:S02]  /*12aa0*/  ISETP.NE.U32.AND P2, PT, RZ, UR6, PT ;  /* 0x00000006ff007c0c */ /* 0x000fc4000bf45070 */
[----:B------:R-:W-:Y:S02]  /*12ab0*/  @P3 IADD3 R10, P4, R23, UR8, RZ ;  /* 0x00000008170a3c10 */ /* 0x000fe4000ff9e0ff */
[----:B------:R-:W-:Y:S02]  /*12ac0*/  ISETP.NE.AND.EX P1, PT, RZ, UR5, PT, P1 ;  /* 0x00000005ff007c0c */ /* 0x000fe4000bf25310 */
[----:B------:R-:W-:Y:S02]  /*12ad0*/  ISETP.NE.AND.EX P2, PT, RZ, UR7, PT, P2 ;  /* 0x00000007ff007c0c */ /* 0x000fe4000bf45320 */
[----:B------:R-:W-:Y:S01]  /*12ae0*/  @P3 IADD3.X R11, R13, UR9, RZ, P4, !PT ;  /* 0x000000090d0b3c10 */ /* 0x000fe2000a7fe4ff */
[----:B------:R-:W-:Y:S02]  /*12af0*/  IMAD.MOV.U32 R12, RZ, RZ, RZ ;  /* 0x000000ffff0c7224 */ /* 0x000fe400078e00ff */
[----:B0-----:R-:W-:-:S06]  /*12b00*/  IMAD.MOV.U32 R0, RZ, RZ, RZ ;  /* 0x000000ffff007224 */ /* 0x001fcc00078e00ff */
[----:B------:R-:W5:Y:S04]  /*12b10*/  @P1 LDG.E R12, desc[UR42][R6.64] ;  /* 0x0000002a060c1981 */ /* 0x000f68000c1e1900 */
[----:B------:R-:W5:Y:S04]  /*12b20*/  @P2 LDG.E R0, desc[UR42][R4.64] ;  /* 0x0000002a04002981 */ /* 0x000f68000c1e1900 */
[----:B--2---:R0:W-:Y:S02]  /*12b30*/  STL [R1+0x1c], R9 ;  /* 0x00001c0901007387 */ /* 0x0041e40000100800 */
[----:B0-----:R-:W-:Y:S01]  /*12b40*/  IMAD.U32 R9, RZ, RZ, UR4 ;  /* 0x00000004ff097e24 */ /* 0x001fe2000f8e00ff */
[----:B------:R-:W-:-:S05]  /*12b50*/  ULDC.64 UR4, c[0x0][0x418] ;  /* 0x0001060000047ab9 */ /* 0x000fca0000000a00 */
[----:B------:R0:W2:Y:S01]  /*12b60*/  @P3 LDG.E R9, desc[UR42][R10.64] ;  /* 0x0000002a0a093981 */ /* 0x0000a2000c1e1900 */
[----:B------:R-:W-:-:S03]  /*12b70*/  UISETP.NE.U32.AND UP0, UPT, UR4, URZ, UPT ;  /* 0x0000003f0400728c */ /* 0x000fc6000bf05070 */
[----:B------:R-:W-:Y:S01]  /*12b80*/  ULDC UR4, c[0x0][0x424] ;  /* 0x0001090000047ab9 */ /* 0x000fe20000000800 */
[----:B------:R-:W-:-:S03]  /*12b90*/  UISETP.NE.AND.EX UP0, UPT, UR5, URZ, UPT, UP0 ;  /* 0x0000003f0500728c */ /* 0x000fc6000bf05300 */
[----:B------:R-:W-:Y:S01]  /*12ba0*/  ULDC UR5, c[0x0][0x2f0] ;  /* 0x0000bc0000057ab9 */ /* 0x000fe20000000800 */
[----:B------:R-:W-:-:S04]  /*12bb0*/  USEL UR4, UR4, 0x1, UP0 ;  /* 0x0000000104047887 */ /* 0x000fc80008000000 */
[----:B------:R-:W-:-:S03]  /*12bc0*/  UIMAD UR4, UR4, UR5, URZ ;  /* 0x00000005040472a4 */ /* 0x000fc6000f8e023f */
[----:B------:R-:W-:-:S03]  /*12bd0*/  ULDC UR5, c[0x0][0x348] ;  /* 0x0000d20000057ab9 */ /* 0x000fc60000000800 */
[----:B0-----:R-:W-:Y:S01]  /*12be0*/  IMAD.U32 R10, RZ, RZ, UR4 ;  /* 0x00000004ff0a7e24 */ /* 0x001fe2000f8e00ff */
[----:B--2---:R0:W-:Y:S02]  /*12bf0*/  STL [R1+0x38], R9 ;  /* 0x0000380901007387 */ /* 0x0041e40000100800 */
[----:B0-----:R-:W-:Y:S01]  /*12c00*/  IMAD.U32 R9, RZ, RZ, UR5 ;  /* 0x00000005ff097e24 */ /* 0x001fe2000f8e00ff */
[----:B------:R-:W-:Y:S06]  /*12c10*/  @P3 BRA `(.L_x_441) ;  /* 0x0000000000143947 */ /* 0x000fec0003800000 */
[----:B------:R-:W-:Y:S05]  /*12c20*/  @!P0 BRA `(.L_x_441) ;  /* 0x0000000000108947 */ /* 0x000fea0003800000 */
[----:B------:R-:W2:Y:S04]  /*12c30*/  LDG.E R11, desc[UR42][R2.64] ;  /* 0x0000002a020b7981 */ /* 0x000ea8000c1e1900 */
[----:B------:R-:W2:Y:S02]  /*12c40*/  LDG.E R2, desc[UR42][R2.64+0x4] ;  /* 0x0000042a02027981 */ /* 0x000ea4000c1e1900 */
[----:B--2---:R-:W-:-:S05]  /*12c50*/  IMAD.IADD R2, R2, 0x1, -R11 ;  /* 0x0000000102027824 */ /* 0x004fca00078e0a0b */
[----:B------:R0:W-:Y:S02]  /*12c60*/  STL [R1+0x38], R2 ;  /* 0x0000380201007387 */ /* 0x0001e40000100800 */
.L_x_441:
[----:B0----5:R-:W-:Y:S01]  /*12c70*/  IMAD.IADD R2, R12, 0x1, R8 ;  /* 0x000000010c027824 */ /* 0x021fe200078e0208 */
[----:B------:R-:W-:Y:S01]  /*12c80*/  ULDC.64 UR4, c[0x0][0xa20] ;  /* 0x0002880000047ab9 */ /* 0x000fe20000000a00 */
[----:B------:R-:W-:Y:S01]  /*12c90*/  IMAD.MOV.U32 R28, RZ, RZ, R14 ;  /* 0x000000ffff1c7224 */ /* 0x000fe200078e000e */
[----:B------:R-:W-:Y:S02]  /*12ca0*/  ISETP.NE.U32.AND P0, PT, RZ, UR4, PT ;  /* 0x00000004ff007c0c */ /* 0x000fe4000bf05070 */
[----:B------:R0:W-:Y:S02]  /*12cb0*/  STL [R1+0x4], R2 ;  /* 0x0000040201007387 */ /* 0x0001e40000100800 */
[----:B------:R-:W-:-:S13]  /*12cc0*/  ISETP.NE.AND.EX P0, PT, RZ, UR5, PT, P0 ;  /* 0x00000005ff007c0c */ /* 0x000fda000bf05300 */
[----:B0-----:R-:W-:Y:S05]  /*12cd0*/  @!P0 BRA `(.L_x_442) ;  /* 0x0000000000108947 */ /* 0x001fea0003800000 */
[----:B------:R-:W-:-:S04]  /*12ce0*/  IADD3 R10, P0, R23, UR4, RZ ;  /* 0x00000004170a7c10 */ /* 0x000fc8000ff1e0ff */
[----:B------:R-:W-:-:S05]  /*12cf0*/  IADD3.X R11, R13, UR5, RZ, P0, !PT ;  /* 0x000000050d0b7c10 */ /* 0x000fca00087fe4ff */
[----:B------:R0:W5:Y:S01]  /*12d00*/  LDG.E R10, desc[UR42][R10.64] ;  /* 0x0000002a0a0a7981 */ /* 0x000162000c1e1900 */
[----:B------:R-:W-:Y:S05]  /*12d10*/  BRA `(.L_x_443) ;  /* 0x0000000000107947 */ /* 0x000fea0003800000 */
.L_x_442:
[----:B------:R-:W-:Y:S05]  /*12d20*/  @!P1 BRA `(.L_x_443) ;  /* 0x00000000000c9947 */ /* 0x000fea0003800000 */
[----:B------:R-:W2:Y:S04]  /*12d30*/  LDG.E R10, desc[UR42][R6.64] ;  /* 0x0000002a060a7981 */ /* 0x000ea8000c1e1900 */
[----:B------:R-:W2:Y:S02]  /*12d40*/  LDG.E R6, desc[UR42][R6.64+0x4] ;  /* 0x0000042a06067981 */ /* 0x000ea4000c1e1900 */
[----:B--2---:R-:W-:-:S07]  /*12d50*/  IMAD.IADD R10, R6, 0x1, -R10 ;  /* 0x00000001060a7824 */ /* 0x004fce00078e0a0a */
.L_x_443:
[----:B------:R-:W2:Y:S01]  /*12d60*/  @P2 LDG.E R2, desc[UR42][R4.64] ;  /* 0x0000002a04022981 */ /* 0x000ea2000c1e1900 */
[----:B-----5:R-:W-:-:S03]  /*12d70*/  IMAD.IADD R10, R10, 0x1, -R8 ;  /* 0x000000010a0a7824 */ /* 0x020fc600078e0a08 */
[----:B------:R-:W2:Y:S01]  /*12d80*/  @P2 LDG.E R4, desc[UR42][R4.64+0x4] ;  /* 0x0000042a04042981 */ /* 0x000ea2000c1e1900 */
[----:B------:R-:W-:Y:S01]  /*12d90*/  BSSY B0, `(.L_x_444) ;  /* 0x0000156000007945 */ /* 0x000fe20003800000 */
[----:B--2---:R-:W-:-:S04]  /*12da0*/  @P2 IMAD.IADD R9, R4, 0x1, -R2 ;  /* 0x0000000104092824 */ /* 0x004fc800078e0a02 */
[----:B------:R-:W-:-:S04]  /*12db0*/  IMAD.IADD R3, R10, 0x1, R9 ;  /* 0x000000010a037824 */ /* 0x000fc800078e0209 */
[----:B------:R-:W-:Y:S01]  /*12dc0*/  VIADD R2, R3, 0x7f ;  /* 0x0000007f03027836 */ /* 0x000fe20000000000 */
[----:B------:R1:W-:Y:S04]  /*12dd0*/  STL [R1+0x30], R3 ;  /* 0x0000300301007387 */ /* 0x0003e80000100800 */
[----:B-1----:R-:W-:-:S04]  /*12de0*/  SHF.R.S32.HI R3, RZ, 0x1f, R2 ;  /* 0x0000001fff037819 */ /* 0x002fc80000011402 */
[----:B------:R-:W-:Y:S01]  /*12df0*/  LEA.HI R4, R3, R2, RZ, 0x7 ;  /* 0x0000000203047211 */ /* 0x000fe200078f38ff */
[----:B------:R-:W-:-:S03]  /*12e00*/  IMAD.MOV R3, RZ, RZ, -R10 ;  /* 0x000000ffff037224 */ /* 0x000fc600078e0a0a */
[----:B------:R-:W-:Y:S02]  /*12e10*/  LOP3.LUT R2, R4, 0xffffff80, RZ, 0xc0, !PT ;  /* 0xffffff8004027812 */ /* 0x000fe400078ec0ff */
[----:B------:R-:W-:Y:S02]  /*12e20*/  VIMNMX R3, RZ, R3, !PT ;  /* 0x00000003ff037248 */ /* 0x000fe40007fe0100 */
[----:B------:R-:W-:-:S04]  /*12e30*/  VIADDMNMX R2, R2, -R10, R9, PT ;  /* 0x8000000a02027246 */ /* 0x000fc80003800109 */
[----:B------:R-:W-:Y:S01]  /*12e40*/  ISETP.GT.AND P0, PT, R2, R3, PT ;  /* 0x000000030200720c */ /* 0x000fe20003f04270 */
[----:B------:R1:W-:Y:S01]  /*12e50*/  STL [R1+0x34], R4 ;  /* 0x0000340401007387 */ /* 0x0003e20000100800 */
[----:B------:R-:W-:-:S11]  /*12e60*/  SHF.R.U32.HI R3, RZ, 0x7, R3 ;  /* 0x00000007ff037819 */ /* 0x000fd60000011603 */
[----:B------:R-:W-:-:S05]  /*12e70*/  @P0 VIADD R2, R2, 0x7f ;  /* 0x0000007f02020836 */ /* 0x000fca0000000000 */
[----:B-1----:R-:W-:-:S04]  /*12e80*/  @P0 SHF.R.S32.HI R4, RZ, 0x1f, R2 ;  /* 0x0000001fff040819 */ /* 0x002fc80000011402 */
[----:B------:R-:W-:Y:S01]  /*12e90*/  @P0 LEA.HI R2, R4, R2, RZ, 0x7 ;  /* 0x0000000204020211 */ /* 0x000fe200078f38ff */
[----:B------:R-:W-:-:S03]  /*12ea0*/  IMAD.MOV.U32 R4, RZ, RZ, R3 ;  /* 0x000000ffff047224 */ /* 0x000fc600078e0003 */
[----:B------:R-:W-:-:S04]  /*12eb0*/  @P0 SHF.R.S32.HI R4, RZ, 0x7, R2 ;  /* 0x00000007ff040819 */ /* 0x000fc80000011402 */
[----:B------:R-:W-:Y:S02]  /*12ec0*/  ISETP.GT.AND P1, PT, R4, R3, PT ;  /* 0x000000030400720c */ /* 0x000fe40003f24270 */
[----:B------:R-:W-:-:S11]  /*12ed0*/  PLOP3.LUT P0, PT, PT, PT, PT, 0x80, 0x0 ;  /* 0x000000000000781c */ /* 0x000fd60003f0f070 */
[----:B------:R-:W-:Y:S05]  /*12ee0*/  @!P1 BRA `(.L_x_445) ;  /* 0x0000001400009947 */ /* 0x000fea0003800000 */
[----:B------:R-:W-:Y:S01]  /*12ef0*/  UMOV UR4, 0xffffffff ;  /* 0xffffffff00047882 */ /* 0x000fe20000000000 */
[----:B------:R-:W-:Y:S02]  /*12f00*/  SEL R2, R28, RZ, !P2 ;  /* 0x000000ff1c027207 */ /* 0x000fe40005000000 */
[----:B------:R-:W-:Y:S05]  /*12f10*/  BRA.DIV UR4, `(.L_x_446) ;  /* 0x0000005a04587947 */ /* 0x000fea000b800000 */
[----:B------:R-:W1:Y:S02]  /*12f20*/  S2R R5, SR_TID.X ;  /* 0x0000000000057919 */ /* 0x000e640000002100 */
[----:B-1----:R-:W-:-:S04]  /*12f30*/  SHF.R.U32.HI R5, RZ, 0x5, R5 ;  /* 0x00000005ff057819 */ /* 0x002fc80000011605 */
[----:B------:R-:W-:-:S05]  /*12f40*/  LOP3.LUT R5, R5, 0x3, RZ, 0xc0, !PT ;  /* 0x0000000305057812 */ /* 0x000fca00078ec0ff */
[----:B------:R1:W2:Y:S02]  /*12f50*/  SHFL.IDX PT, R14, R5, RZ, 0x1f ;  /* 0x00001fff050e7589 */ /* 0x0002a400000e0000 */
.L_x_591:
[----:B--2---:R-:W-:Y:S02]  /*12f60*/  ISETP.NE.AND P0, PT, R14, RZ, PT ;  /* 0x000000ff0e00720c */ /* 0x004fe40003f05270 */
[----:B------:R-:W-:-:S11]  /*12f70*/  PLOP3.LUT P6, PT, PT, PT, PT, 0x8, 0x0 ;  /* 0x000000000000781c */ /* 0x000fd60003fce170 */
[----:B------:R-:W-:Y:S05]  /*12f80*/  @P0 BRA `(.L_x_447) ;  /* 0x00000000000c0947 */ /* 0x000fea0003800000 */
[----:B------:R-:W-:-:S03]  /*12f90*/  UMOV UR4, 0xffffffff ;  /* 0xffffffff00047882 */ /* 0x000fc60000000000 */
[----:B------:R-:W-:Y:S05]  /*12fa0*/  BRA.DIV UR4, `(.L_x_448) ;  /* 0x0000005a04687947 */ /* 0x000fea000b800000 */
[----:B------:R-:W-:-:S13]  /*12fb0*/  ELECT P6, URZ, PT ;  /* 0x00000000003f782f */ /* 0x000fda00038c0000 */
.L_x_447:
[----:B-1----:R-:W2:Y:S01]  /*12fc0*/  LDL R5, [R1+0x3c] ;  /* 0x00003c0001057983 */ /* 0x002ea20000100800 */
[----:B------:R-:W-:Y:S01]  /*12fd0*/  BSSY B1, `(.L_x_449) ;  /* 0x0000008000017945 */ /* 0x000fe20003800000 */
[----:B--2---:R-:W-:-:S05]  /*12fe0*/  VIADD R5, R5, 0x1 ;  /* 0x0000000105057836 */ /* 0x004fca0000000000 */
[----:B------:R-:W-:-:S04]  /*12ff0*/  LEA.HI R6, R5, R5, RZ, 0x1 ;  /* 0x0000000505067211 */ /* 0x000fc800078f08ff */
[----:B------:R-:W-:-:S05]  /*13000*/  LOP3.LUT R6, R6, 0xfffffffe, RZ, 0xc0, !PT ;  /* 0xfffffffe06067812 */ /* 0x000fca00078ec0ff */
[----:B------:R-:W-:-:S05]  /*13010*/  IMAD.IADD R5, R5, 0x1, -R6 ;  /* 0x0000000105057824 */ /* 0x000fca00078e0a06 */
[----:B------:R-:W-:-:S04]  /*13020*/  SHF.L.U32 R5, R5, 0x1f, RZ ;  /* 0x0000001f05057819 */ /* 0x000fc800000006ff */
[----:B------:R-:W1:Y:S02]  /*13030*/  SYNCS.PHASECHK.TRANS64.TRYWAIT P0, [R22+URZ+0x19c20], R5 ;  /* 0x019c2005160075a7 */ /* 0x000e64000800017f */
[----:B-1----:R-:W-:Y:S05]  /*13040*/  @!P0 BRA `(.L_x_450) ;  /* 0x0000005800608947 */ /* 0x002fea0003800000 */
.L_x_594:
[----:B------:R-:W-:Y:S05]  /*13050*/  BSYNC B1 ;  /* 0x0000000000017941 */ /* 0x000fea0003800000 */
.L_x_449:
[----:B------:R-:W-:Y:S04]  /*13060*/  BSSY B1, `(.L_x_451) ;  /* 0x000008b000017945 */ /* 0x000fe80003800000 */
[----:B------:R-:W-:Y:S05]  /*13070*/  @!P6 BRA `(.L_x_452) ;  /* 0x000000080024e947 */ /* 0x000fea0003800000 */
[----:B------:R-:W-:Y:S01]  /*13080*/  IMAD R8, R25, 0x8, R22 ;  /* 0x0000000819087824 */ /* 0x000fe200078e0216 */
[----:B------:R-:W-:Y:S01]  /*13090*/  SHF.L.U32 R10, R27, 0x1f, RZ ;  /* 0x0000001f1b0a7819 */ /* 0x000fe200000006ff */
[----:B------:R-:W2:Y:S01]  /*130a0*/  S2R R6, SR_TID.X ;  /* 0x0000000000067919 */ /* 0x000ea20000002100 */
[----:B------:R-:W-:Y:S02]  /*130b0*/  BSSY B2, `(.L_x_453) ;  /* 0x0000005000027945 */ /* 0x000fe40003800000 */
[----:B------:R-:W3:Y:S01]  /*130c0*/  SYNCS.PHASECHK.TRANS64.TRYWAIT P0, [R8+URZ+0x19ca0], R10 ;  /* 0x019ca00a080075a7 */ /* 0x000ee2000800017f */
[----:B--2---:R-:W-:-:S04]  /*130d0*/  LOP3.LUT R6, R6, 0x7f, RZ, 0xc0, !PT ;  /* 0x0000007f06067812 */ /* 0x004fc800078ec0ff */
[----:B------:R-:W-:Y:S01]  /*130e0*/  ISETP.NE.AND P1, PT, R6, RZ, PT ;  /* 0x000000ff0600720c */ /* 0x000fe20003f25270 */
[----:B---3--:R-:W-:-:S12]  /*130f0*/  @!P0 BRA `(.L_x_454) ;  /* 0x0000005800488947 */ /* 0x008fd80003800000 */
.L_x_595:
[----:B------:R-:W-:Y:S05]  /*13100*/  BSYNC B2 ;  /* 0x0000000000027941 */ /* 0x000fea0003800000 */
.L_x_453:
[----:B------:R-:W-:Y:S04]  /*13110*/  BSSY B2, `(.L_x_455) ;  /* 0x0000009000027945 */ /* 0x000fe80003800000 */
[----:B------:R-:W-:Y:S05]  /*13120*/  @P1 BRA `(.L_x_456) ;  /* 0x00000000001c1947 */ /* 0x000fea0003800000 */
[----:B-1----:R-:W1:Y:S02]  /*13130*/  S2R R5, SR_TID.X ;  /* 0x0000000000057919 */ /* 0x002e640000002100 */
[----:B-1----:R-:W-:Y:S01]  /*13140*/  LOP3.LUT R6, R5, 0x1f, RZ, 0xc0, !PT ;  /* 0x0000001f05067812 */ /* 0x002fe200078ec0ff */
[----:B------:R-:W-:-:S03]  /*13150*/  IMAD.MOV.U32 R5, RZ, RZ, 0x3000 ;  /* 0x00003000ff057424 */ /* 0x000fc600078e00ff */
[----:B------:R-:W-:Y:S01]  /*13160*/  ISETP.NE.AND P0, PT, R6, RZ, PT ;  /* 0x000000ff0600720c */ /* 0x000fe20003f05270 */
[----:B------:R3:W-:-:S12]  /*13170*/  SYNCS.ARRIVE.TRANS64 RZ, [R8+URZ+0x19c90], R5 ;  /* 0x019c900508ff79a7 */ /* 0x0007d8000800003f */
[----:B---3--:R-:W-:Y:S05]  /*13180*/  @!P0 BRA `(.L_x_456) ;  /* 0x0000000000048947 */ /* 0x008fea0003800000 */
[----:B------:R-:W-:Y:S01]  /*13190*/  BPT.TRAP 0x1 ;  /* 0x000000040000795c */ /* 0x000fe20000300000 */
.L_x_456:
[----:B------:R-:W-:Y:S05]  /*131a0*/  BSYNC B2 ;  /* 0x0000000000027941 */ /* 0x000fea0003800000 */
.L_x_455:
[----:B------:R-:W-:Y:S01]  /*131b0*/  IMAD.MOV.U32 R14, RZ, RZ, RZ ;  /* 0x000000ffff0e7224 */ /* 0x000fe200078e00ff */
[----:B------:R-:W-:Y:S01]  /*131c0*/  UIADD3 UR4, UP0, UR40, 0x570, URZ ;  /* 0x0000057028047890 */ /* 0x000fe2000ff1e03f */
[----:B------:R-:W-:Y:S01]  /*131d0*/  IMAD R6, R4, 0x80, R0 ;  /* 0x0000008004067824 */ /* 0x000fe200078e0200 */
[----:B------:R-:W-:Y:S01]  /*131e0*/  PLOP3.LUT P0, PT, PT, PT, PT, 0x80, 0x0 ;  /* 0x000000000000781c */ /* 0x000fe20003f0f070 */
[----:B------:R-:W-:Y:S01]  /*131f0*/  IMAD R7, R25, 0x3000, R22 ;  /* 0x0000300019077824 */ /* 0x000fe200078e0216 */
[----:B------:R-:W-:Y:S01]  /*13200*/  R2UR UR10, R14 ;  /* 0x000000000e0a72ca */ /* 0x000fe200000e0000 */
[----:B------:R-:W-:Y:S01]  /*13210*/  VIADD R6, R6, 0xffffff80 ;  /* 0xffffff8006067836 */ /* 0x000fe20000000000 */
[----:B------:R-:W-:Y:S01]  /*13220*/  UIADD3.X UR5, URZ, UR41, URZ, UP0, !UPT ;  /* 0x000000293f057290 */ /* 0x000fe200087fe43f */
[----:B-1----:R-:W-:Y:S01]  /*13230*/  VIADD R5, R8, 0x19c90 ;  /* 0x00019c9008057836 */ /* 0x002fe20000000000 */
[----:B------:R-:W-:Y:S01]  /*13240*/  UMOV UR6, 0x0 ;  /* 0x0000000000067882 */ /* 0x000fe20000000000 */
[----:B------:R-:W-:Y:S01]  /*13250*/  VIADD R9, R7, 0x13800 ;  /* 0x0001380007097836 */ /* 0x000fe20000000000 */
[----:B------:R-:W-:-:S09]  /*13260*/  UMOV UR7, 0x12f00000 ;  /* 0x12f0000000077882 */ /* 0x000fd20000000000 */
.L_x_457:
[----:B------:R-:W-:-:S13]  /*13270*/  @P0 ELECT P2, URZ, PT ;  /* 0x00000000003f082f */ /* 0x000fda0003840000 */
[----:B------:R-:W-:Y:S02]  /*13280*/  @P2 R2UR UR13, R2 ;  /* 0x00000000020d22ca */ /* 0x000fe400000e0000 */
[----:B------:R-:W-:Y:S02]  /*13290*/  @P2 R2UR UR12, R18 ;  /* 0x00000000120c22ca */ /* 0x000fe400000e0000 */
[----:B------:R-:W-:Y:S02]  /*132a0*/  @P2 R2UR UR11, R6 ;  /* 0x00000000060b22ca */ /* 0x000fe400000e0000 */
[----:B------:R-:W-:Y:S02]  /*132b0*/  @P2 R2UR UR9, R5 ;  /* 0x00000000050922ca */ /* 0x000fe400000e0000 */
[----:B------:R-:W-:Y:S02]  /*132c0*/  @P2 R2UR UR8, R9 ;  /* 0x00000000090822ca */ /* 0x000fe400000e0000 */
[----:B------:R-:W-:-:S02]  /*132d0*/  @P2 PLOP3.LUT P0, PT, P2, PT, PT, 0x8, 0x0 ;  /* 0x000000000000281c */ /* 0x000fc4000170e170 */
[----:B------:R-:W-:-:S09]  /*132e0*/  PLOP3.LUT P2, PT, PT, PT, PT, 0x8, 0x0 ;  /* 0x000000000000781c */ /* 0x000fd20003f4e170 */
[----:B------:R1:W-:Y:S02]  /*132f0*/  UTMALDG.4D [UR8], [UR4], desc[UR6] ;  /* 0x00000608040075b4 */ /* 0x0003e40008019000 */
[----:B-1----:R-:W-:Y:S05]  /*13300*/  @P0 BRA.U.ANY `(.L_x_457) ;  /* 0xfffffffd00d80947 */ /* 0x002fea000393ffff */
[----:B------:R-:W-:Y:S01]  /*13310*/  IMAD.MOV.U32 R13, RZ, RZ, 0x20 ;  /* 0x00000020ff0d7424 */ /* 0x000fe200078e00ff */
[----:B------:R-:W-:Y:S01]  /*13320*/  PLOP3.LUT P0, PT, PT, PT, PT, 0x80, 0x0 ;  /* 0x000000000000781c */ /* 0x000fe20003f0f070 */
[----:B------:R-:W-:Y:S01]  /*13330*/  VIADD R9, R7, 0x14800 ;  /* 0x0001480007097836 */ /* 0x000fe20000000000 */
[----:B------:R-:W-:Y:S01]  /*13340*/  UMOV UR6, 0x0 ;  /* 0x0000000000067882 */ /* 0x000fe20000000000 */
[----:B------:R-:W-:Y:S01]  /*13350*/  UMOV UR7, 0x12f00000 ;  /* 0x12f0000000077882 */ /* 0x000fe20000000000 */
[----:B------:R-:W-:-:S15]  /*13360*/  R2UR UR10, R13 ;  /* 0x000000000d0a72ca */ /* 0x000fde00000e0000 */
.L_x_458:
        /* <DEDUP_REMOVED lines=16> */
.L_x_459:
        /* <DEDUP_REMOVED lines=10> */
[----:B------:R-:W1:Y:S01]  /*13510*/  SYNCS.PHASECHK.TRANS64.TRYWAIT P0, [R8+URZ+0x19cc0], R10 ;  /* 0x019cc00a080075a7 */ /* 0x000e62000800017f */
[----:B------:R-:W-:Y:S04]  /*13520*/  BSSY B2, `(.L_x_460) ;  /* 0x0000002000027945 */ /* 0x000fe80003800000 */
[----:B-1----:R-:W-:Y:S05]  /*13530*/  @!P0 BRA `(.L_x_461) ;  /* 0x00000054004c8947 */ /* 0x002fea0003800000 */
.L_x_596:
[----:B------:R-:W-:Y:S05]  /*13540*/  BSYNC B2 ;  /* 0x0000000000027941 */ /* 0x000fea0003800000 */
.L_x_460:
[----:B------:R-:W-:Y:S01]  /*13550*/  BSSY B2, `(.L_x_462) ;  /* 0x000000b000027945 */ /* 0x000fe20003800000 */
[----:B-12---:R-:W-:Y:S02]  /*13560*/  IMAD.MOV.U32 R10, RZ, RZ, 0x0 ;  /* 0x00000000ff0a7424 */ /* 0x006fe400078e00ff */
[----:B0-----:R-:W-:Y:S01]  /*13570*/  IMAD.MOV.U32 R11, RZ, RZ, 0x12f00000 ;  /* 0x12f00000ff0b7424 */ /* 0x001fe200078e00ff */
        /* <DEDUP_REMOVED lines=8> */
.L_x_463:
[----:B------:R-:W-:Y:S05]  /*13600*/  BSYNC B2 ;  /* 0x0000000000027941 */ /* 0x000fea0003800000 */
.L_x_462:
        /* <DEDUP_REMOVED lines=8> */
.L_x_464:
        /* <DEDUP_REMOVED lines=15> */
.L_x_465:
        /* <DEDUP_REMOVED lines=15> */
.L_x_466:
        /* <DEDUP_REMOVED lines=9> */
[----:B--2---:R-:W-:Y:S05]  /*13900*/  @P0 BRA.U.ANY `(.L_x_466) ;  /* 0xfffffffd00d80947 */ /* 0x004fea000393ffff */
.L_x_452:
[----:B------:R-:W-:Y:S05]  /*13910*/  BSYNC B1 ;  /* 0x0000000000017941 */ /* 0x000fea0003800000 */
.L_x_451:
[----:B------:R-:W-:Y:S01]  /*13920*/  VIADD R9, R4, 0xfffffffe ;  /* 0xfffffffe04097836 */ /* 0x000fe20000000000 */
[----:B------:R-:W-:Y:S01]  /*13930*/  PLOP3.LUT P0, PT, PT, PT, PT, 0x8, 0x0 ;  /* 0x000000000000781c */ /* 0x000fe20003f0e170 */
[----:B------:R-:W-:-:S03]  /*13940*/  VIADD R25, R25, 0x1 ;  /* 0x0000000119197836 */ /* 0x000fc60000000000 */
[----:B------:R-:W-:Y:S02]  /*13950*/  ISETP.GE.AND P2, PT, R9, R3, PT ;  /* 0x000000030900720c */ /* 0x000fe40003f46270 */
[----:B------:R-:W-:-:S04]  /*13960*/  ISETP.NE.AND P1, PT, R25, 0x2, PT ;  /* 0x000000021900780c */ /* 0x000fc80003f25270 */
[----:B------:R-:W-:Y:S02]  /*13970*/  SEL R4, RZ, 0x1, P1 ;  /* 0x00000001ff047807 */ /* 0x000fe40000800000 */
[----:B------:R-:W-:Y:S02]  /*13980*/  SEL R25, R25, RZ, P1 ;  /* 0x000000ff19197207 */ /* 0x000fe40000800000 */
[----:B------:R-:W-:-:S03]  /*13990*/  LOP3.LUT R27, R27, R4, RZ, 0x3c, !PT ;  /* 0x000000041b1b7212 */ /* 0x000fc600078e3cff */
[----:B------:R-:W-:Y:S05]  /*139a0*/  @!P2 BRA `(.L_x_445) ;  /* 0x000000080050a947 */ /* 0x000fea0003800000 */
.L_x_483:
[----:B------:R-:W-:Y:S05]  /*139b0*/  YIELD ;  /* 0x0000000000007946 */ /* 0x000fea0003800000 */
        /* <DEDUP_REMOVED lines=10> */
.L_x_597:
[----:B------:R-:W-:Y:S05]  /*13a60*/  BSYNC B2 ;  /* 0x0000000000027941 */ /* 0x000fea0003800000 */
.L_x_469:
[----:B------:R-:W-:Y:S04]  /*13a70*/  BSSY B2, `(.L_x_471) ;  /* 0x0000009000027945 */ /* 0x000fe80003800000 */
[----:B------:R-:W-:Y:S05]  /*13a80*/  @P2 BRA `(.L_x_472) ;  /* 0x00000000001c2947 */ /* 0x000fea0003800000 */
[----:B------:R-:W1:Y:S02]  /*13a90*/  S2R R4, SR_TID.X ;  /* 0x0000000000047919 */ /* 0x000e640000002100 */
[----:B-1----:R-:W-:Y:S01]  /*13aa0*/  LOP3.LUT R5, R4, 0x1f, RZ, 0xc0, !PT ;  /* 0x0000001f04057812 */ /* 0x002fe200078ec0ff */
[----:B------:R-:W-:-:S03]  /*13ab0*/  IMAD.MOV.U32 R4, RZ, RZ, 0x3000 ;  /* 0x00003000ff047424 */ /* 0x000fc600078e00ff */
[----:B------:R-:W-:Y:S01]  /*13ac0*/  ISETP.NE.AND P1, PT, R5, RZ, PT ;  /* 0x000000ff0500720c */ /* 0x000fe20003f25270 */
[----:B------:R3:W-:-:S12]  /*13ad0*/  SYNCS.ARRIVE.TRANS64 RZ, [R8+URZ+0x19c90], R4 ;  /* 0x019c900408ff79a7 */ /* 0x0007d8000800003f */
[----:B---3--:R-:W-:Y:S05]  /*13ae0*/  @!P1 BRA `(.L_x_472) ;  /* 0x0000000000049947 */ /* 0x008fea0003800000 */
[----:B------:R-:W-:Y:S01]  /*13af0*/  BPT.TRAP 0x1 ;  /* 0x000000040000795c */ /* 0x000fe20000300000 */
.L_x_472:
[----:B------:R-:W-:Y:S05]  /*13b00*/  BSYNC B2 ;  /* 0x0000000000027941 */ /* 0x000fea0003800000 */
.L_x_471:
[----:B------:R-:W-:Y:S01]  /*13b10*/  IMAD.MOV.U32 R12, RZ, RZ, RZ ;  /* 0x000000ffff0c7224 */ /* 0x000fe200078e00ff */
[----:B------:R-:W-:Y:S01]  /*13b20*/  UIADD3 UR4, UP0, UR40, 0x570, URZ ;  /* 0x0000057028047890 */ /* 0x000fe2000ff1e03f */
[----:B------:R-:W-:Y:S01]  /*13b30*/  IMAD R6, R25, 0x3000, R22 ;  /* 0x0000300019067824 */ /* 0x000fe200078e0216 */
[----:B------:R-:W-:Y:S01]  /*13b40*/  PLOP3.LUT P1, PT, PT, PT, PT, 0x80, 0x0 ;  /* 0x000000000000781c */ /* 0x000fe20003f2f070 */
[----:B-1----:R-:W-:Y:S01]  /*13b50*/  IMAD R5, R9, 0x80, R0 ;  /* 0x0000008009057824 */ /* 0x002fe200078e0200 */
[----:B------:R-:W-:Y:S01]  /*13b60*/  R2UR UR10, R12 ;  /* 0x000000000c0a72ca */ /* 0x000fe200000e0000 */
[----:B------:R-:W-:Y:S01]  /*13b70*/  VIADD R4, R8, 0x19c90 ;  /* 0x00019c9008047836 */ /* 0x000fe20000000000 */
[----:B------:R-:W-:Y:S01]  /*13b80*/  UIADD3.X UR5, URZ, UR41, URZ, UP0, !UPT ;  /* 0x000000293f057290 */ /* 0x000fe200087fe43f */
[----:B------:R-:W-:Y:S01]  /*13b90*/  VIADD R10, R6, 0x13800 ;  /* 0x00013800060a7836 */ /* 0x000fe20000000000 */
[----:B------:R-:W-:Y:S01]  /*13ba0*/  UMOV UR6, 0x0 ;  /* 0x0000000000067882 */ /* 0x000fe20000000000 */
[----:B------:R-:W-:-:S10]  /*13bb0*/  UMOV UR7, 0x12f00000 ;  /* 0x12f0000000077882 */ /* 0x000fd40000000000 */
.L_x_473:
        /* <DEDUP_REMOVED lines=16> */
.L_x_474:
        /* <DEDUP_REMOVED lines=16> */
.L_x_475:
        /* <DEDUP_REMOVED lines=13> */
.L_x_598:
[----:B------:R-:W-:Y:S05]  /*13e90*/  BSYNC B2 ;  /* 0x0000000000027941 */ /* 0x000fea0003800000 */
.L_x_476:
[----:B------:R-:W-:Y:S01]  /*13ea0*/  BSSY B2, `(.L_x_478) ;  /* 0x000000b000027945 */ /* 0x000fe20003800000 */
[----:B------:R-:W-:Y:S02]  /*13eb0*/  IMAD.MOV.U32 R10, RZ, RZ, 0x0 ;  /* 0x00000000ff0a7424 */ /* 0x000fe400078e00ff */
        /* <DEDUP_REMOVED lines=9> */
.L_x_479:
[----:B------:R-:W-:Y:S05]  /*13f50*/  BSYNC B2 ;  /* 0x0000000000027941 */ /* 0x000fea0003800000 */
.L_x_478:
[----:B------:R-:W-:Y:S01]  /*13f60*/  R2UR UR10, R12 ;  /* 0x000000000c0a72ca */ /* 0x000fe200000e0000 */
[----:B------:R-:W-:Y:S01]  /*13f70*/  UIADD3 UR4, UP0, UR40, 0x670, URZ ;  /* 0x0000067028047890 */ /* 0x000fe2000ff1e03f */
[----:B------:R-:W-:Y:S01]  /*13f80*/  R2UR UR6, R10 ;  /* 0x000000000a0672ca */ /* 0x000fe200000e0000 */
[----:B-12---:R-:W-:Y:S01]  /*13f90*/  VIADD R8, R8, 0x19cb0 ;  /* 0x00019cb008087836 */ /* 0x006fe20000000000 */
[----:B------:R-:W-:Y:S01]  /*13fa0*/  R2UR UR7, R11 ;  /* 0x000000000b0772ca */ /* 0x000fe200000e0000 */
[----:B------:R-:W-:Y:S01]  /*13fb0*/  VIADD R4, R6, 0x9000 ;  /* 0x0000900006047836 */ /* 0x000fe20000000000 */
[----:B------:R-:W-:Y:S01]  /*13fc0*/  PLOP3.LUT P1, PT, PT, PT, PT, 0x80, 0x0 ;  /* 0x000000000000781c */ /* 0x000fe20003f2f070 */
[----:B------:R-:W-:-:S12]  /*13fd0*/  UIADD3.X UR5, URZ, UR41, URZ, UP0, !UPT ;  /* 0x000000293f057290 */ /* 0x000fd800087fe43f */
.L_x_480:
        /* <DEDUP_REMOVED lines=15> */
.L_x_481:
        /* <DEDUP_REMOVED lines=15> */
.L_x_482:
        /* <DEDUP_REMOVED lines=10> */
.L_x_468:
[----:B------:R-:W-:Y:S05]  /*14260*/  BSYNC B1 ;  /* 0x0000000000017941 */ /* 0x000fea0003800000 */
.L_x_467:
[----:B------:R-:W-:Y:S01]  /*14270*/  ISETP.GT.AND P2, PT, R9, R3, PT ;  /* 0x000000030900720c */ /* 0x000fe20003f44270 */
[----:B------:R-:W-:Y:S02]  /*14280*/  VIADD R25, R25, 0x1 ;  /* 0x0000000119197836 */ /* 0x000fe40000000000 */
[----:B------:R-:W-:-:S03]  /*14290*/  VIADD R9, R9, 0xffffffff ;  /* 0xffffffff09097836 */ /* 0x000fc60000000000 */
[----:B------:R-:W-:-:S04]  /*142a0*/  ISETP.NE.AND P1, PT, R25, 0x2, PT ;  /* 0x000000021900780c */ /* 0x000fc80003f25270 */
[----:B------:R-:W-:Y:S02]  /*142b0*/  SEL R4, RZ, 0x1, P1 ;  /* 0x00000001ff047807 */ /* 0x000fe40000800000 */
[----:B------:R-:W-:Y:S02]  /*142c0*/  SEL R25, R25, RZ, P1 ;  /* 0x000000ff19197207 */ /* 0x000fe40000800000 */
[----:B------:R-:W-:Y:S01]  /*142d0*/  LOP3.LUT R27, R27, R4, RZ, 0x3c, !PT ;  /* 0x000000041b1b7212 */ /* 0x000fe200078e3cff */
[----:B------:R-:W-:Y:S06]  /*142e0*/  @P2 BRA `(.L_x_483) ;  /* 0xfffffff400b02947 */ /* 0x000fec000383ffff */
.L_x_445:
[----:B------:R-:W-:Y:S05]  /*142f0*/  BSYNC B0 ;  /* 0x0000000000007941 */ /* 0x000fea0003800000 */
.L_x_444:
[----:B------:R-:W2:Y:S01]  /*14300*/  LDL R4, [R1+0x30] ;  /* 0x0000300001047983 */ /* 0x000ea20000100800 */
[----:B------:R-:W-:Y:S05]  /*14310*/  @!P0 WARPSYNC.ALL ;  /* 0x0000000000008948 */ /* 0x000fea0003800000 */
[----:B------:R-:W-:Y:S01]  /*14320*/  @!P0 BAR.SYNC.DEFER_BLOCKING 0xc, 0x200 ;  /* 0x0308000000008b1d */ /* 0x000fe20000010000 */
[----:B--2---:R-:W-:-:S13]  /*14330*/  ISETP.GT.AND P0, PT, R4, RZ, PT ;  /* 0x000000ff0400720c */ /* 0x004fda0003f04270 */
[----:B------:R-:W-:Y:S05]  /*14340*/  @P0 BRA `(.L_x_484) ;  /* 0x0000000000440947 */ /* 0x000fea0003800000 */
[----:B------:R-:W2:Y:S02]  /*14350*/  S2R R4, SR_TID.X ;  /* 0x0000000000047919 */ /* 0x000ea40000002100 */
[----:B--2---:R-:W-:-:S04]  /*14360*/  LOP3.LUT R4, R4, 0x7f, RZ, 0xc0, !PT ;  /* 0x0000007f04047812 */ /* 0x004fc800078ec0ff */
[----:B------:R-:W-:-:S13]  /*14370*/  ISETP.NE.AND P0, PT, R4, RZ, PT ;  /* 0x000000ff0400720c */ /* 0x000fda0003f05270 */
[----:B------:R-:W-:Y:S05]  /*14380*/  @P0 BRA `(.L_x_485) ;  /* 0x0000003000140947 */ /* 0x000fea0003800000 */
[----:B-1----:R-:W1:Y:S01]  /*14390*/  S2R R5, SR_LANEID ;  /* 0x0000000000057919 */ /* 0x002e620000000000 */
[----:B------:R-:W-:Y:S01]  /*143a0*/  VOTEU.ANY UR4, UPT, PT ;  /* 0x0000000000047886 */ /* 0x000fe200038e0100 */
[----:B------:R-:W2:Y:S01]  /*143b0*/  LDC.64 R2, c[0x0][0xc60] ;  /* 0x00031800ff027b82 */ /* 0x000ea20000000a00 */
[----:B------:R-:W1:Y:S02]  /*143c0*/  FLO.U32 R0, UR4 ;  /* 0x0000000400007d00 */ /* 0x000e6400080e0000 */
[----:B-1----:R-:W-:-:S06]  /*143d0*/  ISETP.EQ.U32.AND P0, PT, R0, R5, PT ;  /* 0x000000050000720c */ /* 0x002fcc0003f02070 */
[----:B------:R-:W2:Y:S07]  /*143e0*/  POPC R5, UR4 ;  /* 0x0000000400057d09 */ /* 0x000eae0008000000 */
[----:B--2---:R-:W2:Y:S01]  /*143f0*/  @P0 ATOMG.E.ADD.STRONG.GPU PT, R3, desc[UR42][R2.64], R5 ;  /* 0x00000005020309a8 */ /* 0x004ea200081ee1ea */
[----:B------:R-:W1:Y:S02]  /*14400*/  S2R R4, SR_LTMASK ;  /* 0x0000000000047919 */ /* 0x000e640000003900 */
[----:B-1----:R-:W-:-:S04]  /*14410*/  LOP3.LUT R4, R4, UR4, RZ, 0xc0, !PT ;  /* 0x0000000404047c12 */ /* 0x002fc8000f8ec0ff */
[----:B------:R-:W1:Y:S01]  /*14420*/  POPC R7, R4 ;  /* 0x0000000400077309 */ /* 0x000e620000000000 */
[----:B--2---:R-:W1:Y:S02]  /*14430*/  SHFL.IDX PT, R0, R3, R0, 0x1f ;  /* 0x00001f0003007589 */ /* 0x004e6400000e0000 */
[----:B-1----:R-:W-:Y:S01]  /*14440*/  IADD3 R16, R0, UR38, R7 ;  /* 0x0000002600107c10 */ /* 0x002fe2000fffe007 */
[----:B------:R-:W-:Y:S06]  /*14450*/  BRA `(.L_x_485) ;  /* 0x0000002c00e07947 */ /* 0x000fec0003800000 */
.L_x_484:
        /* <DEDUP_REMOVED lines=9> */
[----:B------:R-:W2:Y:S01]  /*144f0*/  LDC.64 R2, c[0x4][R2] ;  /* 0x0100000002027b82 */ /* 0x000ea20000000a00 */
[----:B-1----:R-:W-:Y:S02]  /*14500*/  IMAD.U32 R5, RZ, RZ, UR7 ;  /* 0x00000007ff057e24 */ /* 0x002fe4000f8e00ff */
[----:B------:R-:W-:Y:S02]  /*14510*/  IMAD.U32 R6, RZ, RZ, UR8 ;  /* 0x00000008ff067e24 */ /* 0x000fe4000f8e00ff */
[----:B------:R-:W-:-:S02]  /*14520*/  IMAD.U32 R7, RZ, RZ, UR9 ;  /* 0x00000009ff077e24 */ /* 0x000fc4000f8e00ff */
[----:B------:R-:W-:Y:S02]  /*14530*/  IMAD.U32 R10, RZ, RZ, UR4 ;  /* 0x00000004ff0a7e24 */ /* 0x000fe4000f8e00ff */
[----:B0-----:R-:W-:Y:S02]  /*14540*/  IMAD.U32 R11, RZ, RZ, UR5 ;  /* 0x00000005ff0b7e24 */ /* 0x001fe4000f8e00ff */
[----:B------:R-:W-:Y:S02]  /*14550*/  IMAD.MOV.U32 R8, RZ, RZ, 0x70 ;  /* 0x00000070ff087424 */ /* 0x000fe400078e00ff */
[----:B------:R-:W-:Y:S02]  /*14560*/  IMAD.MOV.U32 R12, RZ, RZ, 0x1 ;  /* 0x00000001ff0c7424 */ /* 0x000fe400078e00ff */
[----:B------:R-:W-:-:S07]  /*14570*/  IMAD.MOV.U32 R13, RZ, RZ, RZ ;  /* 0x000000ffff0d7224 */ /* 0x000fce00078e00ff */
[----:B------:R-:W-:-:S07]  /*14580*/  LEPC R20, `(.L_x_487) ;  /* 0x000000001014794e */ /* 0x000fce0000000000 */
[----:B--2---:R-:W-:Y:S05]  /*14590*/  CALL.ABS.NOINC R2 ;  /* 0x0000000002007343 */ /* 0x004fea0003c00000 */
.L_x_487:
[----:B------:R-:W-:Y:S05]  /*145a0*/  BSYNC B6 ;  /* 0x0000000000067941 */ /* 0x000fea0003800000 */
.L_x_486:
[----:B------:R-:W-:Y:S01]  /*145b0*/  VIADD R0, R22, 0x9000 ;  /* 0x0000900016007836 */ /* 0x000fe20000000000 */
[----:B------:R-:W-:Y:S01]  /*145c0*/  LOP3.LUT R29, R29, 0xfffffffe, RZ, 0xc0, !PT ;  /* 0xfffffffe1d1d7812 */ /* 0x000fe200078ec0ff */
[----:B------:R-:W-:Y:S03]  /*145d0*/  BSSY B6, `(.L_x_488) ;  /* 0x0000014000067945 */ /* 0x000fe60003800000 */
[----:B------:R-:W-:-:S13]  /*145e0*/  LOP3.LUT P0, RZ, R0, 0x9f, RZ, 0xc0, !PT ;  /* 0x0000009f00ff7812 */ /* 0x000fda000780c0ff */
[----:B------:R-:W-:Y:S01]  /*145f0*/  @P0 LOP3.LUT R29, R29, 0x1, RZ, 0xfc, !PT ;  /* 0x000000011d1d0812 */ /* 0x000fe200078efcff */
[----:B------:R-:W-:Y:S06]  /*14600*/  @!P0 BRA `(.L_x_489) ;  /* 0x0000000000408947 */ /* 0x000fec0003800000 */
        /* <DEDUP_REMOVED lines=16> */
.L_x_489:
[----:B------:R-:W-:Y:S05]  /*14710*/  BSYNC B6 ;  /* 0x0000000000067941 */ /* 0x000fea0003800000 */
.L_x_488:
        /* <DEDUP_REMOVED lines=20> */
.L_x_491:
[----:B------:R-:W-:Y:S05]  /*14860*/  BSYNC B6 ;  /* 0x0000000000067941 */ /* 0x000fea0003800000 */
.L_x_490:
[----:B------:R-:W-:Y:S01]  /*14870*/  LOP3.LUT P6, RZ, R29, 0x1, RZ, 0xc0, !PT ;  /* 0x000000011dff7812 */ /* 0x000fe200078cc0ff */
[----:B------:R-:W-:-:S12]  /*14880*/  BSSY B6, `(.L_x_492) ;  /* 0x0000012000067945 */ /* 0x000fd80003800000 */
        /* <DEDUP_REMOVED lines=17> */
.L_x_493:
[----:B------:R-:W-:Y:S05]  /*149a0*/  BSYNC B6 ;  /* 0x0000000000067941 */ /* 0x000fea0003800000 */
.L_x_492:
[----:B------:R-:W2:Y:S01]  /*149b0*/  LDL.LU R20, [R1] ;  /* 0x0000000001147983 */ /* 0x000ea20000300800 */
[----:B------:R-:W-:Y:S02]  /*149c0*/  ULDC.64 UR4, c[0x0][0x9f8] ;  /* 0x00027e0000047ab9 */ /* 0x000fe40000000a00 */
[----:B------:R-:W-:-:S04]  /*149d0*/  ISETP.NE.U32.AND P0, PT, RZ, UR4, PT ;  /* 0x00000004ff007c0c */ /* 0x000fc8000bf05070 */
[----:B------:R-:W-:-:S13]  /*149e0*/  ISETP.NE.AND.EX P0, PT, RZ, UR5, PT, P0 ;  /* 0x00000005ff007c0c */ /* 0x000fda000bf05300 */
[----:B------:R-:W-:-:S04]  /*149f0*/  @P0 IADD3 R2, P1, R23, UR4, RZ ;  /* 0x0000000417020c10 */ /* 0x000fc8000ff3e0ff */
[----:B--2---:R-:W-:Y:S01]  /*14a00*/  @P0 IADD3.X R3, R20, UR5, RZ, P1, !PT ;  /* 0x0000000514030c10 */ /* 0x004fe20008ffe4ff */
[----:B------:R-:W-:-:S04]  /*14a10*/  ULDC.64 UR4, c[0x0][0xa08] ;  /* 0x0002820000047ab9 */ /* 0x000fc80000000a00 */
[----:B------:R2:W3:Y:S02]  /*14a20*/  @P0 LDG.E R28, desc[UR42][R2.64] ;  /* 0x0000002a021c0981 */ /* 0x0004e4000c1e1900 */
[----:B--2---:R-:W2:Y:S02]  /*14a30*/  LDC.64 R2, c[0x0][0x418] ;  /* 0x00010600ff027b82 */ /* 0x004ea40000000a00 */
[----:B--2---:R-:W-:Y:S01]  /*14a40*/  LOP3.LUT P0, RZ, R2, UR4, RZ, 0xfc, !PT ;  /* 0x0000000402ff7c12 */ /* 0x004fe2000f80fcff */
[----:B------:R-:W-:-:S03]  /*14a50*/  UMOV UR4, 0xffffffff ;  /* 0xffffffff00047882 */ /* 0x000fc60000000000 */
[----:B------:R-:W-:Y:S02]  /*14a60*/  LOP3.LUT P0, RZ, R3, UR5, RZ, 0xfc, P0 ;  /* 0x0000000503ff7c12 */ /* 0x000fe4000800fcff */
[----:B---3--:R-:W-:Y:S02]  /*14a70*/  SHF.R.S32.HI R8, RZ, 0x1f, R28 ;  /* 0x0000001fff087819 */ /* 0x008fe4000001141c */
[----:B------:R-:W-:-:S03]  /*14a80*/  SEL R23, R28, RZ, !P0 ;  /* 0x000000ff1c177207 */ /* 0x000fc60004000000 */
[----:B------:R2:W-:Y:S01]  /*14a90*/  STL [R1], R8 ;  /* 0x0000000801007387 */ /* 0x0005e20000100800 */
[----:B------:R-:W-:Y:S05]  /*14aa0*/  BRA.DIV UR4, `(.L_x_494) ;  /* 0x00000042042c7947 */ /* 0x000fea000b800000 */
[----:B------:R-:W3:Y:S02]  /*14ab0*/  S2R R0, SR_TID.X ;  /* 0x0000000000007919 */ /* 0x000ee40000002100 */
[----:B---3--:R-:W-:-:S04]  /*14ac0*/  SHF.R.U32.HI R0, RZ, 0x5, R0 ;  /* 0x00000005ff007819 */ /* 0x008fc80000011600 */
[----:B------:R-:W-:-:S05]  /*14ad0*/  LOP3.LUT R0, R0, 0x3, RZ, 0xc0, !PT ;  /* 0x0000000300007812 */ /* 0x000fca00078ec0ff */
[----:B------:R3:W4:Y:S02]  /*14ae0*/  SHFL.IDX PT, R14, R0, RZ, 0x1f ;  /* 0x00001fff000e7589 */ /* 0x00072400000e0000 */
.L_x_601:
[----:B----4-:R-:W-:Y:S02]  /*14af0*/  ISETP.NE.AND P0, PT, R14, RZ, PT ;  /* 0x000000ff0e00720c */ /* 0x010fe40003f05270 */
[----:B------:R-:W-:Y:S02]  /*14b00*/  PLOP3.LUT P1, PT, PT, PT, PT, 0x8, 0x0 ;  /* 0x000000000000781c */ /* 0x000fe40003f2e170 */
[----:B------:R-:W-:-:S11]  /*14b10*/  LOP3.LUT R29, R29, 0xfffffffe, RZ, 0xc0, !PT ;  /* 0xfffffffe1d1d7812 */ /* 0x000fd600078ec0ff */
[----:B------:R-:W-:Y:S01]  /*14b20*/  @P1 LOP3.LUT R29, R29, 0x1, RZ, 0xfc, !PT ;  /* 0x000000011d1d1812 */ /* 0x000fe200078efcff */
[----:B------:R-:W-:Y:S06]  /*14b30*/  @P0 BRA `(.L_x_495) ;  /* 0x0000000400a00947 */ /* 0x000fec0003800000 */
[----:B------:R-:W-:-:S03]  /*14b40*/  UMOV UR4, 0xffffffff ;  /* 0xffffffff00047882 */ /* 0x000fc60000000000 */
[----:B------:R-:W-:Y:S05]  /*14b50*/  BRA.DIV UR4, `(.L_x_496) ;  /* 0x0000004204347947 */ /* 0x000fea000b800000 */
[----:B------:R-:W-:-:S13]  /*14b60*/  ELECT P6, URZ, PT ;  /* 0x00000000003f782f */ /* 0x000fda00038c0000 */
.L_x_604:
[----:B------:R-:W-:Y:S05]  /*14b70*/  @!P6 BRA `(.L_x_495) ;  /* 0x000000040090e947 */ /* 0x000fea0003800000 */
[----:B---3--:R-:W3:Y:S01]  /*14b80*/  LDL R0, [R1+0x34] ;  /* 0x0000340001007983 */ /* 0x008ee20000100800 */
[----:B------:R-:W-:-:S04]  /*14b90*/  ISETP.NE.U32.AND P0, PT, R2, RZ, PT ;  /* 0x000000ff0200720c */ /* 0x000fc80003f05070 */
[----:B------:R-:W-:Y:S02]  /*14ba0*/  ISETP.NE.AND.EX P0, PT, R3, RZ, PT, P0 ;  /* 0x000000ff0300720c */ /* 0x000fe40003f05300 */
[----:B---3--:R-:W-:-:S11]  /*14bb0*/  LEA.HI.SX32 R0, R0, 0xffffffff, 0x19 ;  /* 0xffffffff00007811 */ /* 0x008fd600078fcaff */
[----:B------:R-:W-:Y:S05]  /*14bc0*/  @!P0 BRA `(.L_x_497) ;  /* 0x0000000000448947 */ /* 0x000fea0003800000 */
[----:B------:R-:W3:Y:S01]  /*14bd0*/  LDC R7, c[0x0][0x43c] ;  /* 0x00010f00ff077b82 */ /* 0x000ee20000000800 */
[----:B------:R-:W-:Y:S01]  /*14be0*/  ULDC.64 UR4, c[0x0][0x428] ;  /* 0x00010a0000047ab9 */ /* 0x000fe20000000a00 */
[----:B---3--:R-:W-:-:S13]  /*14bf0*/  ISETP.NE.AND P0, PT, R7, 0x1, PT ;  /* 0x000000010700780c */ /* 0x008fda0003f05270 */
[----:B-1----:R-:W1:Y:S02]  /*14c00*/  @P0 LDC.64 R4, c[0x0][0x440] ;  /* 0x00011000ff040b82 */ /* 0x002e640000000a00 */
[----:B-1----:R-:W-:-:S04]  /*14c10*/  @P0 IMAD.HI.U32 R6, R0, R4, RZ ;  /* 0x0000000400060227 */ /* 0x002fc800078e00ff */
        /* <DEDUP_REMOVED lines=12> */
.L_x_497:
[----:B------:R-:W-:Y:S01]  /*14ce0*/  IMAD R4, R24, 0x8, R22 ;  /* 0x0000000818047824 */ /* 0x000fe200078e0216 */
[----:B---3--:R-:W-:Y:S01]  /*14cf0*/  SHF.L.U32 R3, R26, 0x1f, RZ ;  /* 0x0000001f1a037819 */ /* 0x008fe200000006ff */
[----:B------:R-:W3:Y:S03]  /*14d00*/  S2R R2, SR_TID.X ;  /* 0x0000000000027919 */ /* 0x000ee60000002100 */
[----:B------:R-:W4:Y:S01]  /*14d10*/  SYNCS.PHASECHK.TRANS64.TRYWAIT P0, [R4+URZ+0x19c80], R3 ;  /* 0x019c8003040075a7 */ /* 0x000f22000800017f */
[----:B---3--:R-:W-:-:S04]  /*14d20*/  LOP3.LUT R2, R2, 0x7f, RZ, 0xc0, !PT ;  /* 0x0000007f02027812 */ /* 0x008fc800078ec0ff */
[----:B------:R-:W-:Y:S01]  /*14d30*/  ISETP.NE.AND P1, PT, R2, RZ, PT ;  /* 0x000000ff0200720c */ /* 0x000fe20003f25270 */
[----:B----4-:R-:W-:-:S12]  /*14d40*/  @!P0 BRA `(.L_x_498) ;  /* 0x0000003c00d88947 */ /* 0x010fd80003800000 */
.L_x_605:
[----:B------:R-:W-:Y:S05]  /*14d50*/  @P1 BRA `(.L_x_499) ;  /* 0x00000000001c1947 */ /* 0x000fea0003800000 */
[----:B------:R-:W1:Y:S02]  /*14d60*/  S2R R2, SR_TID.X ;  /* 0x0000000000027919 */ /* 0x000e640000002100 */
[----:B-1----:R-:W-:Y:S01]  /*14d70*/  LOP3.LUT R5, R2, 0x1f, RZ, 0xc0, !PT ;  /* 0x0000001f02057812 */ /* 0x002fe200078ec0ff */
[----:B------:R-:W-:-:S03]  /*14d80*/  IMAD.MOV.U32 R2, RZ, RZ, 0x3000 ;  /* 0x00003000ff027424 */ /* 0x000fc600078e00ff */
[----:B------:R-:W-:Y:S01]  /*14d90*/  ISETP.NE.AND P0, PT, R5, RZ, PT ;  /* 0x000000ff0500720c */ /* 0x000fe20003f05270 */
[----:B------:R4:W-:-:S12]  /*14da0*/  SYNCS.ARRIVE.TRANS64 RZ, [R4+URZ+0x19c70], R2 ;  /* 0x019c700204ff79a7 */ /* 0x0009d8000800003f */
[----:B----4-:R-:W-:Y:S05]  /*14db0*/  @!P0 BRA `(.L_x_499) ;  /* 0x0000000000048947 */ /* 0x010fea0003800000 */
[----:B------:R-:W-:Y:S01]  /*14dc0*/  BPT.TRAP 0x1 ;  /* 0x000000040000795c */ /* 0x000fe20000300000 */
.L_x_499:
[----:B-1----:R-:W4:Y:S01]  /*14dd0*/  LDL R5, [R1+0x4] ;  /* 0x0000040001057983 */ /* 0x002f220000100800 */
[----:B------:R-:W-:Y:S01]  /*14de0*/  IMAD R2, R24, 0x3000, R22 ;  /* 0x0000300018027824 */ /* 0x000fe200078e0216 */
[----:B------:R-:W-:Y:S01]  /*14df0*/  R2UR UR9, R4 ;  /* 0x00000000040972ca */ /* 0x000fe200000e0000 */
[----:B------:R-:W-:Y:S01]  /*14e00*/  UIADD3 UR4, UP0, UR40, 0x470, URZ ;  /* 0x0000047028047890 */ /* 0x000fe2000ff1e03f */
[----:B------:R-:W-:Y:S01]  /*14e10*/  R2UR UR12, R18 ;  /* 0x00000000120c72ca */ /* 0x000fe200000e0000 */
[----:B------:R-:W-:Y:S01]  /*14e20*/  UMOV UR10, URZ ;  /* 0x0000003f000a7c82 */ /* 0x000fe20008000000 */
[----:B------:R-:W-:Y:S01]  /*14e30*/  R2UR UR15, R2 ;  /* 0x00000000020f72ca */ /* 0x000fe200000e0000 */
[----:B------:R-:W-:Y:S01]  /*14e40*/  UIADD3.X UR5, URZ, UR41, URZ, UP0, !UPT ;  /* 0x000000293f057290 */ /* 0x000fe200087fe43f */
[----:B-----5:R-:W-:Y:S01]  /*14e50*/  R2UR UR13, R23 ;  /* 0x00000000170d72ca */ /* 0x020fe200000e0000 */
[----:B------:R-:W-:Y:S01]  /*14e60*/  UMOV UR6, 0x0 ;  /* 0x0000000000067882 */ /* 0x000fe20000000000 */
[----:B------:R-:W-:Y:S01]  /*14e70*/  UMOV UR7, 0x14f00000 ;  /* 0x14f0000000077882 */ /* 0x000fe20000000000 */
[----:B------:R-:W-:-:S04]  /*14e80*/  UMOV UR16, 0x20 ;  /* 0x0000002000107882 */ /* 0x000fc80000000000 */
[----:B------:R-:W-:-:S04]  /*14e90*/  UIADD3 UR9, UR9, 0x19c70, URZ ;  /* 0x00019c7009097890 */ /* 0x000fc8000fffe03f */
[----:B------:R-:W-:Y:S02]  /*14ea0*/  UIADD3 UR8, UR15, 0x9000, URZ ;  /* 0x000090000f087890 */ /* 0x000fe4000fffe03f */
[----:B------:R-:W-:Y:S02]  /*14eb0*/  UIADD3 UR14, UR15, 0xa000, URZ ;  /* 0x0000a0000f0e7890 */ /* 0x000fe4000fffe03f */
[----:B------:R-:W-:Y:S01]  /*14ec0*/  UIADD3 UR15, UR15, 0xb000, URZ ;  /* 0x0000b0000f0f7890 */ /* 0x000fe2000fffe03f */
[----:B----4-:R-:W-:-:S05]  /*14ed0*/  IMAD R0, R0, 0x80, R5 ;  /* 0x0000008000007824 */ /* 0x010fca00078e0205 */
[----:B------:R-:W-:-:S13]  /*14ee0*/  R2UR UR11, R0 ;  /* 0x00000000000b72ca */ /* 0x000fda00000e0000 */
[----:B------:R1:W-:Y:S02]  /*14ef0*/  UTMALDG.4D [UR8], [UR4], desc[UR6] ;  /* 0x00000608040075b4 */ /* 0x0003e40008019000 */
[----:B-1----:R-:W-:Y:S01]  /*14f00*/  UMOV UR8, UR14 ;  /* 0x0000000e00087c82 */ /* 0x002fe20008000000 */
[----:B------:R-:W-:Y:S01]  /*14f10*/  UMOV UR10, UR16 ;  /* 0x00000010000a7c82 */ /* 0x000fe20008000000 */
[----:B------:R-:W-:Y:S01]  /*14f20*/  UMOV UR14, 0x40 ;  /* 0x00000040000e7882 */ /* 0x000fe20000000000 */
[----:B------:R1:W-:Y:S02]  /*14f30*/  UTMALDG.4D [UR8], [UR4], desc[UR6] ;  /* 0x00000608040075b4 */ /* 0x0003e40008019000 */
[----:B-1----:R-:W-:Y:S01]  /*14f40*/  UMOV UR8, UR15 ;  /* 0x0000000f00087c82 */ /* 0x002fe20008000000 */
[----:B------:R-:W-:Y:S02]  /*14f50*/  UMOV UR10, UR14 ;  /* 0x0000000e000a7c82 */ /* 0x000fe40008000000 */
[----:B------:R1:W-:Y:S01]  /*14f60*/  UTMALDG.4D [UR8], [UR4], desc[UR6] ;  /* 0x00000608040075b4 */ /* 0x0003e20008019000 */
[----:B------:R-:W4:Y:S02]  /*14f70*/  SYNCS.PHASECHK.TRANS64.TRYWAIT P0, [R4+URZ+0x19c40], R3 ;  /* 0x019c4003040075a7 */ /* 0x000f24000800017f */
[----:B-1--4-:R-:W-:Y:S05]  /*14f80*/  @!P0 BRA `(.L_x_500) ;  /* 0x0000003c005c8947 */ /* 0x012fea0003800000 */
.L_x_606:
[----:B------:R-:W-:Y:S05]  /*14f90*/  @P1 BRA `(.L_x_501) ;  /* 0x00000000001c1947 */ /* 0x000fea0003800000 */
[----:B------:R-:W4:Y:S01]  /*14fa0*/  S2R R5, SR_TID.X ;  /* 0x0000000000057919 */ /* 0x000f220000002100 */
[----:B-1-3--:R-:W-:-:S04]  /*14fb0*/  IMAD.MOV.U32 R3, RZ, RZ, 0x3000 ;  /* 0x00003000ff037424 */ /* 0x00afc800078e00ff */
[----:B------:R1:W-:Y:S01]  /*14fc0*/  SYNCS.ARRIVE.TRANS64 RZ, [R4+URZ+0x19c30], R3 ;  /* 0x019c300304ff79a7 */ /* 0x0003e2000800003f */
[----:B----4-:R-:W-:-:S04]  /*14fd0*/  LOP3.LUT R5, R5, 0x1f, RZ, 0xc0, !PT ;  /* 0x0000001f05057812 */ /* 0x010fc800078ec0ff */
[----:B------:R-:W-:-:S13]  /*14fe0*/  ISETP.NE.AND P0, PT, R5, RZ, PT ;  /* 0x000000ff0500720c */ /* 0x000fda0003f05270 */
[----:B-1----:R-:W-:Y:S05]  /*14ff0*/  @!P0 BRA `(.L_x_501) ;  /* 0x0000000000048947 */ /* 0x002fea0003800000 */
[----:B------:R-:W-:Y:S01]  /*15000*/  BPT.TRAP 0x1 ;  /* 0x000000040000795c */ /* 0x000fe20000300000 */
.L_x_501:
[----:B------:R-:W-:Y:S01]  /*15010*/  R2UR UR15, R2 ;  /* 0x00000000020f72ca */ /* 0x000fe200000e0000 */
[----:B------:R-:W-:Y:S01]  /*15020*/  UIADD3 UR4, UP0, UR40, 0x370, URZ ;  /* 0x0000037028047890 */ /* 0x000fe2000ff1e03f */
[----:B------:R-:W-:Y:S01]  /*15030*/  R2UR UR9, R4 ;  /* 0x00000000040972ca */ /* 0x000fe200000e0000 */
[----:B------:R-:W-:Y:S01]  /*15040*/  UMOV UR10, URZ ;  /* 0x0000003f000a7c82 */ /* 0x000fe20008000000 */
[----:B------:R-:W-:Y:S01]  /*15050*/  R2UR UR11, R0 ;  /* 0x00000000000b72ca */ /* 0x000fe200000e0000 */
[----:B------:R-:W-:Y:S01]  /*15060*/  UIADD3.X UR5, URZ, UR41, URZ, UP0, !UPT ;  /* 0x000000293f057290 */ /* 0x000fe200087fe43f */
[----:B------:R-:W-:Y:S01]  /*15070*/  R2UR UR12, R18 ;  /* 0x00000000120c72ca */ /* 0x000fe200000e0000 */
[----:B------:R-:W-:Y:S01]  /*15080*/  UMOV UR6, 0x0 ;  /* 0x0000000000067882 */ /* 0x000fe20000000000 */
[----:B------:R-:W-:Y:S01]  /*15090*/  R2UR UR13, R23 ;  /* 0x00000000170d72ca */ /* 0x000fe200000e0000 */
[----:B------:R-:W-:Y:S01]  /*150a0*/  UMOV UR7, 0x14f00000 ;  /* 0x14f0000000077882 */ /* 0x000fe20000000000 */
[----:B------:R-:W-:Y:S01]  /*150b0*/  UMOV UR16, 0x20 ;  /* 0x0000002000107882 */ /* 0x000fe20000000000 */
[----:B------:R-:W-:-:S02]  /*150c0*/  PLOP3.LUT P0, PT, PT, PT, PT, 0x80, 0x0 ;  /* 0x000000000000781c */ /* 0x000fc40003f0f070 */
[----:B------:R-:W-:Y:S01]  /*150d0*/  UIADD3 UR8, UR15, 0x13800, URZ ;  /* 0x000138000f087890 */ /* 0x000fe2000fffe03f */
[----:B------:R-:W-:Y:S01]  /*150e0*/  LOP3.LUT R29, R29, 0xfffffffe, RZ, 0xc0, !PT ;  /* 0xfffffffe1d1d7812 */ /* 0x000fe200078ec0ff */
[----:B------:R-:W-:Y:S02]  /*150f0*/  UIADD3 UR9, UR9, 0x19c30, URZ ;  /* 0x00019c3009097890 */ /* 0x000fe4000fffe03f */
[----:B------:R-:W-:Y:S02]  /*15100*/  UIADD3 UR14, UR15, 0x14800, URZ ;  /* 0x000148000f0e7890 */ /* 0x000fe4000fffe03f */
[----:B------:R-:W-:-:S05]  /*15110*/  UIADD3 UR15, UR15, 0x15800, URZ ;  /* 0x000158000f0f7890 */ /* 0x000fca000fffe03f */
[----:B------:R4:W-:Y:S01]  /*15120*/  UTMALDG.4D [UR8], [UR4], desc[UR6] ;  /* 0x00000608040075b4 */ /* 0x0009e20008019000 */
[----:B------:R-:W-:Y:S01]  /*15130*/  @P0 LOP3.LUT R29, R29, 0x1, RZ, 0xfc, !PT ;  /* 0x000000011d1d0812 */ /* 0x000fe200078efcff */
[----:B----4-:R-:W-:Y:S01]  /*15140*/  UMOV UR8, UR14 ;  /* 0x0000000e00087c82 */ /* 0x010fe20008000000 */
[----:B------:R-:W-:Y:S01]  /*15150*/  UMOV UR10, UR16 ;  /* 0x00000010000a7c82 */ /* 0x000fe20008000000 */
[----:B------:R-:W-:Y:S01]  /*15160*/  UMOV UR14, 0x40 ;  /* 0x00000040000e7882 */ /* 0x000fe20000000000 */
[----:B------:R4:W-:Y:S02]  /*15170*/  UTMALDG.4D [UR8], [UR4], desc[UR6] ;  /* 0x00000608040075b4 */ /* 0x0009e40008019000 */
[----:B----4-:R-:W-:Y:S01]  /*15180*/  UMOV UR8, UR15 ;  /* 0x0000000f00087c82 */ /* 0x010fe20008000000 */
[----:B------:R-:W-:Y:S02]  /*15190*/  UMOV UR10, UR14 ;  /* 0x0000000e000a7c82 */ /* 0x000fe40008000000 */
[----:B------:R4:W-:Y:S02]  /*151a0*/  UTMALDG.4D [UR8], [UR4], desc[UR6] ;  /* 0x00000608040075b4 */ /* 0x0009e40008019000 */
[----:B----4-:R-:W-:Y:S01]  /*151b0*/  NOP ;  /* 0x0000000000007918 */ /* 0x010fe20000000000 */
.L_x_495:
[----:B-1-3--:R-:W3:Y:S04]  /*151c0*/  LDL.LU R4, [R1+0x1c] ;  /* 0x00001c0001047983 */ /* 0x00aee80000300800 */
[----:B------:R-:W4:Y:S04]  /*151d0*/  LDL.LU R6, [R1+0x14] ;  /* 0x0000140001067983 */ /* 0x000f280000300800 */
[----:B------:R-:W5:Y:S01]  /*151e0*/  LDL.LU R3, [R1+0x28] ;  /* 0x0000280001037983 */ /* 0x000f620000300800 */
[----:B------:R-:W-:Y:S05]  /*151f0*/  WARPSYNC.ALL ;  /* 0x0000000000007948 */ /* 0x000fea0003800000 */
[----:B------:R-:W-:Y:S01]  /*15200*/  ULDC.64 UR6, c[0x0][0xa00] ;  /* 0x0002800000067ab9 */ /* 0x000fe20000000a00 */
[----:B------:R-:W-:Y:S01]  /*15210*/  ULDC.64 UR4, c[0x0][0x298] ;  /* 0x0000a60000047ab9 */ /* 0x000fe20000000a00 */
[----:B------:R-:W-:Y:S01]  /*15220*/  BAR.SYNC.DEFER_BLOCKING 0x8, 0x200 ;  /* 0x0208000000007b1d */ /* 0x000fe20000010000 */
[----:B------:R-:W-:Y:S01]  /*15230*/  ISETP.NE.U32.AND P0, PT, RZ, UR6, PT ;  /* 0x00000006ff007c0c */ /* 0x000fe2000bf05070 */
[----:B------:R-:W-:-:S03]  /*15240*/  VIADD R0, R22, 0xf000 ;  /* 0x0000f00016007836 */ /* 0x000fc60000000000 */
[----:B------:R-:W-:Y:S01]  /*15250*/  ISETP.NE.AND.EX P0, PT, RZ, UR7, PT, P0 ;  /* 0x00000007ff007c0c */ /* 0x000fe2000bf05300 */
[----:B------:R-:W-:Y:S01]  /*15260*/  BSSY B6, `(.L_x_502) ;  /* 0x0000020000067945 */ /* 0x000fe20003800000 */
[----:B------:R-:W-:Y:S02]  /*15270*/  LOP3.LUT P1, RZ, R0, 0x9f, RZ, 0xc0, !PT ;  /* 0x0000009f00ff7812 */ /* 0x000fe4000782c0ff */
[----:B---3--:R-:W-:-:S05]  /*15280*/  SHF.R.S32.HI R2, RZ, 0x1f, R4 ;  /* 0x0000001fff027819 */ /* 0x008fca0000011404 */
[----:B------:R-:W-:Y:S01]  /*15290*/  IMAD R2, R2, UR4, RZ ;  /* 0x0000000402027c24 */ /* 0x000fe2000f8e02ff */
[----:B-----5:R-:W-:-:S03]  /*152a0*/  SEL R3, R3, RZ, !P0 ;  /* 0x000000ff03037207 */ /* 0x020fc60004000000 */
[----:B------:R-:W-:Y:S01]  /*152b0*/  IMAD R0, R4, UR5, R2 ;  /* 0x0000000504007c24 */ /* 0x000fe2000f8e0202 */
[----:B----4-:R-:W-:Y:S01]  /*152c0*/  SEL R2, R6, RZ, !P0 ;  /* 0x000000ff06027207 */ /* 0x010fe20004000000 */
[----:B------:R-:W-:-:S05]  /*152d0*/  IMAD.WIDE.U32 R4, R4, UR4, RZ ;  /* 0x0000000404047c25 */ /* 0x000fca000f8e00ff */
[----:B------:R-:W-:Y:S04]  /*152e0*/  STL.64 [R1+0x20], R4 ;  /* 0x0000200401007387 */ /* 0x000fe80000100a00 */
[----:B------:R1:W-:Y:S04]  /*152f0*/  STL [R1+0x14], R2 ;  /* 0x0000140201007387 */ /* 0x0003e80000100800 */
[----:B------:R3:W-:Y:S01]  /*15300*/  STL [R1+0x40], R3 ;  /* 0x0000400301007387 */ /* 0x0007e20000100800 */
[----:B-1----:R-:W-:Y:S01]  /*15310*/  IMAD.IADD R2, R5, 0x1, R0 ;  /* 0x0000000105027824 */ /* 0x002fe200078e0200 */
[----:B------:R-:W-:-:S05]  /*15320*/  SHF.R.S32.HI R0, RZ, 0x1f, R18 ;  /* 0x0000001fff007819 */ /* 0x000fca0000011412 */
[----:B------:R3:W-:Y:S04]  /*15330*/  STL [R1+0x28], R0 ;  /* 0x0000280001007387 */ /* 0x0007e80000100800 */
[----:B------:R3:W-:Y:S01]  /*15340*/  STL [R1+0x1c], R2 ;  /* 0x00001c0201007387 */ /* 0x0007e20000100800 */
[----:B------:R-:W-:Y:S05]  /*15350*/  @!P1 BRA `(.L_x_503) ;  /* 0x0000000000409947 */ /* 0x000fea0003800000 */
[----:B---3--:R-:W-:Y:S01]  /*15360*/  MOV R2, 0x0 ;  /* 0x0000000000027802 */ /* 0x008fe20000000f00 */
        /* <DEDUP_REMOVED lines=9> */
[----:B0-----:R-:W-:Y:S02]  /*15400*/  IMAD.U32 R11, RZ, RZ, UR9 ;  /* 0x00000009ff0b7e24 */ /* 0x001fe4000f8e00ff */
[----:B--2---:R-:W-:Y:S02]  /*15410*/  IMAD.MOV.U32 R8, RZ, RZ, 0x70 ;  /* 0x00000070ff087424 */ /* 0x004fe400078e00ff */
[----:B------:R-:W-:Y:S02]  /*15420*/  IMAD.MOV.U32 R12, RZ, RZ, 0x1 ;  /* 0x00000001ff0c7424 */ /* 0x000fe400078e00ff */
[----:B------:R-:W-:-:S07]  /*15430*/  IMAD.MOV.U32 R13, RZ, RZ, RZ ;  /* 0x000000ffff0d7224 */ /* 0x000fce00078e00ff */
[----:B------:R-:W-:-:S07]  /*15440*/  LEPC R20, `(.L_x_503) ;  /* 0x000000001014794e */ /* 0x000fce0000000000 */
[----:B-1----:R-:W-:Y:S05]  /*15450*/  CALL.ABS.NOINC R2 ;  /* 0x0000000002007343 */ /* 0x002fea0003c00000 */
.L_x_503:
[----:B------:R-:W-:Y:S05]  /*15460*/  BSYNC B6 ;  /* 0x0000000000067941 */ /* 0x000fea0003800000 */
.L_x_502:
[----:B---3--:R-:W3:Y:S01]  /*15470*/  LDL.LU R0, [R1+0x1c] ;  /* 0x00001c0001007983 */ /* 0x008ee20000300800 */
[----:B------:R-:W1:Y:S01]  /*15480*/  LDC R9, c[0x0][0x448] ;  /* 0x00011200ff097b82 */ /* 0x000e620000000800 */
[----:B------:R-:W-:Y:S01]  /*15490*/  ULDC.64 UR4, c[0x0][0x2d8] ;  /* 0x0000b60000047ab9 */ /* 0x000fe20000000a00 */
[----:B------:R-:W-:Y:S01]  /*154a0*/  ULDC.64 UR6, c[0x0][0x2c8] ;  /* 0x0000b20000067ab9 */ /* 0x000fe20000000a00 */
[----:B------:R-:W3:Y:S01]  /*154b0*/  LDL.LU.64 R2, [R1+0x20] ;  /* 0x0000200001027983 */ /* 0x000ee20000300a00 */
[----:B------:R-:W-:-:S03]  /*154c0*/  ULDC.64 UR8, c[0x0][0x280] ;  /* 0x0000a00000087ab9 */ /* 0x000fc60000000a00 */
[----:B------:R-:W4:Y:S04]  /*154d0*/  LDL.LU R20, [R1+0x28] ;  /* 0x0000280001147983 */ /* 0x000f280000300800 */
[----:B------:R-:W4:Y:S04]  /*154e0*/  LDL.LU R21, [R1+0x40] ;  /* 0x0000400001157983 */ /* 0x000f280000300800 */
[----:B------:R-:W4:Y:S01]  /*154f0*/  LDL.LU R4, [R1+0x14] ;  /* 0x0000140001047983 */ /* 0x000f220000300800 */
[----:B-1----:R-:W-:-:S13]  /*15500*/  ISETP.NE.AND P0, PT, R9, 0x1, PT ;  /* 0x000000010900780c */ /* 0x002fda0003f05270 */
[----:B------:R-:W1:Y:S08]  /*15510*/  @P0 LDC R5, c[0x0][0x450] ;  /* 0x00011400ff050b82 */ /* 0x000e700000000800 */
[----:B--2---:R-:W2:Y:S01]  /*15520*/  @P0 LDC R8, c[0x0][0x450] ;  /* 0x00011400ff080b82 */ /* 0x004ea20000000800 */
[----:B---3--:R-:W-:Y:S02]  /*15530*/  IMAD.MOV.U32 R3, RZ, RZ, R0 ;  /* 0x000000ffff037224 */ /* 0x008fe400078e0000 */
[----:B----4-:R-:W-:-:S02]  /*15540*/  IMAD R0, R20, UR4, RZ ;  /* 0x0000000414007c24 */ /* 0x010fc4000f8e02ff */
[C---:B------:R-:W-:Y:S01]  /*15550*/  IMAD.WIDE.U32 R2, R18.reuse, UR4, R2 ;  /* 0x0000000412027c25 */ /* 0x040fe2000f8e0002 */
[----:B------:R-:W3:Y:S03]  /*15560*/  S2R R20, SR_TID.X ;  /* 0x0000000000147919 */ /* 0x000ee60000002100 */
[----:B------:R-:W-:Y:S01]  /*15570*/  IMAD R0, R18, UR5, R0 ;  /* 0x0000000512007c24 */ /* 0x000fe2000f8e0200 */
[----:B------:R-:W-:-:S03]  /*15580*/  ULDC.64 UR4, c[0x0][0x2e0] ;  /* 0x0000b80000047ab9 */ /* 0x000fc60000000a00 */
[----:B------:R-:W-:Y:S02]  /*15590*/  IMAD.IADD R3, R3, 0x1, R0 ;  /* 0x0000000103037824 */ /* 0x000fe400078e0200 */
[----:B------:R-:W-:Y:S02]  /*155a0*/  IMAD R0, R21, UR4, RZ ;  /* 0x0000000415007c24 */ /* 0x000fe4000f8e02ff */
[----:B------:R-:W4:Y:S01]  /*155b0*/  S2R R21, SR_TID.X ;  /* 0x0000000000157919 */ /* 0x000f220000002100 */
[----:B------:R-:W-:-:S04]  /*155c0*/  IMAD.WIDE.U32 R2, R4, UR4, R2 ;  /* 0x0000000404027c25 */ /* 0x000fc8000f8e0002 */
[----:B------:R-:W-:Y:S01]  /*155d0*/  IMAD R0, R4, UR5, R0 ;  /* 0x0000000504007c24 */ /* 0x000fe2000f8e0200 */
[----:B------:R-:W-:Y:S01]  /*155e0*/  ULDC.64 UR4, c[0x0][0x2d0] ;  /* 0x0000b40000047ab9 */ /* 0x000fe20000000a00 */
[----:B------:R-:W0:Y:S02]  /*155f0*/  @P0 LDC R4, c[0x0][0x44c] ;  /* 0x00011300ff040b82 */ /* 0x000e240000000800 */
[----:B------:R-:W-:Y:S01]  /*15600*/  IMAD.IADD R3, R3, 0x1, R0 ;  /* 0x0000000103037824 */ /* 0x000fe200078e0200 */
[----:B---3--:R-:W-:-:S04]  /*15610*/  LOP3.LUT R20, R20, 0x7f, RZ, 0xc0, !PT ;  /* 0x0000007f14147812 */ /* 0x008fc800078ec0ff */
[----:B------:R-:W-:Y:S01]  /*15620*/  SHF.R.U32.HI R20, RZ, 0x1, R20 ;  /* 0x00000001ff147819 */ /* 0x000fe20000011614 */
[----:B----4-:R-:W-:Y:S02]  /*15630*/  IMAD.SHL.U32 R6, R21, 0x40, RZ ;  /* 0x0000004015067824 */ /* 0x010fe400078e00ff */
[----:B------:R3:W5:Y:S03]  /*15640*/  LDL R21, [R1+0x38] ;  /* 0x0000380001157983 */ /* 0x0007660000100800 */
[----:B------:R-:W-:-:S05]  /*15650*/  LOP3.LUT R6, R20, 0x40, R6, 0xf8, !PT ;  /* 0x0000004014067812 */ /* 0x000fca00078ef806 */
[----:B------:R-:W-:-:S04]  /*15660*/  IMAD R0, R17, 0xc0, R6 ;  /* 0x000000c011007824 */ /* 0x000fc800078e0206 */
[----:B0-----:R-:W-:-:S04]  /*15670*/  @P0 IMAD.HI.U32 R6, R0, R4, RZ ;  /* 0x0000000400060227 */ /* 0x001fc800078e00ff */
[----:B------:R-:W-:Y:S01]  /*15680*/  IMAD.MOV.U32 R4, RZ, RZ, R0 ;  /* 0x000000ffff047224 */ /* 0x000fe200078e0000 */
[----:B-1----:R-:W-:-:S04]  /*15690*/  @P0 SHF.R.U32.HI R4, RZ, R5, R6 ;  /* 0x00000005ff040219 */ /* 0x002fc80000011606 */
[--C-:B------:R-:W-:Y:S01]  /*156a0*/  SHF.R.S32.HI R5, RZ, 0x1f, R4.reuse ;  /* 0x0000001fff057819 */ /* 0x100fe20000011404 */
[----:B------:R-:W-:-:S04]  /*156b0*/  IMAD.MOV R6, RZ, RZ, -R4 ;  /* 0x000000ffff067224 */ /* 0x000fc800078e0a04 */
[----:B------:R-:W-:Y:S02]  /*156c0*/  IMAD R5, R5, UR4, RZ ;  /* 0x0000000405057c24 */ /* 0x000fe4000f8e02ff */
[----:B------:R-:W-:Y:S02]  /*156d0*/  IMAD R6, R9, R6, R0 ;  /* 0x0000000609067224 */ /* 0x000fe400078e0200 */
[C---:B------:R-:W-:Y:S02]  /*156e0*/  IMAD R7, R4.reuse, UR5, R5 ;  /* 0x0000000504077c24 */ /* 0x040fe4000f8e0205 */
[----:B------:R-:W-:-:S04]  /*156f0*/  IMAD.WIDE.U32 R4, R4, UR4, R2 ;  /* 0x0000000404047c25 */ /* 0x000fc8000f8e0002 */
[----:B------:R-:W-:Y:S01]  /*15700*/  IMAD.IADD R5, R5, 0x1, R7 ;  /* 0x0000000105057824 */ /* 0x000fe200078e0207 */
[----:B------:R-:W-:Y:S01]  /*15710*/  SHF.R.S32.HI R7, RZ, 0x1f, R6 ;  /* 0x0000001fff077819 */ /* 0x000fe20000011406 */
[----:B------:R-:W-:-:S04]  /*15720*/  IMAD.WIDE.U32 R4, R6, UR6, R4 ;  /* 0x0000000606047c25 */ /* 0x000fc8000f8e0004 */
[----:B------:R-:W-:-:S04]  /*15730*/  IMAD R7, R7, UR6, RZ ;  /* 0x0000000607077c24 */ /* 0x000fc8000f8e02ff */
[----:B------:R-:W-:Y:S01]  /*15740*/  IMAD R7, R6, UR7, R7 ;  /* 0x0000000706077c24 */ /* 0x000fe2000f8e0207 */
[----:B------:R-:W-:-:S04]  /*15750*/  IADD3 R6, P1, R4, UR8, RZ ;  /* 0x0000000804067c10 */ /* 0x000fc8000ff3e0ff */
[----:B------:R-:W-:Y:S02]  /*15760*/  IADD3.X R4, R5, UR9, R7, P1, !PT ;  /* 0x0000000905047c10 */ /* 0x000fe40008ffe407 */
[----:B------:R-:W0:Y:S01]  /*15770*/  @P0 LDC R7, c[0x0][0x44c] ;  /* 0x00011300ff070b82 */ /* 0x000e220000000800 */
[----:B------:R-:W-:-:S04]  /*15780*/  VIADD R0, R0, 0x80 ;  /* 0x0000008000007836 */ /* 0x000fc80000000000 */
[----:B------:R-:W-:Y:S02]  /*15790*/  IMAD.MOV.U32 R5, RZ, RZ, R0 ;  /* 0x000000ffff057224 */ /* 0x000fe400078e0000 */
[----:B0-----:R-:W-:-:S05]  /*157a0*/  @P0 IMAD.HI.U32 R7, R0, R7, RZ ;  /* 0x0000000700070227 */ /* 0x001fca00078e00ff */
[----:B--2---:R-:W-:Y:S02]  /*157b0*/  @P0 SHF.R.U32.HI R5, RZ, R8, R7 ;  /* 0x00000008ff050219 */ /* 0x004fe40000011607 */
[----:B------:R3:W5:Y:S01]  /*157c0*/  LDL R8, [R1+0x18] ;  /* 0x0000180001087983 */ /* 0x0007620000100800 */
[----:B------:R-:W0:Y:S01]  /*157d0*/  S2R R11, SR_TID.X ;  /* 0x00000000000b7919 */ /* 0x000e220000002100 */
[----:B------:R-:W1:Y:S01]  /*157e0*/  S2R R20, SR_TID.X ;  /* 0x0000000000147919 */ /* 0x000e620000002100 */
[----:B------:R-:W-:-:S04]  /*157f0*/  IMAD.MOV R7, RZ, RZ, -R5 ;  /* 0x000000ffff077224 */ /* 0x000fc800078e0a05 */
[----:B------:R-:W-:Y:S01]  /*15800*/  IMAD R0, R9, R7, R0 ;  /* 0x0000000709007224 */ /* 0x000fe200078e0200 */
[----:B------:R-:W-:Y:S01]  /*15810*/  SHF.R.S32.HI R7, RZ, 0x1f, R5 ;  /* 0x0000001fff077819 */ /* 0x000fe20000011405 */
[----:B------:R-:W-:-:S04]  /*15820*/  IMAD.WIDE.U32 R2, R5, UR4, R2 ;  /* 0x0000000405027c25 */ /* 0x000fc8000f8e0002 */
[----:B------:R-:W-:Y:S01]  /*15830*/  IMAD R7, R7, UR4, RZ ;  /* 0x0000000407077c24 */ /* 0x000fe2000f8e02ff */
[----:B------:R-:W-:-:S03]  /*15840*/  ULDC UR4, c[0x0][0x2b8] ;  /* 0x0000ae0000047ab9 */ /* 0x000fc60000000800 */
[----:B------:R-:W-:Y:S01]  /*15850*/  IMAD R7, R5, UR5, R7 ;  /* 0x0000000505077c24 */ /* 0x000fe2000f8e0207 */
[----:B------:R-:W-:-:S03]  /*15860*/  SHF.R.S32.HI R5, RZ, 0x1f, R0 ;  /* 0x0000001fff057819 */ /* 0x000fc60000011400 */
[----:B------:R-:W-:Y:S02]  /*15870*/  IMAD.IADD R3, R3, 0x1, R7 ;  /* 0x0000000103037824 */ /* 0x000fe400078e0207 */
[----:B0-----:R-:W-:Y:S02]  /*15880*/  IMAD.SHL.U32 R11, R11, 0x10, RZ ;  /* 0x000000100b0b7824 */ /* 0x001fe400078e00ff */
[----:B-1----:R-:W-:-:S03]  /*15890*/  IMAD.SHL.U32 R10, R20, 0x10, RZ ;  /* 0x00000010140a7824 */ /* 0x002fc600078e00ff */
[----:B------:R-:W-:Y:S01]  /*158a0*/  LOP3.LUT R11, R11, 0x10, RZ, 0xc0, !PT ;  /* 0x000000100b0b7812 */ /* 0x000fe200078ec0ff */
[----:B------:R-:W-:Y:S02]  /*158b0*/  IMAD R5, R5, UR6, RZ ;  /* 0x0000000605057c24 */ /* 0x000fe4000f8e02ff */
[----:B------:R-:W-:Y:S01]  /*158c0*/  IMAD.WIDE.U32 R2, R0, UR6, R2 ;  /* 0x0000000600027c25 */ /* 0x000fe2000f8e0002 */
[C---:B------:R-:W-:Y:S02]  /*158d0*/  LOP3.LUT R12, R11.reuse, 0x20, RZ, 0xfc, !PT ;  /* 0x000000200b0c7812 */ /* 0x040fe400078efcff */
[----:B------:R-:W-:Y:S02]  /*158e0*/  LOP3.LUT R10, R10, 0x10, RZ, 0xc0, !PT ;  /* 0x000000100a0a7812 */ /* 0x000fe400078ec0ff */
[----:B------:R-:W-:Y:S01]  /*158f0*/  LOP3.LUT R11, R11, 0x40, RZ, 0xfc, !PT ;  /* 0x000000400b0b7812 */ /* 0x000fe200078efcff */
[----:B------:R-:W-:Y:S01]  /*15900*/  IMAD R5, R0, UR7, R5 ;  /* 0x0000000700057c24 */ /* 0x000fe2000f8e0205 */
[----:B------:R-:W-:-:S02]  /*15910*/  IADD3 R7, P3, R2, UR8, RZ ;  /* 0x0000000802077c10 */ /* 0x000fc4000ff7e0ff */
[----:B------:R-:W-:Y:S02]  /*15920*/  ISETP.GE.AND P2, PT, R10, UR4, PT ;  /* 0x000000040a007c0c */ /* 0x000fe4000bf46270 */
[----:B------:R-:W-:Y:S02]  /*15930*/  ISETP.GE.AND P1, PT, R12, UR4, PT ;  /* 0x000000040c007c0c */ /* 0x000fe4000bf26270 */
[----:B------:R-:W-:Y:S01]  /*15940*/  ISETP.GE.AND P0, PT, R11, UR4, PT ;  /* 0x000000040b007c0c */ /* 0x000fe2000bf06270 */
[----:B------:R-:W-:Y:S01]  /*15950*/  UMOV UR4, 0xffffffff ;  /* 0xffffffff00047882 */ /* 0x000fe20000000000 */
[----:B------:R-:W-:Y:S02]  /*15960*/  LOP3.LUT R20, R20, 0x7f, RZ, 0xc0, !PT ;  /* 0x0000007f14147812 */ /* 0x000fe400078ec0ff */
[----:B------:R-:W-:Y:S02]  /*15970*/  IADD3.X R5, R3, UR9, R5, P3, !PT ;  /* 0x0000000903057c10 */ /* 0x000fe40009ffe405 */
[----:B------:R-:W-:Y:S01]  /*15980*/  SHF.R.U32.HI R20, RZ, 0x1, R20 ;  /* 0x00000001ff147819 */ /* 0x000fe20000011614 */
[----:B---3--:R-:W-:Y:S06]  /*15990*/  BRA.DIV UR4, `(.L_x_504) ;  /* 0x0000003204ec7947 */ /* 0x008fec000b800000 */
[----:B------:R-:W0:Y:S01]  /*159a0*/  SHFL.IDX PT, R3, R6, RZ, 0x1e1f ;  /* 0x001e1fff06037589 */ /* 0x000e2200000e0000 */
[----:B-----5:R-:W-:Y:S02]  /*159b0*/  IMAD R0, R21, R9, RZ ;  /* 0x0000000915007224 */ /* 0x020fe400078e02ff */
[----:B------:R-:W-:Y:S01]  /*159c0*/  IMAD R17, R17, 0xc0, R20 ;  /* 0x000000c011117824 */ /* 0x000fe200078e0214 */
[----:B------:R-:W1:Y:S04]  /*159d0*/  SHFL.IDX PT, R2, R4, RZ, 0x1e1f ;  /* 0x001e1fff04027589 */ /* 0x000e6800000e0000 */
[----:B------:R-:W-:Y:S01]  /*159e0*/  ISETP.GE.AND P4, PT, R17, R0, PT ;  /* 0x000000001100720c */ /* 0x000fe20003f86270 */
[----:B------:R-:W2:Y:S04]  /*159f0*/  SHFL.IDX PT, R6, R6, 0x1, 0x1e1f ;  /* 0x003e1f0006067f89 */ /* 0x000ea800000e0000 */
[----:B------:R-:W3:Y:S08]  /*15a00*/  SHFL.IDX PT, R4, R4, 0x1, 0x1e1f ;  /* 0x003e1f0004047f89 */ /* 0x000ef000000e0000 */
[----:B0-----:R-:W-:-:S05]  /*15a10*/  @!P4 IADD3 R3, P3, R10, R3, RZ ;  /* 0x000000030a03c210 */ /* 0x001fca0007f7e0ff */
[----:B-1----:R-:W-:-:S05]  /*15a20*/  @!P4 IMAD.X R2, RZ, RZ, R2, P3 ;  /* 0x000000ffff02c224 */ /* 0x002fca00018e0602 */
[----:B------:R-:W-:-:S04]  /*15a30*/  @!P4 LOP3.LUT R3, R3, R2, RZ, 0x3c, !PT ;  /* 0x000000020303c212 */ /* 0x000fc800078e3cff */
[----:B------:R-:W-:-:S04]  /*15a40*/  @!P4 LOP3.LUT R2, R3, R2, RZ, 0x3c, !PT ;  /* 0x000000020302c212 */ /* 0x000fc800078e3cff */
[----:B------:R-:W-:-:S05]  /*15a50*/  @!P4 LOP3.LUT R3, R3, R2, RZ, 0x3c, !PT ;  /* 0x000000020303c212 */ /* 0x000fca00078e3cff */
[----:B------:R-:W-:Y:S04]  /*15a60*/  @!P4 LDGSTS.E.BYPASS.LTC128B.128 [R8+0xf000], desc[UR42][R2.64], !P2 ;  /* 0x0f0000000208cfae */ /* 0x000fe8000d101d6a */
[----:B------:R-:W-:Y:S04]  /*15a70*/  @!P4 LDGSTS.E.BYPASS.LTC128B.128 [R8+0x10800], desc[UR42][R2.64+0x20], !P1 ;  /* 0x108000200208cfae */ /* 0x000fe8000c901d6a */
[----:B------:R0:W-:Y:S02]  /*15a80*/  @!P4 LDGSTS.E.BYPASS.LTC128B.128 [R8+0x12000], desc[UR42][R2.64+0x40], !P0 ;  /* 0x120000400208cfae */ /* 0x0001e4000c101d6a */
[----:B0-----:R-:W-:-:S05]  /*15a90*/  VIADD R2, R17, 0x40 ;  /* 0x0000004011027836 */ /* 0x001fca0000000000 */
[----:B------:R-:W-:-:S13]  /*15aa0*/  ISETP.GE.AND P4, PT, R2, R0, PT ;  /* 0x000000000200720c */ /* 0x000fda0003f86270 */
[----:B--2---:R-:W-:-:S05]  /*15ab0*/  @!P4 IADD3 R2, P3, R10, R6, RZ ;  /* 0x000000060a02c210 */ /* 0x004fca0007f7e0ff */
[----:B---3--:R-:W-:-:S05]  /*15ac0*/  @!P4 IMAD.X R3, RZ, RZ, R4, P3 ;  /* 0x000000ffff03c224 */ /* 0x008fca00018e0604 */
[----:B------:R-:W-:Y:S04]  /*15ad0*/  @!P4 LDGSTS.E.BYPASS.LTC128B.128 [R8+0xf800], desc[UR42][R2.64], !P2 ;  /* 0x0f8000000208cfae */ /* 0x000fe8000d101d6a */
[----:B------:R-:W-:Y:S04]  /*15ae0*/  @!P4 LDGSTS.E.BYPASS.LTC128B.128 [R8+0x11000], desc[UR42][R2.64+0x20], !P1 ;  /* 0x110000200208cfae */ /* 0x000fe8000c901d6a */
[----:B------:R0:W-:Y:S04]  /*15af0*/  @!P4 LDGSTS.E.BYPASS.LTC128B.128 [R8+0x12800], desc[UR42][R2.64+0x40], !P0 ;  /* 0x128000400208cfae */ /* 0x0001e8000c101d6a */
[----:B0-----:R0:W1:Y:S04]  /*15b00*/  SHFL.IDX PT, R3, R5, RZ, 0x1e1f ;  /* 0x001e1fff05037589 */ /* 0x00106800000e0000 */
[----:B------:R0:W2:Y:S02]  /*15b10*/  SHFL.IDX PT, R2, R7, RZ, 0x1e1f ;  /* 0x001e1fff07027589 */ /* 0x0000a400000e0000 */
.L_x_613:
[----:B------:R-:W-:Y:S01]  /*15b20*/  VIADD R17, R17, 0x80 ;  /* 0x0000008011117836 */ /* 0x000fe20000000000 */
[----:B------:R-:W-:Y:S04]  /*15b30*/  BSSY B0, `(.L_x_505) ;  /* 0x000000b000007945 */ /* 0x000fe80003800000 */
[----:B------:R-:W-:-:S13]  /*15b40*/  ISETP.GE.AND P3, PT, R17, R0, PT ;  /* 0x000000001100720c */ /* 0x000fda0003f66270 */
[----:B------:R-:W-:Y:S05]  /*15b50*/  @P3 BRA `(.L_x_506) ;  /* 0x0000000000203947 */ /* 0x000fea0003800000 */
[----:B--2---:R-:W-:-:S05]  /*15b60*/  IADD3 R2, P3, R10, R2, RZ ;  /* 0x000000020a027210 */ /* 0x004fca0007f7e0ff */
[----:B-1----:R-:W-:-:S05]  /*15b70*/  IMAD.X R3, RZ, RZ, R3, P3 ;  /* 0x000000ffff037224 */ /* 0x002fca00018e0603 */
[----:B------:R-:W-:Y:S01]  /*15b80*/  @!PT LDS RZ, [RZ] ;  /* 0x00000000fffff984 */ /* 0x000fe20000000800 */
[----:B------:R-:W-:Y:S01]  /*15b90*/  @!PT LDS RZ, [RZ] ;  /* 0x00000000fffff984 */ /* 0x000fe20000000800 */
[----:B------:R-:W-:Y:S01]  /*15ba0*/  @!PT LDS RZ, [RZ] ;  /* 0x00000000fffff984 */ /* 0x000fe20000000800 */
[----:B------:R3:W-:Y:S04]  /*15bb0*/  LDGSTS.E.BYPASS.LTC128B.128 [R8+0x10000], desc[UR42][R2.64], !P2 ;  /* 0x1000000002087fae */ /* 0x0007e8000d101d6a */
[----:B------:R3:W-:Y:S04]  /*15bc0*/  LDGSTS.E.BYPASS.LTC128B.128 [R8+0x11800], desc[UR42][R2.64+0x20], !P1 ;  /* 0x1180002002087fae */ /* 0x0007e8000c901d6a */
[----:B------:R3:W-:Y:S02]  /*15bd0*/  LDGSTS.E.BYPASS.LTC128B.128 [R8+0x13000], desc[UR42][R2.64+0x40], !P0 ;  /* 0x1300004002087fae */ /* 0x0007e4000c101d6a */
.L_x_506:
[----:B------:R-:W-:Y:S05]  /*15be0*/  BSYNC B0 ;  /* 0x0000000000007941 */ /* 0x000fea0003800000 */
.L_x_505:
[----:B------:R-:W-:Y:S01]  /*15bf0*/  NOP ;  /* 0x0000000000007918 */ /* 0x000fe20000000000 */
[----:B------:R-:W-:-:S13]  /*15c00*/  PLOP3.LUT P0, PT, PT, PT, PT, 0x80, 0x0 ;  /* 0x000000000000781c */ /* 0x000fda0003f0f070 */
.L_x_507:
[----:B------:R-:W-:Y:S02]  /*15c10*/  PLOP3.LUT P1, PT, P1, P0, PT, 0xa2, 0x0 ;  /* 0x000000000000781c */ /* 0x000fe40000f21472 */
[----:B------:R-:W-:-:S08]  /*15c20*/  @P0 R2UR P1, UR4, R22 ;  /* 0x00000000160402ca */ /* 0x000fd00000020000 */
[----:B------:R-:W-:-:S05]  /*15c30*/  @P0 PLOP3.LUT P0, PT, P1, PT, PT, 0x80, 0x0 ;  /* 0x000000000000081c */ /* 0x000fca0000f0f070 */
[----:B------:R-:W-:Y:S01]  /*15c40*/  @!P1 SYNCS.ARRIVE.TRANS64.RED.A0T1 RZ, [UR4+0x19c00], RZ ;  /* 0x019c00ffffff99a7 */ /* 0x000fe20008200404 */
[----:B------:R-:W-:Y:S07]  /*15c50*/  @!P1 ARRIVES.LDGSTSBAR.64.TRANSCNT [UR4+0x19c00] ;  /* 0x019c0000ff0099b0 */ /* 0x000fee0008000a84 */
[----:B------:R-:W-:Y:S05]  /*15c60*/  @P0 BRA.U.ANY `(.L_x_507) ;  /* 0xfffffffd00e80947 */ /* 0x000fea000393ffff */
[----:B--23--:R-:W2:Y:S02]  /*15c70*/  LDL.LU R2, [R1+0x3c] ;  /* 0x00003c0001027983 */ /* 0x00cea40000300800 */
[----:B--2---:R-:W-:-:S05]  /*15c80*/  VIADD R2, R2, 0x1 ;  /* 0x0000000102027836 */ /* 0x004fca0000000000 */
[----:B------:R2:W-:Y:S01]  /*15c90*/  STL [R1+0x3c], R2 ;  /* 0x00003c0201007387 */ /* 0x0005e20000100800 */
[----:B------:R-:W-:-:S04]  /*15ca0*/  LEA.HI R0, R2, R2, RZ, 0x1 ;  /* 0x0000000202007211 */ /* 0x000fc800078f08ff */
[----:B------:R-:W-:-:S05]  /*15cb0*/  LOP3.LUT R0, R0, 0xfffffffe, RZ, 0xc0, !PT ;  /* 0xfffffffe00007812 */ /* 0x000fca00078ec0ff */
[----:B------:R-:W-:-:S05]  /*15cc0*/  IMAD.IADD R0, R2, 0x1, -R0 ;  /* 0x0000000102007824 */ /* 0x000fca00078e0a00 */
[----:B-1----:R-:W-:Y:S01]  /*15cd0*/  SHF.L.U32 R3, R0, 0x1f, RZ ;  /* 0x0000001f00037819 */ /* 0x002fe200000006ff */
[----:B------:R-:W-:Y:S01]  /*15ce0*/  NOP ;  /* 0x0000000000007918 */ /* 0x000fe20000000000 */
[----:B------:R2:W-:Y:S01]  /*15cf0*/  SYNCS.ARRIVE.TRANS64.A1T0 RZ, [R22+URZ+0x19c00], RZ ;  /* 0x019c00ff16ff79a7 */ /* 0x0005e2000810003f */
[----:B------:R-:W-:Y:S01]  /*15d00*/  BSSY B0, `(.L_x_508) ;  /* 0x0000003000007945 */ /* 0x000fe20003800000 */
[----:B------:R-:W1:Y:S03]  /*15d10*/  SYNCS.PHASECHK.TRANS64.TRYWAIT P0, [R22+URZ+0x19c20], R3 ;  /* 0x019c2003160075a7 */ /* 0x000e66000800017f */
[----:B-12---:R-:W-:Y:S05]  /*15d20*/  @!P0 BRA `(.L_x_509) ;  /* 0x0000003000f88947 */ /* 0x006fea0003800000 */
.L_x_614:
[----:B------:R-:W-:Y:S05]  /*15d30*/  BSYNC B0 ;  /* 0x0000000000007941 */ /* 0x000fea0003800000 */
.L_x_508:
[----:B------:R-:W2:Y:S02]  /*15d40*/  LDL.LU R0, [R1+0x30] ;  /* 0x0000300001007983 */ /* 0x000ea40000300800 */
[----:B--2---:R-:W-:-:S13]  /*15d50*/  ISETP.GE.AND P0, PT, R0, 0x81, PT ;  /* 0x000000810000780c */ /* 0x004fda0003f06270 */
[----:B------:R-:W-:Y:S05]  /*15d60*/  @!P0 BRA `(.L_x_510) ;  /* 0x00000010000c8947 */ /* 0x000fea0003800000 */
[----:B------:R-:W2:Y:S01]  /*15d70*/  LDL.LU R0, [R1+0x34] ;  /* 0x0000340001007983 */ /* 0x000ea20000300800 */
[----:B------:R-:W-:Y:S01]  /*15d80*/  IMAD.MOV.U32 R8, RZ, RZ, R26 ;  /* 0x000000ffff087224 */ /* 0x000fe200078e001a */
[----:B--2---:R-:W-:Y:S01]  /*15d90*/  LEA.HI.SX32 R2, R0, 0xfffffffe, 0x19 ;  /* 0xfffffffe00027811 */ /* 0x004fe200078fcaff */
[----:B------:R-:W-:-:S07]  /*15da0*/  IMAD.MOV.U32 R0, RZ, RZ, R24 ;  /* 0x000000ffff007224 */ /* 0x000fce00078e0018 */
.L_x_534:
[----:B------:R-:W-:Y:S01]  /*15db0*/  LOP3.LUT P1, RZ, R29, 0x1, RZ, 0xc0, !PT ;  /* 0x000000011dff7812 */ /* 0x000fe2000782c0ff */
[----:B------:R-:W-:Y:S01]  /*15dc0*/  VIADD R24, R0, 0x1 ;  /* 0x0000000100187836 */ /* 0x000fe20000000000 */
[----:B------:R-:W-:Y:S05]  /*15dd0*/  YIELD ;  /* 0x0000000000007946 */ /* 0x000fea0003800000 */
[----:B------:R-:W-:Y:S01]  /*15de0*/  ISETP.NE.AND P0, PT, R24, 0x2, PT ;  /* 0x000000021800780c */ /* 0x000fe20003f05270 */
[----:B------:R-:W-:Y:S03]  /*15df0*/  BSSY B0, `(.L_x_511) ;  /* 0x00000a5000007945 */ /* 0x000fe60003800000 */
[----:B-1----:R-:W-:-:S02]  /*15e00*/  SEL R3, RZ, 0x1, P0 ;  /* 0x00000001ff037807 */ /* 0x002fc40000000000 */
[----:B------:R-:W-:Y:S02]  /*15e10*/  SEL R24, R24, RZ, P0 ;  /* 0x000000ff18187207 */ /* 0x000fe40000000000 */
[----:B------:R-:W-:Y:S01]  /*15e20*/  LOP3.LUT R26, R8, R3, RZ, 0x3c, !PT ;  /* 0x00000003081a7212 */ /* 0x000fe200078e3cff */
[----:B------:R-:W-:Y:S06]  /*15e30*/  @!P1 BRA `(.L_x_512) ;  /* 0x0000000800809947 */ /* 0x000fec0003800000 */
[----:B------:R-:W-:Y:S01]  /*15e40*/  ULDC.64 UR4, c[0x0][0x418] ;  /* 0x0001060000047ab9 */ /* 0x000fe20000000a00 */
[----:B------:R-:W-:Y:S01]  /*15e50*/  IMAD.MOV.U32 R3, RZ, RZ, R2 ;  /* 0x000000ffff037224 */ /* 0x000fe200078e0002 */
[----:B------:R-:W-:-:S04]  /*15e60*/  ISETP.NE.U32.AND P0, PT, RZ, UR4, PT ;  /* 0x00000004ff007c0c */ /* 0x000fc8000bf05070 */
[----:B------:R-:W-:-:S13]  /*15e70*/  ISETP.NE.AND.EX P0, PT, RZ, UR5, PT, P0 ;  /* 0x00000005ff007c0c */ /* 0x000fda000bf05300 */
[----:B------:R-:W-:Y:S05]  /*15e80*/  @!P0 BRA `(.L_x_513) ;  /* 0x0000000000488947 */ /* 0x000fea0003800000 */
[----:B0-----:R-:W2:Y:S01]  /*15e90*/  LDL R7, [R1] ;  /* 0x0000000001077983 */ /* 0x001ea20000100800 */
[----:B------:R-:W0:Y:S01]  /*15ea0*/  LDC R3, c[0x0][0x43c] ;  /* 0x00010f00ff037b82 */ /* 0x000e220000000800 */
[----:B------:R-:W-:Y:S01]  /*15eb0*/  ULDC.64 UR6, c[0x0][0x428] ;  /* 0x00010a0000067ab9 */ /* 0x000fe20000000a00 */
        /* <DEDUP_REMOVED lines=9> */
[----:B--2---:R-:W-:-:S04]  /*15f50*/  IMAD R6, R7, UR6, RZ ;  /* 0x0000000607067c24 */ /* 0x004fc8000f8e02ff */
[----:B------:R-:W-:-:S04]  /*15f60*/  IMAD R6, R28, UR7, R6 ;  /* 0x000000071c067c24 */ /* 0x000fc8000f8e0206 */
[----:B------:R-:W-:Y:S01]  /*15f70*/  IMAD.IADD R5, R6, 0x1, R5 ;  /* 0x0000000106057824 */ /* 0x000fe200078e0205 */
[----:B------:R-:W-:-:S04]  /*15f80*/  LEA R6, P0, R4, UR4, 0x2 ;  /* 0x0000000404067c11 */ /* 0x000fc8000f8010ff */
[----:B------:R-:W-:-:S05]  /*15f90*/  LEA.HI.X R7, R4, UR5, R5, 0x2, P0 ;  /* 0x0000000504077c11 */ /* 0x000fca00080f1405 */
[----:B------:R1:W5:Y:S04]  /*15fa0*/  LDG.E R23, desc[UR42][R6.64] ;  /* 0x0000002a06177981 */ /* 0x000368000c1e1900 */
.L_x_513:
[----:B------:R-:W0:Y:S01]  /*15fb0*/  S2R R4, SR_TID.X ;  /* 0x0000000000047919 */ /* 0x000e220000002100 */
[----:B-1----:R-:W-:Y:S01]  /*15fc0*/  IMAD R6, R24, 0x8, R22 ;  /* 0x0000000818067824 */ /* 0x002fe200078e0216 */
[----:B------:R-:W-:Y:S01]  /*15fd0*/  BSSY B1, `(.L_x_514) ;  /* 0x0000006000017945 */ /* 0x000fe20003800000 */
[----:B0-----:R-:W-:Y:S02]  /*15fe0*/  LOP3.LUT R5, R4, 0x7f, RZ, 0xc0, !PT ;  /* 0x0000007f04057812 */ /* 0x001fe400078ec0ff */
[----:B------:R-:W-:Y:S02]  /*15ff0*/  SHF.L.U32 R4, R26, 0x1f, RZ ;  /* 0x0000001f1a047819 */ /* 0x000fe400000006ff */
[----:B------:R-:W-:Y:S02]  /*16000*/  ISETP.NE.AND P1, PT, R5, RZ, PT ;  /* 0x000000ff0500720c */ /* 0x000fe40003f25270 */
[----:B------:R-:W0:Y:S02]  /*16010*/  SYNCS.PHASECHK.TRANS64.TRYWAIT P0, [R6+URZ+0x19c80], R4 ;  /* 0x019c8004060075a7 */ /* 0x000e24000800017f */
[----:B0-----:R-:W-:Y:S09]  /*16020*/  @!P0 BRA `(.L_x_515) ;  /* 0x00000030004c8947 */ /* 0x001ff20003800000 */
.L_x_615:
[----:B------:R-:W-:Y:S05]  /*16030*/  BSYNC B1 ;  /* 0x0000000000017941 */ /* 0x000fea0003800000 */
.L_x_514:
[----:B------:R-:W-:Y:S04]  /*16040*/  BSSY B1, `(.L_x_516) ;  /* 0x0000009000017945 */ /* 0x000fe80003800000 */
[----:B------:R-:W-:Y:S05]  /*16050*/  @P1 BRA `(.L_x_517) ;  /* 0x00000000001c1947 */ /* 0x000fea0003800000 */
[----:B------:R-:W1:Y:S02]  /*16060*/  S2R R5, SR_TID.X ;  /* 0x0000000000057919 */ /* 0x000e640000002100 */
[----:B-1----:R-:W-:Y:S01]  /*16070*/  LOP3.LUT R7, R5, 0x1f, RZ, 0xc0, !PT ;  /* 0x0000001f05077812 */ /* 0x002fe200078ec0ff */
[----:B------:R-:W-:-:S03]  /*16080*/  IMAD.MOV.U32 R5, RZ, RZ, 0x3000 ;  /* 0x00003000ff057424 */ /* 0x000fc600078e00ff */
[----:B------:R-:W-:Y:S01]  /*16090*/  ISETP.NE.AND P0, PT, R7, RZ, PT ;  /* 0x000000ff0700720c */ /* 0x000fe20003f05270 */
[----:B------:R1:W-:-:S12]  /*160a0*/  SYNCS.ARRIVE.TRANS64 RZ, [R6+URZ+0x19c70], R5 ;  /* 0x019c700506ff79a7 */ /* 0x0003d8000800003f */
[----:B-1----:R-:W-:Y:S05]  /*160b0*/  @!P0 BRA `(.L_x_517) ;  /* 0x0000000000048947 */ /* 0x002fea0003800000 */
[----:B------:R-:W-:Y:S01]  /*160c0*/  BPT.TRAP 0x1 ;  /* 0x000000040000795c */ /* 0x000fe20000300000 */
.L_x_517:
[----:B------:R-:W-:Y:S05]  /*160d0*/  BSYNC B1 ;  /* 0x0000000000017941 */ /* 0x000fea0003800000 */
.L_x_516:
[----:B------:R-:W2:Y:S01]  /*160e0*/  LDL R5, [R1+0x4] ;  /* 0x0000040001057983 */ /* 0x000ea20000100800 */
[----:B------:R-:W-:Y:S01]  /*160f0*/  IMAD.MOV.U32 R11, RZ, RZ, RZ ;  /* 0x000000ffff0b7224 */ /* 0x000fe200078e00ff */
[----:B------:R-:W-:Y:S01]  /*16100*/  UIADD3 UR4, UP0, UR40, 0x470, URZ ;  /* 0x0000047028047890 */ /* 0x000fe2000ff1e03f */
[----:B------:R-:W-:Y:S01]  /*16110*/  IMAD R7, R24, 0x3000, R22 ;  /* 0x0000300018077824 */ /* 0x000fe200078e0216 */
[----:B------:R-:W-:Y:S01]  /*16120*/  PLOP3.LUT P0, PT, PT, PT, PT, 0x80, 0x0 ;  /* 0x000000000000781c */ /* 0x000fe20003f0f070 */
[----:B------:R-:W-:Y:S01]  /*16130*/  UMOV UR6, 0x0 ;  /* 0x0000000000067882 */ /* 0x000fe20000000000 */
[----:B------:R-:W-:Y:S01]  /*16140*/  R2UR UR10, R11 ;  /* 0x000000000b0a72ca */ /* 0x000fe200000e0000 */
[----:B------:R-:W-:Y:S01]  /*16150*/  VIADD R9, R7, 0x9000 ;  /* 0x0000900007097836 */ /* 0x000fe20000000000 */
[----:B------:R-:W-:Y:S01]  /*16160*/  UIADD3.X UR5, URZ, UR41, URZ, UP0, !UPT ;  /* 0x000000293f057290 */ /* 0x000fe200087fe43f */
[----:B------:R-:W-:Y:S01]  /*16170*/  UMOV UR7, 0x14f00000 ;  /* 0x14f0000000077882 */ /* 0x000fe20000000000 */
[----:B--2---:R-:W-:-:S02]  /*16180*/  IMAD R3, R3, 0x80, R5 ;  /* 0x0000008003037824 */ /* 0x004fc400078e0205 */
[----:B------:R-:W-:-:S09]  /*16190*/  VIADD R5, R6, 0x19c70 ;  /* 0x00019c7006057836 */ /* 0x000fd20000000000 */
.L_x_518:
[----:B------:R-:W-:-:S13]  /*161a0*/  @P0 ELECT P2, URZ, PT ;  /* 0x00000000003f082f */ /* 0x000fda0003840000 */
[----:B-----5:R-:W-:Y:S02]  /*161b0*/  @P2 R2UR UR13, R23 ;  /* 0x00000000170d22ca */ /* 0x020fe400000e0000 */
        /* <DEDUP_REMOVED lines=14> */
.L_x_519:
        /* <DEDUP_REMOVED lines=16> */
.L_x_520:
        /* <DEDUP_REMOVED lines=13> */
.L_x_616:
[----:B------:R-:W-:Y:S05]  /*16470*/  BSYNC B1 ;  /* 0x0000000000017941 */ /* 0x000fea0003800000 */
.L_x_521:
[----:B------:R-:W-:Y:S01]  /*16480*/  BSSY B1, `(.L_x_523) ;  /* 0x000000b000017945 */ /* 0x000fe20003800000 */
[----:B01----:R-:W-:Y:S02]  /*16490*/  IMAD.MOV.U32 R4, RZ, RZ, 0x0 ;  /* 0x00000000ff047424 */ /* 0x003fe400078e00ff */
        /* <DEDUP_REMOVED lines=9> */
.L_x_524:
[----:B------:R-:W-:Y:S05]  /*16530*/  BSYNC B1 ;  /* 0x0000000000017941 */ /* 0x000fea0003800000 */
.L_x_523:
        /* <DEDUP_REMOVED lines=8> */
.L_x_525:
        /* <DEDUP_REMOVED lines=15> */
.L_x_526:
        /* <DEDUP_REMOVED lines=15> */
.L_x_527:
        /* <DEDUP_REMOVED lines=10> */
.L_x_512:
[----:B------:R-:W-:Y:S05]  /*16840*/  BSYNC B0 ;  /* 0x0000000000007941 */ /* 0x000fea0003800000 */
.L_x_511:
[----:B------:R-:W-:-:S06]  /*16850*/  UISETP.NE.AND UP0, UPT, UR36, 0x3, UPT ;  /* 0x000000032400788c */ /* 0x000fcc000bf05270 */
[----:B------:R-:W-:-:S13]  /*16860*/  PLOP3.LUT P0, PT, PT, PT, UP0, 0x80, 0x0 ;  /* 0x000000000000781c */ /* 0x000fda0003f0f008 */
[----:B------:R-:W-:Y:S05]  /*16870*/  @!P0 BRA `(.L_x_528) ;  /* 0x0000000000048947 */ /* 0x000fea0003800000 */
[----:B------:R-:W-:Y:S01]  /*16880*/  BPT.TRAP 0x1 ;  /* 0x000000040000795c */ /* 0x000fe20000300000 */
.L_x_528:
[----:B------:R-:W-:Y:S01]  /*16890*/  IMAD.U32 R3, RZ, RZ, UR39 ;  /* 0x00000027ff037e24 */ /* 0x000fe2000f8e00ff */
[----:B------:R-:W-:Y:S01]  /*168a0*/  LOP3.LUT R4, R8, 0x1, RZ, 0x3c, !PT ;  /* 0x0000000108047812 */ /* 0x000fe200078e3cff */
[----:B------:R-:W-:Y:S03]  /*168b0*/  BSSY B0, `(.L_x_529) ;  /* 0x0000006000007945 */ /* 0x000fe60003800000 */
[----:B------:R-:W-:Y:S01]  /*168c0*/  ISETP.NE.AND P1, PT, R3, 0x3, PT ;  /* 0x000000030300780c */ /* 0x000fe20003f25270 */
[----:B------:R-:W-:Y:S01]  /*168d0*/  IMAD R3, R0, 0x8, R22 ;  /* 0x0000000800037824 */ /* 0x000fe200078e0216 */
[----:B------:R-:W-:-:S04]  /*168e0*/  SHF.L.U32 R4, R4, 0x1f, RZ ;  /* 0x0000001f04047819 */ /* 0x000fc800000006ff */
[----:B------:R-:W1:Y:S02]  /*168f0*/  SYNCS.PHASECHK.TRANS64.TRYWAIT P0, [R3+URZ+0x19c70], R4 ;  /* 0x019c7004030075a7 */ /* 0x000e64000800017f */
[----:B-1----:R-:W-:Y:S05]  /*16900*/  @!P0 BRA `(.L_x_530) ;  /* 0x00000028003c8947 */ /* 0x002fea0003800000 */
.L_x_617:
[----:B------:R-:W-:Y:S05]  /*16910*/  BSYNC B0 ;  /* 0x0000000000007941 */ /* 0x000fea0003800000 */
.L_x_529:
[----:B------:R-:W-:Y:S05]  /*16920*/  @!P1 BRA `(.L_x_531) ;  /* 0x0000000000049947 */ /* 0x000fea0003800000 */
[----:B------:R-:W-:Y:S01]  /*16930*/  BPT.TRAP 0x1 ;  /* 0x000000040000795c */ /* 0x000fe20000300000 */
.L_x_531:
[----:B-1----:R-:W-:Y:S01]  /*16940*/  SHF.L.U32 R4, R8, 0x1f, RZ ;  /* 0x0000001f08047819 */ /* 0x002fe200000006ff */
[----:B------:R-:W-:-:S03]  /*16950*/  IMAD R10, R0, 0x3000, RZ ;  /* 0x00003000000a7824 */ /* 0x000fc600078e02ff */
[----:B------:R-:W1:Y:S02]  /*16960*/  SYNCS.PHASECHK.TRANS64.TRYWAIT P0, [R3+URZ+0x19c60], R4 ;  /* 0x019c6004030075a7 */ /* 0x000e64000800017f */
[----:B-1----:R-:W-:Y:S05]  /*16970*/  @!P0 BRA `(.L_x_532) ;  /* 0x0000002800348947 */ /* 0x002fea0003800000 */
.L_x_618:
[----:B------:R-:W2:Y:S04]  /*16980*/  LDL R0, [R1+0x10] ;  /* 0x0000100001007983 */ /* 0x000ea80000100800 */
[----:B------:R-:W3:Y:S04]  /*16990*/  LDL R11, [R1+0x8] ;  /* 0x00000800010b7983 */ /* 0x000ee80000100800 */
[----:B------:R-:W4:Y:S01]  /*169a0*/  LDL R13, [R1+0xc] ;  /* 0x00000c00010d7983 */ /* 0x000f220000100800 */
[----:B------:R-:W-:Y:S05]  /*169b0*/  WARPSYNC.ALL ;  /* 0x0000000000007948 */ /* 0x000fea0003800000 */
[----:B--2---:R-:W-:-:S02]  /*169c0*/  LOP3.LUT R0, R10, R0, RZ, 0xfc, !PT ;  /* 0x000000000a007212 */ /* 0x004fc400078efcff */
[----:B---3--:R-:W-:-:S03]  /*169d0*/  LOP3.LUT R12, R10, R11, RZ, 0xfc, !PT ;  /* 0x0000000b0a0c7212 */ /* 0x008fc600078efcff */
[C---:B------:R-:W-:Y:S02]  /*169e0*/  IMAD.IADD R0, R22.reuse, 0x1, R0 ;  /* 0x0000000116007824 */ /* 0x040fe400078e0200 */
[----:B------:R-:W-:-:S03]  /*169f0*/  IMAD.IADD R12, R22, 0x1, R12 ;  /* 0x00000001160c7824 */ /* 0x000fc600078e020c */
[----:B01----:R-:W0:Y:S02]  /*16a00*/  LDSM.16.MT88.4 R4, [R0+0x9000] ;  /* 0x009000000004783b */ /* 0x003e240000004200 */
        /* <DEDUP_REMOVED lines=17> */
[----:B------:R-:W0:Y:S01]  /*16b20*/  LDSM.16.MT88.4 R4, [R0+0x9800] ;  /* 0x009800000004783b */ /* 0x000e220000004200 */
[----:B----4-:R-:W-:Y:S02]  /*16b30*/  IADD3 R12, R13, 0x3000, R12 ;  /* 0x000030000d0c7810 */ /* 0x010fe40007ffe00c */
[C-C-:B0-----:R-:W-:Y:S02]  /*16b40*/  PRMT R8, R4.reuse, 0x6420, R5.reuse ;  /* 0x0000642004087816 */ /* 0x141fe40000000005 */
        /* <DEDUP_REMOVED lines=24> */
.L_x_533:
[----:B------:R-:W2:Y:S01]  /*16cd0*/  S2R R0, SR_TID.X ;  /* 0x0000000000007919 */ /* 0x000ea20000002100 */
[----:B-1----:R1:W-:Y:S01]  /*16ce0*/  SYNCS.ARRIVE.TRANS64.A1T0 RZ, [R3+URZ+0x19c50], RZ ;  /* 0x019c50ff03ff79a7 */ /* 0x0023e2000810003f */
[----:B0-----:R-:W-:Y:S01]  /*16cf0*/  IMAD.MOV.U32 R8, RZ, RZ, R26 ;  /* 0x000000ffff087224 */ /* 0x001fe200078e001a */
[----:B--2---:R-:W-:Y:S01]  /*16d00*/  LOP3.LUT R0, R0, 0x7f, RZ, 0xc0, !PT ;  /* 0x0000007f00007812 */ /* 0x004fe200078ec0ff */
[----:B------:R-:W-:Y:S03]  /*16d10*/  BAR.SYNC.DEFER_BLOCKING 0x2, 0x80 ;  /* 0x0082000000007b1d */ /* 0x000fe60000010000 */
[----:B------:R-:W-:Y:S01]  /*16d20*/  ISETP.NE.AND P0, PT, R0, RZ, PT ;  /* 0x000000ff0000720c */ /* 0x000fe20003f05270 */
[----:B------:R-:W-:-:S12]  /*16d30*/  IMAD.MOV.U32 R0, RZ, RZ, R24 ;  /* 0x000000ffff007224 */ /* 0x000fd800078e0018 */
[----:B-1----:R-:W-:-:S05]  /*16d40*/  @!P0 VIADD R3, R3, 0x19c80 ;  /* 0x00019c8003038836 */ /* 0x002fca0000000000 */
[----:B------:R-:W-:-:S04]  /*16d50*/  @!P0 PRMT R3, RZ, 0x654, R3 ;  /* 0x00000654ff038816 */ /* 0x000fc80000000003 */
[----:B------:R2:W-:Y:S01]  /*16d60*/  @!P0 SYNCS.ARRIVE.TRANS64.RED.A1T0 RZ, [R3+URZ], RZ ;  /* 0x000000ff03ff89a7 */ /* 0x0005e2000810043f */
[C---:B------:R-:W-:Y:S01]  /*16d70*/  ISETP.GT.AND P0, PT, R2.reuse, RZ, PT ;  /* 0x000000ff0200720c */ /* 0x040fe20003f04270 */
[----:B------:R-:W-:-:S12]  /*16d80*/  VIADD R2, R2, 0xffffffff ;  /* 0xffffffff02027836 */ /* 0x000fd80000000000 */
[----:B--2---:R-:W-:Y:S05]  /*16d90*/  @P0 BRA `(.L_x_534) ;  /* 0xfffffff000040947 */ /* 0x004fea000383ffff */
.L_x_510:
[----:B-1----:R-:W1:Y:S01]  /*16da0*/  S2R R3, SR_TID.X ;  /* 0x0000000000037919 */ /* 0x002e620000002100 */
[----:B------:R-:W-:Y:S01]  /*16db0*/  BSSY B0, `(.L_x_535) ;  /* 0x0000010000007945 */ /* 0x000fe20003800000 */
[----:B-1----:R-:W-:-:S04]  /*16dc0*/  LOP3.LUT R3, R3, 0x7f, RZ, 0xc0, !PT ;  /* 0x0000007f03037812 */ /* 0x002fc800078ec0ff */
[----:B------:R-:W-:-:S13]  /*16dd0*/  ISETP.NE.AND P0, PT, R3, RZ, PT ;  /* 0x000000ff0300720c */ /* 0x000fda0003f05270 */
[----:B------:R-:W-:Y:S05]  /*16de0*/  @P0 BRA `(.L_x_536) ;  /* 0x0000000000300947 */ /* 0x000fea0003800000 */
[----:B0-----:R-:W0:Y:S01]  /*16df0*/  S2R R5, SR_LANEID ;  /* 0x0000000000057919 */ /* 0x001e220000000000 */
        /* <DEDUP_REMOVED lines=10> */
[----:B0-----:R-:W-:-:S07]  /*16ea0*/  IADD3 R16, R0, UR38, R7 ;  /* 0x0000002600107c10 */ /* 0x001fce000fffe007 */
.L_x_536:
[----:B------:R-:W-:Y:S05]  /*16eb0*/  BSYNC B0 ;  /* 0x0000000000007941 */ /* 0x000fea0003800000 */
.L_x_535:
[----:B------:R-:W-:-:S06]  /*16ec0*/  UISETP.NE.AND UP0, UPT, UR36, 0x3, UPT ;  /* 0x000000032400788c */ /* 0x000fcc000bf05270 */
[----:B------:R-:W-:-:S13]  /*16ed0*/  PLOP3.LUT P1, PT, PT, PT, UP0, 0x80, 0x0 ;  /* 0x000000000000781c */ /* 0x000fda0003f2f008 */
[----:B------:R-:W-:Y:S05]  /*16ee0*/  @!P1 BRA `(.L_x_537) ;  /* 0x0000000000049947 */ /* 0x000fea0003800000 */
[----:B------:R-:W-:Y:S01]  /*16ef0*/  BPT.TRAP 0x1 ;  /* 0x000000040000795c */ /* 0x000fe20000300000 */
.L_x_537:
[----:B------:R-:W-:Y:S01]  /*16f00*/  LOP3.LUT R0, R26, 0x1, RZ, 0x3c, !PT ;  /* 0x000000011a007812 */ /* 0x000fe200078e3cff */
[----:B------:R-:W-:Y:S01]  /*16f10*/  IMAD R3, R24, 0x8, R22 ;  /* 0x0000000818037824 */ /* 0x000fe200078e0216 */
[----:B------:R-:W-:Y:S01]  /*16f20*/  BSSY B0, `(.L_x_538) ;  /* 0x0000006000007945 */ /* 0x000fe20003800000 */
[----:B------:R-:W-:Y:S01]  /*16f30*/  IMAD.U32 R2, RZ, RZ, UR39 ;  /* 0x00000027ff027e24 */ /* 0x000fe2000f8e00ff */
[----:B------:R-:W-:-:S04]  /*16f40*/  SHF.L.U32 R0, R0, 0x1f, RZ ;  /* 0x0000001f00007819 */ /* 0x000fc800000006ff */
[----:B------:R-:W1:Y:S01]  /*16f50*/  SYNCS.PHASECHK.TRANS64.TRYWAIT P1, [R3+URZ+0x19c70], R0 ;  /* 0x019c7000030075a7 */ /* 0x000e62000802017f */
[----:B------:R-:W-:Y:S01]  /*16f60*/  ISETP.NE.AND P2, PT, R2, 0x3, PT ;  /* 0x000000030200780c */ /* 0x000fe20003f45270 */
[----:B-1----:R-:W-:-:S12]  /*16f70*/  @!P1 BRA `(.L_x_539) ;  /* 0x0000002000c89947 */ /* 0x002fd80003800000 */
.L_x_619:
[----:B------:R-:W-:Y:S05]  /*16f80*/  BSYNC B0 ;  /* 0x0000000000007941 */ /* 0x000fea0003800000 */
.L_x_538:
[----:B------:R-:W-:Y:S05]  /*16f90*/  @!P2 BRA `(.L_x_540) ;  /* 0x000000000004a947 */ /* 0x000fea0003800000 */
[----:B------:R-:W-:Y:S01]  /*16fa0*/  BPT.TRAP 0x1 ;  /* 0x000000040000795c */ /* 0x000fe20000300000 */
.L_x_540:
[----:B-1----:R-:W-:-:S04]  /*16fb0*/  SHF.L.U32 R0, R26, 0x1f, RZ ;  /* 0x0000001f1a007819 */ /* 0x002fc800000006ff */
[----:B------:R-:W1:Y:S02]  /*16fc0*/  SYNCS.PHASECHK.TRANS64.TRYWAIT P1, [R3+URZ+0x19c60], R0 ;  /* 0x019c6000030075a7 */ /* 0x000e64000802017f */
[----:B-1----:R-:W-:Y:S05]  /*16fd0*/  @!P1 BRA `(.L_x_541) ;  /* 0x0000002000c49947 */ /* 0x002fea0003800000 */
.L_x_620:
[----:B------:R-:W0:Y:S04]  /*16fe0*/  LDL R4, [R1+0x10] ;  /* 0x0000100001047983 */ /* 0x000e280000100800 */
[----:B------:R-:W2:Y:S04]  /*16ff0*/  LDL R10, [R1+0x8] ;  /* 0x00000800010a7983 */ /* 0x000ea80000100800 */
[----:B------:R-:W3:Y:S01]  /*17000*/  LDL R12, [R1+0xc] ;  /* 0x00000c00010c7983 */ /* 0x000ee20000100800 */
[----:B------:R-:W-:Y:S01]  /*17010*/  IMAD R2, R24, 0x3000, RZ ;  /* 0x0000300018027824 */ /* 0x000fe200078e02ff */
[----:B------:R-:W-:Y:S05]  /*17020*/  WARPSYNC.ALL ;  /* 0x0000000000007948 */ /* 0x000fea0003800000 */
[----:B0-----:R-:W-:-:S02]  /*17030*/  LOP3.LUT R5, R2, R4, RZ, 0xfc, !PT ;  /* 0x0000000402057212 */ /* 0x001fc400078efcff */
[----:B--2---:R-:W-:-:S03]  /*17040*/  LOP3.LUT R2, R2, R10, RZ, 0xfc, !PT ;  /* 0x0000000a02027212 */ /* 0x004fc600078efcff */
[C---:B-1----:R-:W-:Y:S02]  /*17050*/  IMAD.IADD R0, R22.reuse, 0x1, R5 ;  /* 0x0000000116007824 */ /* 0x042fe400078e0205 */
        /* <DEDUP_REMOVED lines=20> */
[----:B---3--:R-:W-:Y:S02]  /*171a0*/  IADD3 R2, R12, 0x3000, R2 ;  /* 0x000030000c027810 */ /* 0x008fe40007ffe002 */
        /* <DEDUP_REMOVED lines=25> */
.L_x_542:
[----:B-1----:R1:W-:Y:S01]  /*17340*/  SYNCS.ARRIVE.TRANS64.A1T0 RZ, [R3+URZ+0x19c50], RZ ;  /* 0x019c50ff03ff79a7 */ /* 0x0023e2000810003f */
[----:B------:R-:W-:Y:S02]  /*17350*/  @!P0 VIADD R0, R3, 0x19c80 ;  /* 0x00019c8003008836 */ /* 0x000fe40000000000 */
[----:B------:R-:W-:-:S03]  /*17360*/  VIADD R24, R24, 0x1 ;  /* 0x0000000118187836 */ /* 0x000fc60000000000 */
[----:B------:R-:W-:Y:S01]  /*17370*/  @!P0 PRMT R0, RZ, 0x654, R0 ;  /* 0x00000654ff008816 */ /* 0x000fe20000000000 */
[----:B------:R-:W-:Y:S06]  /*17380*/  BAR.SYNC.DEFER_BLOCKING 0x2, 0x80 ;  /* 0x0082000000007b1d */ /* 0x000fec0000010000 */
[----:B------:R2:W-:Y:S01]  /*17390*/  @!P0 SYNCS.ARRIVE.TRANS64.RED.A1T0 RZ, [R0+URZ], RZ ;  /* 0x000000ff00ff89a7 */ /* 0x0005e2000810043f */
[----:B------:R-:W-:-:S04]  /*173a0*/  ISETP.NE.AND P0, PT, R24, 0x2, PT ;  /* 0x000000021800780c */ /* 0x000fc80003f05270 */
[----:B-1----:R-:W-:Y:S02]  /*173b0*/  SEL R3, RZ, 0x1, P0 ;  /* 0x00000001ff037807 */ /* 0x002fe40000000000 */
[----:B------:R-:W-:Y:S02]  /*173c0*/  SEL R24, R24, RZ, P0 ;  /* 0x000000ff18187207 */ /* 0x000fe40000000000 */
[----:B--2---:R-:W-:-:S07]  /*173d0*/  LOP3.LUT R26, R26, R3, RZ, 0x3c, !PT ;  /* 0x000000031a1a7212 */ /* 0x004fce00078e3cff */
.L_x_485:
[----:B------:R-:W-:-:S13]  /*173e0*/  LOP3.LUT P0, RZ, R29, 0x2, RZ, 0xc0, !PT ;  /* 0x000000021dff7812 */ /* 0x000fda000780c0ff */
[----:B------:R-:W-:Y:S05]  /*173f0*/  @!P0 BRA `(.L_x_543) ;  /* 0x0000000000248947 */ /* 0x000fea0003800000 */
[----:B------:R-:W-:Y:S05]  /*17400*/  WARPSYNC.ALL ;  /* 0x0000000000007948 */ /* 0x000fea0003800000 */
[----:B------:R-:W2:Y:S08]  /*17410*/  S2UR UR5, SR_CgaCtaId ;  /* 0x00000000000579c3 */ /* 0x000eb00000008800 */
[----:B------:R-:W-:Y:S06]  /*17420*/  BAR.SYNC.DEFER_BLOCKING 0x5, 0x200 ;  /* 0x0148000000007b1d */ /* 0x000fec0000010000 */
[----:B------:R-:W-:-:S02]  /*17430*/  UMOV UR4, 0x400 ;  /* 0x0000040000047882 */ /* 0x000fc40000000000 */
[----:B--2---:R-:W-:-:S06]  /*17440*/  ULEA UR4, UR5, UR4, 0x18 ;  /* 0x0000000405047291 */ /* 0x004fcc000f8ec03f */
[----:B-1----:R-:W-:-:S05]  /*17450*/  IMAD.U32 R22, RZ, RZ, UR4 ;  /* 0x00000004ff167e24 */ /* 0x002fca000f8e00ff */
[----:B------:R1:W2:Y:S01]  /*17460*/  LDS.128 R16, [R22+0x19cd0] ;  /* 0x019cd00016107984 */ /* 0x0002a20000000c00 */
[----:B------:R-:W-:Y:S06]  /*17470*/  BAR.ARV 0x4, 0x200 ;  /* 0x0108000000007b1d */ /* 0x000fec0000002000 */
[----:B------:R-:W-:Y:S05]  /*17480*/  BRA `(.L_x_544) ;  /* 0x0000000800407947 */ /* 0x000fea0003800000 */
.L_x_543:
[----:B------:R-:W0:Y:S01]  /*17490*/  S2R R0, SR_TID.X ;  /* 0x0000000000007919 */ /* 0x000e220000002100 */
[----:B------:R-:W-:Y:S01]  /*174a0*/  UMOV UR4, 0xffffffff ;  /* 0xffffffff00047882 */ /* 0x000fe20000000000 */
[----:B0-----:R-:W-:-:S04]  /*174b0*/  LOP3.LUT R8, R0, 0x1f, RZ, 0xc0, !PT ;  /* 0x0000001f00087812 */ /* 0x001fc800078ec0ff */
[----:B------:R-:W-:Y:S01]  /*174c0*/  ISETP.NE.AND P0, PT, R8, 0x1f, PT ;  /* 0x0000001f0800780c */ /* 0x000fe20003f05270 */
[----:B------:R-:W-:-:S12]  /*174d0*/  BRA.DIV UR4, `(.L_x_545) ;  /* 0x0000001e04987947 */ /* 0x000fd8000b800000 */
[----:B-1----:R-:W-:Y:S01]  /*174e0*/  IMAD.IADD R5, R19, 0x1, R8 ;  /* 0x0000000113057824 */ /* 0x002fe200078e0208 */
[----:B------:R-:W-:-:S04]  /*174f0*/  ULDC UR4, c[0x0][0xc3c] ;  /* 0x00030f0000047ab9 */ /* 0x000fc80000000800 */
[----:B------:R-:W-:-:S13]  /*17500*/  ISETP.GE.OR P1, PT, R5, UR4, !P0 ;  /* 0x0000000405007c0c */ /* 0x000fda000c726670 */
[----:B------:R-:W0:Y:S02]  /*17510*/  @!P1 LDC.64 R2, c[0x0][0xc80] ;  /* 0x00032000ff029b82 */ /* 0x000e240000000a00 */
[----:B0-----:R-:W-:-:S06]  /*17520*/  @!P1 IMAD.WIDE R2, R5, 0x4, R2 ;  /* 0x0000000405029825 */ /* 0x001fcc00078e0202 */
[----:B------:R0:W2:Y:S01]  /*17530*/  @!P1 LDG.E R3, desc[UR42][R2.64] ;  /* 0x0000002a02039981 */ /* 0x0000a2000c1e1900 */
[C---:B------:R-:W-:Y:S02]  /*17540*/  ISETP.GE.U32.AND P2, PT, R8.reuse, 0x2, PT ;  /* 0x000000020800780c */ /* 0x040fe40003f46070 */
[C---:B------:R-:W-:Y:S01]  /*17550*/  ISETP.GE.U32.AND P3, PT, R8.reuse, 0x4, PT ;  /* 0x000000040800780c */ /* 0x040fe20003f66070 */
[----:B------:R-:W-:Y:S01]  /*17560*/  SHFL.IDX PT, R0, R16, RZ, 0x1f ;  /* 0x00001fff10007589 */ /* 0x000fe200000e0000 */
[C---:B------:R-:W-:Y:S02]  /*17570*/  ISETP.GE.U32.AND P4, PT, R8.reuse, 0x8, PT ;  /* 0x000000080800780c */ /* 0x040fe40003f86070 */
[C---:B------:R-:W-:Y:S01]  /*17580*/  ISETP.GE.U32.AND P5, PT, R8.reuse, 0x10, PT ;  /* 0x000000100800780c */ /* 0x040fe20003fa6070 */
[----:B------:R-:W-:Y:S01]  /*17590*/  SHFL.IDX PT, R4, R16, 0x1, 0x1f ;  /* 0x00201f0010047f89 */ /* 0x000fe200000e0000 */
[----:B0-----:R-:W-:Y:S02]  /*175a0*/  IMAD.MOV.U32 R2, RZ, RZ, RZ ;  /* 0x000000ffff027224 */ /* 0x001fe400078e00ff */
[----:B--2---:R-:W-:Y:S01]  /*175b0*/  @!P1 IMAD.MOV.U32 R2, RZ, RZ, R3 ;  /* 0x000000ffff029224 */ /* 0x004fe200078e0003 */
[----:B------:R-:W-:-:S04]  /*175c0*/  ISETP.NE.AND P1, PT, R8, RZ, PT ;  /* 0x000000ff0800720c */ /* 0x000fc80003f25270 */
        /* <DEDUP_REMOVED lines=15> */
[----:B------:R0:W1:Y:S02]  /*176c0*/  SHFL.IDX PT, R14, R3, 0x1f, 0x1f ;  /* 0x03e01f00030e7f89 */ /* 0x00006400000e0000 */
.L_x_630:
[----:B------:R-:W-:Y:S02]  /*176d0*/  ULDC UR4, c[0x0][0xc38] ;  /* 0x00030e0000047ab9 */ /* 0x000fe40000000800 */
[----:B------:R-:W-:-:S04]  /*176e0*/  IMAD.U32 R16, RZ, RZ, UR4 ;  /* 0x00000004ff107e24 */ /* 0x000fc8000f8e00ff */
[----:B-1----:R-:W-:-:S04]  /*176f0*/  IMAD R5, R14, R16, RZ ;  /* 0x000000100e057224 */ /* 0x002fc800078e02ff */
[----:B------:R-:W-:-:S05]  /*17700*/  IMAD.IADD R4, R4, 0x1, R5 ;  /* 0x0000000104047824 */ /* 0x000fca00078e0205 */
[----:B------:R-:W-:-:S13]  /*17710*/  ISETP.GT.AND P6, PT, R4, R0, PT ;  /* 0x000000000400720c */ /* 0x000fda0003fc4270 */
[----:B------:R-:W-:Y:S05]  /*17720*/  @P6 BRA `(.L_x_546) ;  /* 0x00000000009c6947 */ /* 0x000fea0003800000 */
.L_x_551:
[----:B------:R-:W1:Y:S01]  /*17730*/  LDC R6, c[0x0][0xc3c] ;  /* 0x00030f00ff067b82 */ /* 0x000e620000000800 */
[----:B------:R-:W-:-:S05]  /*17740*/  VIADD R19, R19, 0x1f ;  /* 0x0000001f13137836 */ /* 0x000fca0000000000 */
[----:B-1----:R-:W-:-:S13]  /*17750*/  ISETP.GE.AND P6, PT, R19, R6, PT ;  /* 0x000000061300720c */ /* 0x002fda0003fc6270 */
[----:B------:R-:W-:Y:S05]  /*17760*/  @P6 BRA `(.L_x_547) ;  /* 0x0000000400446947 */ /* 0x000fea0003800000 */
[----:B------:R-:W1:Y:S01]  /*17770*/  S2R R2, SR_TID.X ;  /* 0x0000000000027919 */ /* 0x000e620000002100 */
[----:B------:R-:W-:Y:S01]  /*17780*/  BSSY B0, `(.L_x_548) ;  /* 0x0000009000007945 */ /* 0x000fe20003800000 */
[----:B-1----:R-:W-:-:S05]  /*17790*/  LOP3.LUT R2, R2, 0x1f, RZ, 0xc0, !PT ;  /* 0x0000001f02027812 */ /* 0x002fca00078ec0ff */
[----:B------:R-:W-:Y:S02]  /*177a0*/  IMAD.IADD R5, R19, 0x1, R2 ;  /* 0x0000000113057824 */ /* 0x000fe400078e0202 */
[----:B------:R-:W-:-:S03]  /*177b0*/  IMAD.MOV.U32 R2, RZ, RZ, RZ ;  /* 0x000000ffff027224 */ /* 0x000fc600078e00ff */
[----:B------:R-:W-:-:S13]  /*177c0*/  ISETP.GE.OR P6, PT, R5, R6, !P0 ;  /* 0x000000060500720c */ /* 0x000fda00047c6670 */
[----:B------:R-:W-:Y:S05]  /*177d0*/  @P6 BRA `(.L_x_549) ;  /* 0x00000000000c6947 */ /* 0x000fea0003800000 */
[----:B0-----:R-:W0:Y:S02]  /*177e0*/  LDC.64 R2, c[0x0][0xc80] ;  /* 0x00032000ff027b82 */ /* 0x001e240000000a00 */
[----:B0-----:R-:W-:-:S06]  /*177f0*/  IMAD.WIDE R2, R5, 0x4, R2 ;  /* 0x0000000405027825 */ /* 0x001fcc00078e0202 */
[----:B------:R1:W5:Y:S02]  /*17800*/  LDG.E R2, desc[UR42][R2.64] ;  /* 0x0000002a02027981 */ /* 0x000364000c1e1900 */
.L_x_549:
[----:B------:R-:W-:Y:S05]  /*17810*/  BSYNC B0 ;  /* 0x0000000000007941 */ /* 0x000fea0003800000 */
.L_x_548:
[----:B------:R-:W-:-:S03]  /*17820*/  UMOV UR4, 0xffffffff ;  /* 0xffffffff00047882 */ /* 0x000fc60000000000 */
[----:B------:R-:W-:Y:S05]  /*17830*/  BRA.DIV UR4, `(.L_x_550) ;  /* 0x0000001e04e47947 */ /* 0x000fea000b800000 */
[----:B-----5:R-:W2:Y:S02]  /*17840*/  SHFL.UP PT, R14, R2, 0x1, RZ ;  /* 0x04200000020e7989 */ /* 0x020ea400000e00ff */
[----:B--2---:R-:W-:-:S05]  /*17850*/  SEL R13, R14, RZ, P1 ;  /* 0x000000ff0e0d7207 */ /* 0x004fca0000800000 */
[----:B------:R-:W-:-:S05]  /*17860*/  IMAD.IADD R13, R2, 0x1, R13 ;  /* 0x00000001020d7824 */ /* 0x000fca00078e020d */
[----:B------:R-:W2:Y:S02]  /*17870*/  SHFL.UP PT, R14, R13, 0x2, RZ ;  /* 0x044000000d0e7989 */ /* 0x000ea400000e00ff */
        /* <DEDUP_REMOVED lines=10> */
[----:B01----:R-:W-:-:S05]  /*17920*/  IMAD.IADD R3, R7, 0x1, R14 ;  /* 0x0000000107037824 */ /* 0x003fca00078e020e */
[----:B------:R0:W1:Y:S02]  /*17930*/  SHFL.IDX PT, R14, R3, 0x1f, 0x1f ;  /* 0x03e01f00030e7f89 */ /* 0x00006400000e0000 */
.L_x_638:
[----:B------:R-:W-:Y:S02]  /*17940*/  ULDC UR4, c[0x0][0xc38] ;  /* 0x00030e0000047ab9 */ /* 0x000fe40000000800 */
[----:B------:R-:W-:-:S04]  /*17950*/  IMAD.U32 R16, RZ, RZ, UR4 ;  /* 0x00000004ff107e24 */ /* 0x000fc8000f8e00ff */
[----:B-1----:R-:W-:-:S04]  /*17960*/  IMAD R5, R14, R16, RZ ;  /* 0x000000100e057224 */ /* 0x002fc800078e02ff */
[----:B------:R-:W-:-:S05]  /*17970*/  IMAD.IADD R4, R5, 0x1, R4 ;  /* 0x0000000105047824 */ /* 0x000fca00078e0204 */
[----:B------:R-:W-:-:S13]  /*17980*/  ISETP.GT.AND P6, PT, R4, R0, PT ;  /* 0x000000000400720c */ /* 0x000fda0003fc4270 */
[----:B------:R-:W-:Y:S05]  /*17990*/  @!P6 BRA `(.L_x_551) ;  /* 0xfffffffc0064e947 */ /* 0x000fea000383ffff */
.L_x_546:
[----:B------:R-:W-:Y:S01]  /*179a0*/  IMAD.IADD R6, R4, 0x1, -R5 ;  /* 0x0000000104067824 */ /* 0x000fe200078e0a05 */
[----:B------:R-:W-:-:S03]  /*179b0*/  UMOV UR4, 0xffffffff ;  /* 0xffffffff00047882 */ /* 0x000fc60000000000 */
[----:B------:R-:W-:-:S05]  /*179c0*/  IMAD R5, R3, R16, R6 ;  /* 0x0000001003057224 */ /* 0x000fca00078e0206 */
[----:B------:R-:W-:Y:S01]  /*179d0*/  ISETP.GT.AND P6, PT, R5, R0, PT ;  /* 0x000000000500720c */ /* 0x000fe20003fc4270 */
[----:B------:R-:W-:-:S12]  /*179e0*/  BRA.DIV UR4, `(.L_x_552) ;  /* 0x0000002204347947 */ /* 0x000fd8000b800000 */
[----:B------:R-:W-:-:S04]  /*179f0*/  VOTE.ANY R5, PT, !P6 ;  /* 0x0000000000057806 */ /* 0x000fc800070e0100 */
[----:B------:R-:W1:Y:S02]  /*17a00*/  POPC R4, R5 ;  /* 0x0000000500047309 */ /* 0x000e640000000000 */
[----:B-1----:R1:W2:Y:S02]  /*17a10*/  SHFL.IDX PT, R17, R2, R4, 0x1f ;  /* 0x00001f0402117589 */ /* 0x0022a400000e0000 */
.L_x_642:
[----:B------:R-:W-:Y:S01]  /*17a20*/  ISETP.NE.AND P0, PT, R5, RZ, PT ;  /* 0x000000ff0500720c */ /* 0x000fe20003f05270 */
[----:B------:R-:W-:-:S12]  /*17a30*/  IMAD.MOV.U32 R14, RZ, RZ, RZ ;  /* 0x000000ffff0e7224 */ /* 0x000fd800078e00ff */
[----:B------:R-:W-:Y:S05]  /*17a40*/  @!P0 BRA `(.L_x_553) ;  /* 0x0000000000108947 */ /* 0x000fea0003800000 */
[----:B------:R-:W-:Y:S01]  /*17a50*/  UMOV UR4, 0xffffffff ;  /* 0xffffffff00047882 */ /* 0x000fe20000000000 */
[----:B------:R-:W-:Y:S02]  /*17a60*/  VIADD R12, R4, 0xffffffff ;  /* 0xffffffff040c7836 */ /* 0x000fe40000000000 */
[----:B------:R-:W-:Y:S05]  /*17a70*/  BRA.DIV UR4, `(.L_x_554) ;  /* 0x0000002204587947 */ /* 0x000fea000b800000 */
[----:B------:R3:W4:Y:S02]  /*17a80*/  SHFL.IDX PT, R14, R3, R12, 0x1f ;  /* 0x00001f0c030e7589 */ /* 0x00072400000e0000 */
.L_x_553:
[-C--:B--2---:R-:W-:Y:S01]  /*17a90*/  IABS R5, R17.reuse ;  /* 0x0000001100057213 */ /* 0x084fe20000000000 */
[----:B----4-:R-:W-:Y:S01]  /*17aa0*/  IMAD R16, R14, R16, R6 ;  /* 0x000000100e107224 */ /* 0x010fe200078e0206 */
[----:B------:R-:W-:Y:S01]  /*17ab0*/  IABS R8, R17 ;  /* 0x0000001100087213 */ /* 0x000fe20000000000 */
[----:B------:R-:W-:Y:S01]  /*17ac0*/  IMAD.IADD R19, R4, 0x1, R19 ;  /* 0x0000000104137824 */ /* 0x000fe200078e0213 */
[----:B------:R-:W2:Y:S01]  /*17ad0*/  I2F.RP R6, R5 ;  /* 0x0000000500067306 */ /* 0x000ea20000209400 */
[----:B------:R-:W-:-:S07]  /*17ae0*/  IMAD.IADD R0, R0, 0x1, -R16 ;  /* 0x0000000100007824 */ /* 0x000fce00078e0a10 */
[----:B--2---:R-:W2:Y:S02]  /*17af0*/  MUFU.RCP R6, R6 ;  /* 0x0000000600067308 */ /* 0x004ea40000001000 */
[----:B--2---:R-:W-:Y:S02]  /*17b00*/  VIADD R7, R6, 0xffffffe ;  /* 0x0ffffffe06077836 */ /* 0x004fe40000000000 */
[----:B------:R-:W-:-:S04]  /*17b10*/  IMAD.MOV R6, RZ, RZ, -R8 ;  /* 0x000000ffff067224 */ /* 0x000fc800078e0a08 */
[----:B0--3--:R-:W1:Y:S02]  /*17b20*/  F2I.FTZ.U32.TRUNC.NTZ R3, R7 ;  /* 0x0000000700037305 */ /* 0x009e64000021f000 */
[----:B-1----:R-:W-:-:S04]  /*17b30*/  IMAD.MOV R2, RZ, RZ, -R3 ;  /* 0x000000ffff027224 */ /* 0x002fc800078e0a03 */
[----:B------:R-:W-:Y:S02]  /*17b40*/  IMAD R9, R2, R5, RZ ;  /* 0x0000000502097224 */ /* 0x000fe400078e02ff */
[----:B------:R-:W-:-:S04]  /*17b50*/  IMAD.MOV.U32 R2, RZ, RZ, RZ ;  /* 0x000000ffff027224 */ /* 0x000fc800078e00ff */
[----:B------:R-:W-:Y:S01]  /*17b60*/  IMAD.HI.U32 R2, R3, R9, R2 ;  /* 0x0000000903027227 */ /* 0x000fe200078e0002 */
[----:B------:R-:W-:-:S05]  /*17b70*/  IABS R3, R0 ;  /* 0x0000000000037213 */ /* 0x000fca0000000000 */
        /* <DEDUP_REMOVED lines=11> */
[----:B------:R-:W-:-:S05]  /*17c30*/  @!P1 LOP3.LUT R2, RZ, R17, RZ, 0x33, !PT ;  /* 0x00000011ff029212 */ /* 0x000fca00078e33ff */
[--C-:B------:R-:W-:Y:S02]  /*17c40*/  IMAD.MOV R3, RZ, RZ, -R2.reuse ;  /* 0x000000ffff037224 */ /* 0x100fe400078e0a02 */
[----:B------:R-:W-:Y:S02]  /*17c50*/  IMAD.MOV.U32 R18, RZ, RZ, R2 ;  /* 0x000000ffff127224 */ /* 0x000fe400078e0002 */
[----:B------:R-:W-:Y:S01]  /*17c60*/  IMAD R17, R17, R3, R0 ;  /* 0x0000000311117224 */ /* 0x000fe200078e0200 */
[----:B------:R-:W-:Y:S06]  /*17c70*/  BRA `(.L_x_555) ;  /* 0x00000000001c7947 */ /* 0x000fec0003800000 */
.L_x_547:
[----:B------:R-:W-:Y:S01]  /*17c80*/  UMOV UR4, URZ ;  /* 0x0000003f00047c82 */ /* 0x000fe20008000000 */
[----:B------:R-:W-:Y:S01]  /*17c90*/  UMOV UR5, URZ ;  /* 0x0000003f00057c82 */ /* 0x000fe20008000000 */
[----:B------:R-:W-:Y:S01]  /*17ca0*/  ULDC UR6, c[0x0][0xc3c] ;  /* 0x00030f0000067ab9 */ /* 0x000fe20000000800 */
[----:B------:R-:W-:Y:S02]  /*17cb0*/  IMAD.MOV.U32 R16, RZ, RZ, R0 ;  /* 0x000000ffff107224 */ /* 0x000fe400078e0000 */
[----:B------:R-:W-:Y:S02]  /*17cc0*/  IMAD.U32 R17, RZ, RZ, UR4 ;  /* 0x00000004ff117e24 */ /* 0x000fe4000f8e00ff */
[----:B------:R-:W-:Y:S02]  /*17cd0*/  IMAD.U32 R18, RZ, RZ, UR5 ;  /* 0x00000005ff127e24 */ /* 0x000fe4000f8e00ff */
[----:B------:R-:W-:-:S07]  /*17ce0*/  IMAD.U32 R19, RZ, RZ, UR6 ;  /* 0x00000006ff137e24 */ /* 0x000fce000f8e00ff */
.L_x_555:
[----:B------:R-:W1:Y:S01]  /*17cf0*/  S2R R0, SR_TID.X ;  /* 0x0000000000007919 */ /* 0x000e620000002100 */
[----:B------:R-:W-:Y:S05]  /*17d00*/  WARPSYNC.ALL ;  /* 0x0000000000007948 */ /* 0x000fea0003800000 */
[----:B------:R-:W-:Y:S01]  /*17d10*/  BAR.SYNC.DEFER_BLOCKING 0x4, 0x200 ;  /* 0x0108000000007b1d */ /* 0x000fe20000010000 */
[----:B-1----:R-:W-:-:S04]  /*17d20*/  LOP3.LUT R0, R0, 0x1f, RZ, 0xc0, !PT ;  /* 0x0000001f00007812 */ /* 0x002fc800078ec0ff */
[----:B------:R-:W-:-:S13]  /*17d30*/  ISETP.NE.AND P0, PT, R0, RZ, PT ;  /* 0x000000ff0000720c */ /* 0x000fda0003f05270 */
[----:B0-----:R-:W0:Y:S01]  /*17d40*/  @!P0 S2R R3, SR_CgaCtaId ;  /* 0x0000000000038919 */ /* 0x001e220000008800 */
[----:B------:R-:W-:-:S04]  /*17d50*/  @!P0 MOV R0, 0x400 ;  /* 0x0000040000008802 */ /* 0x000fc80000000f00 */
[----:B0-----:R-:W-:-:S05]  /*17d60*/  @!P0 LEA R22, R3, R0, 0x18 ;  /* 0x0000000003168211 */ /* 0x001fca00078ec0ff */
[----:B------:R0:W-:Y:S01]  /*17d70*/  @!P0 STS.128 [R22+0x19cd0], R16 ;  /* 0x019cd01016008388 */ /* 0x0001e20000000c00 */
[----:B------:R-:W-:Y:S06]  /*17d80*/  BAR.ARV 0x5, 0x200 ;  /* 0x0148000000007b1d */ /* 0x000fec0000002000 */
.L_x_544:
[----:B------:R-:W-:Y:S02]  /*17d90*/  ULDC UR4, c[0x0][0xc3c] ;  /* 0x00030f0000047ab9 */ /* 0x000fe40000000800 */
[----:B--2---:R-:W-:-:S13]  /*17da0*/  ISETP.GE.AND P0, PT, R19, UR4, PT ;  /* 0x0000000413007c0c */ /* 0x004fda000bf06270 */
[----:B------:R-:W-:Y:S05]  /*17db0*/  @!P0 BRA `(.L_x_556) ;  /* 0xffffffa800b08947 */ /* 0x000fea000383ffff */
[----:B------:R-:W-:Y:S05]  /*17dc0*/  BSYNC B7 ;  /* 0x0000000000077941 */ /* 0x000fea0003800000 */
.L_x_440:
[----:B------:R-:W2:Y:S01]  /*17dd0*/  LDL.LU R0, [R1+0x3c] ;  /* 0x00003c0001007983 */ /* 0x000ea20000300800 */
[----:B------:R-:W-:Y:S01]  /*17de0*/  BSSY B0, `(.L_x_557) ;  /* 0x000000b000007945 */ /* 0x000fe20003800000 */
[----:B------:R-:W3:Y:S01]  /*17df0*/  S2R R5, SR_CgaCtaId ;  /* 0x0000000000057919 */ /* 0x000ee20000008800 */
[----:B--2---:R-:W-:-:S05]  /*17e00*/  VIADD R0, R0, 0x1 ;  /* 0x0000000100007836 */ /* 0x004fca0000000000 */
[----:B01----:R-:W-:-:S04]  /*17e10*/  LEA.HI R2, R0, R0, RZ, 0x1 ;  /* 0x0000000000027211 */ /* 0x003fc800078f08ff */
[----:B------:R-:W-:Y:S02]  /*17e20*/  LOP3.LUT R3, R2, 0xfffffffe, RZ, 0xc0, !PT ;  /* 0xfffffffe02037812 */ /* 0x000fe400078ec0ff */
[----:B------:R-:W-:-:S03]  /*17e30*/  MOV R2, 0x400 ;  /* 0x0000040000027802 */ /* 0x000fc60000000f00 */
[----:B------:R-:W-:Y:S01]  /*17e40*/  IMAD.IADD R0, R0, 0x1, -R3 ;  /* 0x0000000100007824 */ /* 0x000fe200078e0a03 */
[----:B---3--:R-:W-:-:S04]  /*17e50*/  LEA R9, R5, R2, 0x18 ;  /* 0x0000000205097211 */ /* 0x008fc800078ec0ff */
[----:B------:R-:W-:-:S04]  /*17e60*/  SHF.L.U32 R0, R0, 0x1f, RZ ;  /* 0x0000001f00007819 */ /* 0x000fc800000006ff */
[----:B------:R-:W0:Y:S02]  /*17e70*/  SYNCS.PHASECHK.TRANS64.TRYWAIT P0, [R9+URZ+0x19c20], R0 ;  /* 0x019c2000090075a7 */ /* 0x000e24000800017f */
[----:B0-----:R-:W-:Y:S05]  /*17e80*/  @!P0 BRA `(.L_x_558) ;  /* 0x0000001c00788947 */ /* 0x001fea0003800000 */
.L_x_645:
[----:B------:R-:W-:Y:S05]  /*17e90*/  BSYNC B0 ;  /* 0x0000000000007941 */ /* 0x000fea0003800000 */
.L_x_557:
[----:B------:R-:W-:-:S03]  /*17ea0*/  UMOV UR4, 0xffffffff ;  /* 0xffffffff00047882 */ /* 0x000fc60000000000 */
[----:B------:R-:W-:Y:S05]  /*17eb0*/  BRA.DIV UR4, `(.L_x_559) ;  /* 0x0000001e04807947 */ /* 0x000fea000b800000 */
[----:B0-----:R-:W0:Y:S02]  /*17ec0*/  S2R R0, SR_TID.X ;  /* 0x0000000000007919 */ /* 0x001e240000002100 */
[----:B0-----:R-:W-:-:S04]  /*17ed0*/  SHF.R.U32.HI R0, RZ, 0x5, R0 ;  /* 0x00000005ff007819 */ /* 0x001fc80000011600 */
[----:B------:R-:W-:-:S05]  /*17ee0*/  LOP3.LUT R0, R0, 0x3, RZ, 0xc0, !PT ;  /* 0x0000000300007812 */ /* 0x000fca00078ec0ff */
[----:B------:R0:W1:Y:S02]  /*17ef0*/  SHFL.IDX PT, R14, R0, RZ, 0x1f ;  /* 0x00001fff000e7589 */ /* 0x00006400000e0000 */
.L_x_648:
[----:B-1----:R-:W-:-:S13]  /*17f00*/  ISETP.NE.AND P0, PT, R14, RZ, PT ;  /* 0x000000ff0e00720c */ /* 0x002fda0003f05270 */
[----:B------:R-:W-:Y:S05]  /*17f10*/  @P0 BRA `(.L_x_315) ;  /* 0x0000000000a40947 */ /* 0x000fea0003800000 */
[----:B------:R-:W-:-:S03]  /*17f20*/  UMOV UR4, 0xffffffff ;  /* 0xffffffff00047882 */ /* 0x000fc60000000000 */
[----:B------:R-:W-:Y:S05]  /*17f30*/  BRA.DIV UR4, `(.L_x_560) ;  /* 0x0000001e04947947 */ /* 0x000fea000b800000 */
[----:B------:R-:W-:-:S13]  /*17f40*/  ELECT P6, URZ, PT ;  /* 0x00000000003f782f */ /* 0x000fda00038c0000 */
.L_x_651:
[----:B------:R-:W-:Y:S05]  /*17f50*/  @!P6 BRA `(.L_x_315) ;  /* 0x000000000094e947 */ /* 0x000fea0003800000 */
[----:B------:R-:W-:-:S06]  /*17f60*/  ULOP3.LUT UR4, UR37, 0x2, URZ, 0xfc, !UPT ;  /* 0x0000000225047892 */ /* 0x000fcc000f8efc3f */
[----:B0-----:R-:W-:-:S05]  /*17f70*/  IMAD.U32 R0, RZ, RZ, UR4 ;  /* 0x00000004ff007e24 */ /* 0x001fca000f8e00ff */
[----:B------:R-:W-:-:S13]  /*17f80*/  ISETP.NE.AND P0, PT, R0, 0x3, PT ;  /* 0x000000030000780c */ /* 0x000fda0003f05270 */
[----:B------:R-:W-:Y:S05]  /*17f90*/  @!P0 BRA `(.L_x_561) ;  /* 0x0000000000048947 */ /* 0x000fea0003800000 */
[----:B------:R-:W-:Y:S01]  /*17fa0*/  BPT.TRAP 0x1 ;  /* 0x000000040000795c */ /* 0x000fe20000300000 */
.L_x_561:
        /* <DEDUP_REMOVED lines=12> */
.L_x_652:
[----:B------:R-:W1:Y:S02]  /*18070*/  SYNCS.PHASECHK.TRANS64.TRYWAIT P1, [R3+URZ], R0 ;  /* 0x00000000030075a7 */ /* 0x000e64000802017f */
[----:B-1----:R-:W-:Y:S05]  /*18080*/  @!P1 BRA `(.L_x_563) ;  /* 0x0000001c00749947 */ /* 0x002fea0003800000 */
.L_x_653:
[----:B------:R-:W-:Y:S05]  /*18090*/  @!P0 BRA `(.L_x_564) ;  /* 0x0000000000048947 */ /* 0x000fea0003800000 */
[----:B------:R-:W-:Y:S01]  /*180a0*/  BPT.TRAP 0x1 ;  /* 0x000000040000795c */ /* 0x000fe20000300000 */
.L_x_564:
[----:B-1----:R-:W-:-:S04]  /*180b0*/  IMAD R3, R24, 0x8, R9 ;  /* 0x0000000818037824 */ /* 0x002fc800078e0209 */
[----:B------:R-:W1:Y:S02]  /*180c0*/  SYNCS.PHASECHK.TRANS64.TRYWAIT P1, [R3+URZ+0x19c60], R2 ;  /* 0x019c6002030075a7 */ /* 0x000e64000802017f */
[----:B-1----:R-:W-:Y:S05]  /*180d0*/  @!P1 BRA `(.L_x_565) ;  /* 0x0000001c00749947 */ /* 0x002fea0003800000 */
.L_x_654:
[----:B------:R-:W-:Y:S05]  /*180e0*/  @!P0 BRA `(.L_x_566) ;  /* 0x0000000000048947 */ /* 0x000fea0003800000 */
[----:B------:R-:W-:Y:S01]  /*180f0*/  BPT.TRAP 0x1 ;  /* 0x000000040000795c */ /* 0x000fe20000300000 */
.L_x_566:
[----:B------:R-:W-:-:S04]  /*18100*/  IMAD R5, R4, 0x8, R9 ;  /* 0x0000000804057824 */ /* 0x000fc800078e0209 */
[----:B------:R-:W2:Y:S02]  /*18110*/  SYNCS.PHASECHK.TRANS64.TRYWAIT P1, [R5+URZ+0x19c60], R0 ;  /* 0x019c6000050075a7 */ /* 0x000ea4000802017f */
[----:B--2---:R-:W-:Y:S05]  /*18120*/  @!P1 BRA `(.L_x_567) ;  /* 0x0000001c00749947 */ /* 0x004fea0003800000 */
.L_x_655:
[----:B------:R-:W-:Y:S05]  /*18130*/  @!P0 BRA `(.L_x_568) ;  /* 0x0000000000048947 */ /* 0x000fea0003800000 */
[----:B------:R-:W-:Y:S01]  /*18140*/  BPT.TRAP 0x1 ;  /* 0x000000040000795c */ /* 0x000fe20000300000 */
.L_x_568:
[----:B------:R-:W3:Y:S02]  /*18150*/  SYNCS.PHASECHK.TRANS64.TRYWAIT P0, [R3+URZ+0x19c80], R2 ;  /* 0x019c8002030075a7 */ /* 0x000ee4000800017f */
[----:B---3--:R-:W-:Y:S05]  /*18160*/  @!P0 BRA `(.L_x_569) ;  /* 0x0000001c00788947 */ /* 0x008fea0003800000 */
.L_x_570:
[----:B----4-:R4:W0:Y:S02]  /*18170*/  SYNCS.PHASECHK.TRANS64.TRYWAIT P0, [R5+URZ+0x19c80], R0 ;  /* 0x019c8000050075a7 */ /* 0x010824000800017f */
[----:B0-----:R-:W-:Y:S05]  /*18180*/  @!P0 NANOSLEEP.SYNCS 0x989680 ;  /* 0x009896800000895d */ /* 0x001fea0003900000 */
[----:B------:R-:W0:Y:S02]  /*18190*/  @!P0 SYNCS.PHASECHK.TRANS64 P0, [R5+URZ+0x19c80], R0 ;  /* 0x019c8000050085a7 */ /* 0x000e24000800007f */
[----:B0-----:R-:W-:Y:S05]  /*181a0*/  @!P0 BRA `(.L_x_570) ;  /* 0xfffffffc00f08947 */ /* 0x001fea000383ffff */
.L_x_315:
[----:B------:R-:W-:Y:S05]  /*181b0*/  BSYNC B8 ;  /* 0x0000000000087941 */ /* 0x000fea0003800000 */
.L_x_312:
[----:B------:R-:W-:Y:S05]  /*181c0*/  EXIT ;  /* 0x000000000000794d */ /* 0x000fea0003800000 */
.L_x_331:
[----:B0-----:R0:W1:Y:S02]  /*181d0*/  SYNCS.PHASECHK.TRANS64.TRYWAIT P5, [R83+URZ+0x19c90], R86 ;  /* 0x019c9056530075a7 */ /* 0x00106400080a017f */
[----:B-1----:R-:W-:Y:S05]  /*181e0*/  @!P5 NANOSLEEP.SYNCS 0x989680 ;  /* 0x009896800000d95d */ /* 0x002fea0003900000 */
[----:B------:R-:W1:Y:S02]  /*181f0*/  @!P5 SYNCS.PHASECHK.TRANS64 P5, [R83+URZ+0x19c90], R86 ;  /* 0x019c90565300d5a7 */ /* 0x000e6400080a007f */
[----:B-1----:R-:W-:Y:S05]  /*18200*/  @!P5 BRA `(.L_x_331) ;  /* 0xfffffffc00f0d947 */ /* 0x002fea000383ffff */
[----:B------:R-:W-:Y:S05]  /*18210*/  BRA `(.L_x_571) ;  /* 0xfffffea400747947 */ /* 0x000fea000383ffff */
.L_x_347:
[----:B-1----:R1:W2:Y:S02]  /*18220*/  SYNCS.PHASECHK.TRANS64.TRYWAIT P5, [R83+URZ+0x19c90], R86 ;  /* 0x019c9056530075a7 */ /* 0x0022a400080a017f */
[----:B--2---:R-:W-:Y:S05]  /*18230*/  @!P5 NANOSLEEP.SYNCS 0x989680 ;  /* 0x009896800000d95d */ /* 0x004fea0003900000 */
[----:B------:R-:W2:Y:S02]  /*18240*/  @!P5 SYNCS.PHASECHK.TRANS64 P5, [R83+URZ+0x19c90], R86 ;  /* 0x019c90565300d5a7 */ /* 0x000ea400080a007f */
[----:B--2---:R-:W-:Y:S05]  /*18250*/  @!P5 BRA `(.L_x_347) ;  /* 0xfffffffc00f0d947 */ /* 0x004fea000383ffff */
[----:B------:R-:W-:Y:S05]  /*18260*/  BRA `(.L_x_572) ;  /* 0xfffffebc00687947 */ /* 0x000fea000383ffff */
.L_x_356:
[----:B0-----:R0:W1:Y:S02]  /*18270*/  SYNCS.PHASECHK.TRANS64.TRYWAIT P5, [R83+URZ+0x19c90], R86 ;  /* 0x019c9056530075a7 */ /* 0x00106400080a017f */
[----:B-1----:R-:W-:Y:S05]  /*18280*/  @!P5 NANOSLEEP.SYNCS 0x989680 ;  /* 0x009896800000d95d */ /* 0x002fea0003900000 */
[----:B------:R-:W1:Y:S02]  /*18290*/  @!P5 SYNCS.PHASECHK.TRANS64 P5, [R83+URZ+0x19c90], R86 ;  /* 0x019c90565300d5a7 */ /* 0x000e6400080a007f */
[----:B-1----:R-:W-:Y:S05]  /*182a0*/  @!P5 BRA `(.L_x_356) ;  /* 0xfffffffc00f0d947 */ /* 0x002fea000383ffff */
[----:B------:R-:W-:Y:S05]  /*182b0*/  BRA `(.L_x_573) ;  /* 0xfffffedc006c7947 */ /* 0x000fea000383ffff */
.L_x_360:
[----:B--2---:R2:W3:Y:S02]  /*182c0*/  SYNCS.PHASECHK.TRANS64.TRYWAIT P5, [R83+URZ+0x19cb0], R86 ;  /* 0x019cb056530075a7 */ /* 0x0044e400080a017f */
[----:B---3--:R-:W-:Y:S05]  /*182d0*/  @!P5 NANOSLEEP.SYNCS 0x989680 ;  /* 0x009896800000d95d */ /* 0x008fea0003900000 */
[----:B------:R-:W3:Y:S02]  /*182e0*/  @!P5 SYNCS.PHASECHK.TRANS64 P5, [R83+URZ+0x19cb0], R86 ;  /* 0x019cb0565300d5a7 */ /* 0x000ee400080a007f */
[----:B---3--:R-:W-:Y:S05]  /*182f0*/  @!P5 BRA `(.L_x_360) ;  /* 0xfffffffc00f0d947 */ /* 0x008fea000383ffff */
[----:B------:R-:W-:Y:S05]  /*18300*/  BRA `(.L_x_574) ;  /* 0xfffffedc00dc7947 */ /* 0x000fea000383ffff */
.L_x_378:
[----:B------:R-:W-:Y:S01]  /*18310*/  BSSY B1, `(.L_x_575) ;  /* 0x0000008000017945 */ /* 0x000fe20003800000 */
[----:B------:R-:W-:Y:S02]  /*18320*/  IMAD.MOV.U32 R13, RZ, RZ, R24 ;  /* 0x000000ffff0d7224 */ /* 0x000fe400078e0018 */
[----:B------:R-:W-:Y:S02]  /*18330*/  IMAD.MOV.U32 R12, RZ, RZ, RZ ;  /* 0x000000ffff0c7224 */ /* 0x000fe400078e00ff */
[----:B------:R-:W-:Y:S02]  /*18340*/  IMAD.MOV.U32 R11, RZ, RZ, 0x1e1f ;  /* 0x00001e1fff0b7424 */ /* 0x000fe400078e00ff */
[----:B------:R-:W-:-:S07]  /*18350*/  IMAD.MOV.U32 R15, RZ, RZ, -0x1 ;  /* 0xffffffffff0f7424 */ /* 0x000fce00078e00ff */
[----:B------:R-:W-:Y:S05]  /*18360*/  WARPSYNC.COLLECTIVE R15, `(.L_x_576) ;  /* 0x000000000f087348 */ /* 0x000fea0003c00000 */
[----:B------:R0:W1:Y:S02]  /*18370*/  SHFL.IDX P6, R14, R13, R12, R11 ;  /* 0x0000000c0d0e7389 */ /* 0x00006400000c000b */
[----:B01----:R-:W-:Y:S01]  /*18380*/  ENDCOLLECTIVE ;  /* 0x000000000000791b */ /* 0x003fe20003800000 */
.L_x_576:
[----:B------:R-:W-:Y:S05]  /*18390*/  BSYNC B1 ;  /* 0x0000000000017941 */ /* 0x000fea0003800000 */
.L_x_575:
[----:B------:R-:W-:Y:S02]  /*183a0*/  IMAD.MOV.U32 R13, RZ, RZ, R28 ;  /* 0x000000ffff0d7224 */ /* 0x000fe400078e001c */
[----:B------:R-:W-:Y:S02]  /*183b0*/  IMAD.MOV.U32 R12, RZ, RZ, RZ ;  /* 0x000000ffff0c7224 */ /* 0x000fe400078e00ff */
[----:B------:R-:W-:Y:S02]  /*183c0*/  IMAD.MOV.U32 R11, RZ, RZ, 0x1e1f ;  /* 0x00001e1fff0b7424 */ /* 0x000fe400078e00ff */
[----:B------:R-:W-:Y:S02]  /*183d0*/  IMAD.MOV.U32 R15, RZ, RZ, -0x1 ;  /* 0xffffffffff0f7424 */ /* 0x000fe400078e00ff */
[----:B------:R-:W-:-:S07]  /*183e0*/  IMAD.MOV.U32 R0, RZ, RZ, R14 ;  /* 0x000000ffff007224 */ /* 0x000fce00078e000e */
[----:B------:R-:W-:Y:S05]  /*183f0*/  WARPSYNC.COLLECTIVE R15, `(.L_x_577) ;  /* 0x000000000f087348 */ /* 0x000fea0003c00000 */
[----:B------:R0:W1:Y:S02]  /*18400*/  SHFL.IDX P6, R14, R13, R12, R11 ;  /* 0x0000000c0d0e7389 */ /* 0x00006400000c000b */
[----:B01----:R-:W-:Y:S01]  /*18410*/  ENDCOLLECTIVE ;  /* 0x000000000000791b */ /* 0x003fe20003800000 */
.L_x_577:
[----:B------:R-:W-:Y:S02]  /*18420*/  IMAD.MOV.U32 R13, RZ, RZ, R30 ;  /* 0x000000ffff0d7224 */ /* 0x000fe400078e001e */
[----:B------:R-:W-:-:S07]  /*18430*/  IMAD.MOV.U32 R28, RZ, RZ, R14 ;  /* 0x000000ffff1c7224 */ /* 0x000fce00078e000e */
[----:B------:R-:W-:Y:S05]  /*18440*/  WARPSYNC.COLLECTIVE R15, `(.L_x_578) ;  /* 0x000000000f087348 */ /* 0x000fea0003c00000 */
[----:B------:R0:W1:Y:S02]  /*18450*/  SHFL.IDX P6, R14, R13, R12, R11 ;  /* 0x0000000c0d0e7389 */ /* 0x00006400000c000b */
[----:B01----:R-:W-:Y:S01]  /*18460*/  ENDCOLLECTIVE ;  /* 0x000000000000791b */ /* 0x003fe20003800000 */
.L_x_578:
[----:B------:R-:W-:Y:S02]  /*18470*/  IMAD.MOV.U32 R13, RZ, RZ, R26 ;  /* 0x000000ffff0d7224 */ /* 0x000fe400078e001a */
[----:B------:R-:W-:-:S07]  /*18480*/  IMAD.MOV.U32 R3, RZ, RZ, R14 ;  /* 0x000000ffff037224 */ /* 0x000fce00078e000e */
[----:B------:R-:W-:Y:S05]  /*18490*/  WARPSYNC.COLLECTIVE R15, `(.L_x_579) ;  /* 0x000000000f087348 */ /* 0x000fea0003c00000 */
[----:B------:R0:W1:Y:S02]  /*184a0*/  SHFL.IDX P6, R14, R13, R12, R11 ;  /* 0x0000000c0d0e7389 */ /* 0x00006400000c000b */
[----:B01----:R-:W-:Y:S01]  /*184b0*/  ENDCOLLECTIVE ;  /* 0x000000000000791b */ /* 0x003fe20003800000 */
.L_x_579:
[----:B------:R-:W-:Y:S05]  /*184c0*/  BRA `(.L_x_580) ;  /* 0xfffffee800d07947 */ /* 0x000fea000383ffff */
.L_x_382:
[----:B0-----:R0:W3:Y:S02]  /*184d0*/  SYNCS.PHASECHK.TRANS64.TRYWAIT P0, [R16+URZ+0x19c00], R21 ;  /* 0x019c0015100075a7 */ /* 0x0010e4000800017f */
[----:B---3--:R-:W-:Y:S05]  /*184e0*/  @!P0 NANOSLEEP.SYNCS 0x989680 ;  /* 0x009896800000895d */ /* 0x008fea0003900000 */
[----:B------:R-:W3:Y:S02]  /*184f0*/  @!P0 SYNCS.PHASECHK.TRANS64 P0, [R16+URZ+0x19c00], R21 ;  /* 0x019c0015100085a7 */ /* 0x000ee4000800007f */
[----:B---3--:R-:W-:Y:S05]  /*18500*/  @!P0 BRA `(.L_x_382) ;  /* 0xfffffffc00f08947 */ /* 0x008fea000383ffff */
[----:B------:R-:W-:Y:S05]  /*18510*/  BRA `(.L_x_581) ;  /* 0xfffffeec00987947 */ /* 0x000fea000383ffff */
.L_x_388:
        /* <DEDUP_REMOVED lines=8> */
.L_x_583:
[----:B------:R-:W-:Y:S05]  /*185a0*/  BSYNC B1 ;  /* 0x0000000000017941 */ /* 0x000fea0003800000 */
.L_x_582:
        /* <DEDUP_REMOVED lines=8> */
.L_x_584:
[----:B------:R-:W-:Y:S02]  /*18630*/  IMAD.MOV.U32 R13, RZ, RZ, R30 ;  /* 0x000000ffff0d7224 */ /* 0x000fe400078e001e */
[----:B------:R-:W-:-:S07]  /*18640*/  IMAD.MOV.U32 R29, RZ, RZ, R14 ;  /* 0x000000ffff1d7224 */ /* 0x000fce00078e000e */
[----:B------:R-:W-:Y:S05]  /*18650*/  WARPSYNC.COLLECTIVE R15, `(.L_x_585) ;  /* 0x000000000f087348 */ /* 0x000fea0003c00000 */
[----:B------:R0:W1:Y:S02]  /*18660*/  SHFL.IDX P6, R14, R13, R12, R11 ;  /* 0x0000000c0d0e7389 */ /* 0x00006400000c000b */
[----:B01----:R-:W-:Y:S01]  /*18670*/  ENDCOLLECTIVE ;  /* 0x000000000000791b */ /* 0x003fe20003800000 */
.L_x_585:
[----:B------:R-:W-:Y:S02]  /*18680*/  IMAD.MOV.U32 R13, RZ, RZ, R26 ;  /* 0x000000ffff0d7224 */ /* 0x000fe400078e001a */
[----:B------:R-:W-:-:S07]  /*18690*/  IMAD.MOV.U32 R3, RZ, RZ, R14 ;  /* 0x000000ffff037224 */ /* 0x000fce00078e000e */
[----:B------:R-:W-:Y:S05]  /*186a0*/  WARPSYNC.COLLECTIVE R15, `(.L_x_586) ;  /* 0x000000000f087348 */ /* 0x000fea0003c00000 */
[----:B------:R0:W1:Y:S02]  /*186b0*/  SHFL.IDX P6, R14, R13, R12, R11 ;  /* 0x0000000c0d0e7389 */ /* 0x00006400000c000b */
[----:B01----:R-:W-:Y:S01]  /*186c0*/  ENDCOLLECTIVE ;  /* 0x000000000000791b */ /* 0x003fe20003800000 */
.L_x_586:
[----:B------:R-:W-:Y:S01]  /*186d0*/  IMAD.MOV.U32 R21, RZ, RZ, R14 ;  /* 0x000000ffff157224 */ /* 0x000fe200078e000e */
[----:B------:R-:W-:Y:S06]  /*186e0*/  BRA `(.L_x_587) ;  /* 0xffffff0400107947 */ /* 0x000fec000383ffff */
.L_x_392:
[----:B-1----:R1:W3:Y:S02]  /*186f0*/  SYNCS.PHASECHK.TRANS64.TRYWAIT P0, [R16+URZ+0x19c00], R37 ;  /* 0x019c0025100075a7 */ /* 0x0022e4000800017f */
[----:B---3--:R-:W-:Y:S05]  /*18700*/  @!P0 NANOSLEEP.SYNCS 0x989680 ;  /* 0x009896800000895d */ /* 0x008fea0003900000 */
[----:B------:R-:W3:Y:S02]  /*18710*/  @!P0 SYNCS.PHASECHK.TRANS64 P0, [R16+URZ+0x19c00], R37 ;  /* 0x019c0025100085a7 */ /* 0x000ee4000800007f */
[----:B---3--:R-:W-:Y:S05]  /*18720*/  @!P0 BRA `(.L_x_392) ;  /* 0xfffffffc00f08947 */ /* 0x008fea000383ffff */
[----:B------:R-:W-:Y:S05]  /*18730*/  BRA `(.L_x_588) ;  /* 0xffffff0400d47947 */ /* 0x000fea000383ffff */
.L_x_398:
[----:B-1----:R1:W4:Y:S02]  /*18740*/  SYNCS.PHASECHK.TRANS64.TRYWAIT P1, [R3+URZ+0x19c30], R6 ;  /* 0x019c3006030075a7 */ /* 0x002324000802017f */
[----:B----4-:R-:W-:Y:S05]  /*18750*/  @!P1 NANOSLEEP.SYNCS 0x989680 ;  /* 0x009896800000995d */ /* 0x010fea0003900000 */
[----:B------:R-:W4:Y:S02]  /*18760*/  @!P1 SYNCS.PHASECHK.TRANS64 P1, [R3+URZ+0x19c30], R6 ;  /* 0x019c3006030095a7 */ /* 0x000f24000802007f */
[----:B----4-:R-:W-:Y:S05]  /*18770*/  @!P1 BRA `(.L_x_398) ;  /* 0xfffffffc00f09947 */ /* 0x010fea000383ffff */
[----:B------:R-:W-:Y:S05]  /*18780*/  BRA `(.L_x_397) ;  /* 0xffffff28003c7947 */ /* 0x000fea000383ffff */
.L_x_405:
[----:B-1----:R1:W2:Y:S02]  /*18790*/  SYNCS.PHASECHK.TRANS64.TRYWAIT P1, [R14+URZ+0x19c30], R11 ;  /* 0x019c300b0e0075a7 */ /* 0x0022a4000802017f */
[----:B--2---:R-:W-:Y:S05]  /*187a0*/  @!P1 NANOSLEEP.SYNCS 0x989680 ;  /* 0x009896800000995d */ /* 0x004fea0003900000 */
[----:B------:R-:W2:Y:S02]  /*187b0*/  @!P1 SYNCS.PHASECHK.TRANS64 P1, [R14+URZ+0x19c30], R11 ;  /* 0x019c300b0e0095a7 */ /* 0x000ea4000802007f */
[----:B--2---:R-:W-:Y:S05]  /*187c0*/  @!P1 BRA `(.L_x_405) ;  /* 0xfffffffc00f09947 */ /* 0x004fea000383ffff */
[----:B------:R-:W-:Y:S05]  /*187d0*/  BRA `(.L_x_404) ;  /* 0xffffff4800c87947 */ /* 0x000fea000383ffff */
.L_x_410:
[----:B---3--:R3:W4:Y:S02]  /*187e0*/  SYNCS.PHASECHK.TRANS64.TRYWAIT P1, [R15+URZ+0x19c50], R0 ;  /* 0x019c50000f0075a7 */ /* 0x008724000802017f */
[----:B----4-:R-:W-:Y:S05]  /*187f0*/  @!P1 NANOSLEEP.SYNCS 0x989680 ;  /* 0x009896800000995d */ /* 0x010fea0003900000 */
[----:B------:R-:W4:Y:S02]  /*18800*/  @!P1 SYNCS.PHASECHK.TRANS64 P1, [R15+URZ+0x19c50], R0 ;  /* 0x019c50000f0095a7 */ /* 0x000f24000802007f */
[----:B----4-:R-:W-:Y:S05]  /*18810*/  @!P1 BRA `(.L_x_410) ;  /* 0xfffffffc00f09947 */ /* 0x010fea000383ffff */
[----:B------:R-:W-:Y:S05]  /*18820*/  BRA `(.L_x_409) ;  /* 0xffffff4c00547947 */ /* 0x000fea000383ffff */
.L_x_417:
[----:B--2---:R2:W3:Y:S02]  /*18830*/  SYNCS.PHASECHK.TRANS64.TRYWAIT P1, [R7+URZ+0x19c50], R4 ;  /* 0x019c5004070075a7 */ /* 0x0044e4000802017f */
[----:B---3--:R-:W-:Y:S05]  /*18840*/  @!P1 NANOSLEEP.SYNCS 0x989680 ;  /* 0x009896800000995d */ /* 0x008fea0003900000 */
[----:B------:R-:W3:Y:S02]  /*18850*/  @!P1 SYNCS.PHASECHK.TRANS64 P1, [R7+URZ+0x19c50], R4 ;  /* 0x019c5004070095a7 */ /* 0x000ee4000802007f */
[----:B---3--:R-:W-:Y:S05]  /*18860*/  @!P1 BRA `(.L_x_417) ;  /* 0xfffffffc00f09947 */ /* 0x008fea000383ffff */
[----:B------:R-:W-:Y:S05]  /*18870*/  BRA `(.L_x_416) ;  /* 0xffffff6400d47947 */ /* 0x000fea000383ffff */
.L_x_446:
[----:B------:R-:W1:Y:S01]  /*18880*/  S2R R6, SR_TID.X ;  /* 0x0000000000067919 */ /* 0x000e620000002100 */
[----:B------:R-:W-:Y:S01]  /*18890*/  BSSY B1, `(.L_x_589) ;  /* 0x000000a000017945 */ /* 0x000fe20003800000 */
[----:B------:R-:W-:Y:S02]  /*188a0*/  IMAD.MOV.U32 R12, RZ, RZ, RZ ;  /* 0x000000ffff0c7224 */ /* 0x000fe400078e00ff */
[----:B0-----:R-:W-:Y:S02]  /*188b0*/  IMAD.MOV.U32 R11, RZ, RZ, 0x1f ;  /* 0x0000001fff0b7424 */ /* 0x001fe400078e00ff */
[----:B------:R-:W-:Y:S01]  /*188c0*/  IMAD.MOV.U32 R15, RZ, RZ, -0x1 ;  /* 0xffffffffff0f7424 */ /* 0x000fe200078e00ff */
[----:B-1----:R-:W-:-:S04]  /*188d0*/  SHF.R.U32.HI R6, RZ, 0x5, R6 ;  /* 0x00000005ff067819 */ /* 0x002fc80000011606 */
[----:B------:R-:W-:-:S05]  /*188e0*/  LOP3.LUT R6, R6, 0x3, RZ, 0xc0, !PT ;  /* 0x0000000306067812 */ /* 0x000fca00078ec0ff */
[----:B------:R-:W-:-:S07]  /*188f0*/  IMAD.MOV.U32 R13, RZ, RZ, R6 ;  /* 0x000000ffff0d7224 */ /* 0x000fce00078e0006 */
[----:B------:R-:W-:Y:S05]  /*18900*/  WARPSYNC.COLLECTIVE R15, `(.L_x_590) ;  /* 0x000000000f087348 */ /* 0x000fea0003c00000 */
[----:B------:R0:W1:Y:S02]  /*18910*/  SHFL.IDX P6, R14, R13, R12, R11 ;  /* 0x0000000c0d0e7389 */ /* 0x00006400000c000b */
[----:B01----:R-:W-:Y:S01]  /*18920*/  ENDCOLLECTIVE ;  /* 0x000000000000791b */ /* 0x003fe20003800000 */
.L_x_590:
[----:B------:R-:W-:Y:S05]  /*18930*/  BSYNC B1 ;  /* 0x0000000000017941 */ /* 0x000fea0003800000 */
.L_x_589:
[----:B------:R-:W-:Y:S05]  /*18940*/  BRA `(.L_x_591) ;  /* 0xffffffa400847947 */ /* 0x000fea000383ffff */
.L_x_448:
[----:B------:R-:W-:Y:S01]  /*18950*/  BSSY B1, `(.L_x_592) ;  /* 0x0000006000017945 */ /* 0x000fe20003800000 */
[----:B------:R-:W-:-:S07]  /*18960*/  IMAD.MOV.U32 R15, RZ, RZ, -0x1 ;  /* 0xffffffffff0f7424 */ /* 0x000fce00078e00ff */
[----:B01----:R-:W-:Y:S05]  /*18970*/  WARPSYNC.COLLECTIVE R15, `(.L_x_593) ;  /* 0x000000000f0c7348 */ /* 0x003fea0003c00000 */
[----:B------:R-:W-:Y:S02]  /*18980*/  ELECT P6, UR62, PT ;  /* 0x00000000003e782f */ /* 0x000fe400038c0000 */
[----:B------:R-:W-:Y:S01]  /*18990*/  MOV R14, UR62 ;  /* 0x0000003e000e7c02 */ /* 0x000fe20008000f00 */
[----:B01----:R-:W-:Y:S10]  /*189a0*/  ENDCOLLECTIVE ;  /* 0x000000000000791b */ /* 0x003ff40003800000 */
.L_x_593:
[----:B------:R-:W-:Y:S05]  /*189b0*/  BSYNC B1 ;  /* 0x0000000000017941 */ /* 0x000fea0003800000 */
.L_x_592:
[----:B------:R-:W-:Y:S05]  /*189c0*/  BRA `(.L_x_447) ;  /* 0xffffffa4007c7947 */ /* 0x000fea000383ffff */
.L_x_450:
[----:B-1----:R1:W2:Y:S02]  /*189d0*/  SYNCS.PHASECHK.TRANS64.TRYWAIT P0, [R22+URZ+0x19c20], R5 ;  /* 0x019c2005160075a7 */ /* 0x0022a4000800017f */
[----:B--2---:R-:W-:Y:S05]  /*189e0*/  @!P0 NANOSLEEP.SYNCS 0x989680 ;  /* 0x009896800000895d */ /* 0x004fea0003900000 */
[----:B------:R-:W2:Y:S02]  /*189f0*/  @!P0 SYNCS.PHASECHK.TRANS64 P0, [R22+URZ+0x19c20], R5 ;  /* 0x019c2005160085a7 */ /* 0x000ea4000800007f */
[----:B--2---:R-:W-:Y:S05]  /*18a00*/  @!P0 BRA `(.L_x_450) ;  /* 0xfffffffc00f08947 */ /* 0x004fea000383ffff */
[----:B------:R-:W-:Y:S05]  /*18a10*/  BRA `(.L_x_594) ;  /* 0xffffffa4008c7947 */ /* 0x000fea000383ffff */
.L_x_454:
[----:B--2---:R2:W3:Y:S02]  /*18a20*/  SYNCS.PHASECHK.TRANS64.TRYWAIT P0, [R8+URZ+0x19ca0], R10 ;  /* 0x019ca00a080075a7 */ /* 0x0044e4000800017f */
[----:B---3--:R-:W-:Y:S05]  /*18a30*/  @!P0 NANOSLEEP.SYNCS 0x989680 ;  /* 0x009896800000895d */ /* 0x008fea0003900000 */
[----:B------:R-:W3:Y:S02]  /*18a40*/  @!P0 SYNCS.PHASECHK.TRANS64 P0, [R8+URZ+0x19ca0], R10 ;  /* 0x019ca00a080085a7 */ /* 0x000ee4000800007f */
[----:B---3--:R-:W-:Y:S05]  /*18a50*/  @!P0 BRA `(.L_x_454) ;  /* 0xfffffffc00f08947 */ /* 0x008fea000383ffff */
[----:B------:R-:W-:Y:S05]  /*18a60*/  BRA `(.L_x_595) ;  /* 0xffffffa400a47947 */ /* 0x000fea000383ffff */
.L_x_461:
[----:B-1----:R1:W3:Y:S02]  /*18a70*/  SYNCS.PHASECHK.TRANS64.TRYWAIT P0, [R8+URZ+0x19cc0], R10 ;  /* 0x019cc00a080075a7 */ /* 0x0022e4000800017f */
[----:B---3--:R-:W-:Y:S05]  /*18a80*/  @!P0 NANOSLEEP.SYNCS 0x989680 ;  /* 0x009896800000895d */ /* 0x008fea0003900000 */
[----:B------:R-:W3:Y:S02]  /*18a90*/  @!P0 SYNCS.PHASECHK.TRANS64 P0, [R8+URZ+0x19cc0], R10 ;  /* 0x019cc00a080085a7 */ /* 0x000ee4000800007f */
[----:B---3--:R-:W-:Y:S05]  /*18aa0*/  @!P0 BRA `(.L_x_461) ;  /* 0xfffffffc00f08947 */ /* 0x008fea000383ffff */
[----:B------:R-:W-:Y:S05]  /*18ab0*/  BRA `(.L_x_596) ;  /* 0xffffffa800a07947 */ /* 0x000fea000383ffff */
.L_x_470:
[----:B--2---:R2:W3:Y:S02]  /*18ac0*/  SYNCS.PHASECHK.TRANS64.TRYWAIT P1, [R8+URZ+0x19ca0], R7 ;  /* 0x019ca007080075a7 */ /* 0x0044e4000802017f */
[----:B---3--:R-:W-:Y:S05]  /*18ad0*/  @!P1 NANOSLEEP.SYNCS 0x989680 ;  /* 0x009896800000995d */ /* 0x008fea0003900000 */
[----:B------:R-:W3:Y:S02]  /*18ae0*/  @!P1 SYNCS.PHASECHK.TRANS64 P1, [R8+URZ+0x19ca0], R7 ;  /* 0x019ca007080095a7 */ /* 0x000ee4000802007f */
[----:B---3--:R-:W-:Y:S05]  /*18af0*/  @!P1 BRA `(.L_x_470) ;  /* 0xfffffffc00f09947 */ /* 0x008fea000383ffff */
[----:B------:R-:W-:Y:S05]  /*18b00*/  BRA `(.L_x_597) ;  /* 0xffffffac00d47947 */ /* 0x000fea000383ffff */
.L_x_477:
[----:B-1----:R1:W3:Y:S02]  /*18b10*/  SYNCS.PHASECHK.TRANS64.TRYWAIT P1, [R8+URZ+0x19cc0], R7 ;  /* 0x019cc007080075a7 */ /* 0x0022e4000802017f */
[----:B---3--:R-:W-:Y:S05]  /*18b20*/  @!P1 NANOSLEEP.SYNCS 0x989680 ;  /* 0x009896800000995d */ /* 0x008fea0003900000 */
[----:B------:R-:W3:Y:S02]  /*18b30*/  @!P1 SYNCS.PHASECHK.TRANS64 P1, [R8+URZ+0x19cc0], R7 ;  /* 0x019cc007080095a7 */ /* 0x000ee4000802007f */
[----:B---3--:R-:W-:Y:S05]  /*18b40*/  @!P1 BRA `(.L_x_477) ;  /* 0xfffffffc00f09947 */ /* 0x008fea000383ffff */
[----:B------:R-:W-:Y:S05]  /*18b50*/  BRA `(.L_x_598) ;  /* 0xffffffb000cc7947 */ /* 0x000fea000383ffff */
.L_x_494:
[----:B------:R-:W3:Y:S01]  /*18b60*/  S2R R20, SR_TID.X ;  /* 0x0000000000147919 */ /* 0x000ee20000002100 */
[----:B------:R-:W-:Y:S01]  /*18b70*/  BSSY B0, `(.L_x_599) ;  /* 0x000000a000007945 */ /* 0x000fe20003800000 */
[----:B------:R-:W-:Y:S02]  /*18b80*/  IMAD.MOV.U32 R12, RZ, RZ, RZ ;  /* 0x000000ffff0c7224 */ /* 0x000fe400078e00ff */
[----:B0-----:R-:W-:Y:S02]  /*18b90*/  IMAD.MOV.U32 R11, RZ, RZ, 0x1f ;  /* 0x0000001fff0b7424 */ /* 0x001fe400078e00ff */
[----:B------:R-:W-:Y:S01]  /*18ba0*/  IMAD.MOV.U32 R15, RZ, RZ, -0x1 ;  /* 0xffffffffff0f7424 */ /* 0x000fe200078e00ff */
[----:B---3--:R-:W-:-:S04]  /*18bb0*/  SHF.R.U32.HI R20, RZ, 0x5, R20 ;  /* 0x00000005ff147819 */ /* 0x008fc80000011614 */
[----:B------:R-:W-:-:S05]  /*18bc0*/  LOP3.LUT R20, R20, 0x3, RZ, 0xc0, !PT ;  /* 0x0000000314147812 */ /* 0x000fca00078ec0ff */
[----:B------:R-:W-:-:S07]  /*18bd0*/  IMAD.MOV.U32 R13, RZ, RZ, R20 ;  /* 0x000000ffff0d7224 */ /* 0x000fce00078e0014 */
[----:B-12---:R-:W-:Y:S05]  /*18be0*/  WARPSYNC.COLLECTIVE R15, `(.L_x_600) ;  /* 0x000000000f087348 */ /* 0x006fea0003c00000 */
[----:B------:R0:W3:Y:S02]  /*18bf0*/  SHFL.IDX P6, R14, R13, R12, R11 ;  /* 0x0000000c0d0e7389 */ /* 0x0000e400000c000b */
[----:B0123--:R-:W-:Y:S01]  /*18c00*/  ENDCOLLECTIVE ;  /* 0x000000000000791b */ /* 0x00ffe20003800000 */
.L_x_600:
[----:B------:R-:W-:Y:S05]  /*18c10*/  BSYNC B0 ;  /* 0x0000000000007941 */ /* 0x000fea0003800000 */
.L_x_599:
[----:B------:R-:W-:Y:S05]  /*18c20*/  BRA `(.L_x_601) ;  /* 0xffffffbc00b07947 */ /* 0x000fea000383ffff */
.L_x_496:
[----:B------:R-:W-:Y:S01]  /*18c30*/  BSSY B0, `(.L_x_602) ;  /* 0x0000006000007945 */ /* 0x000fe20003800000 */
[----:B------:R-:W-:-:S07]  /*18c40*/  IMAD.MOV.U32 R15, RZ, RZ, -0x1 ;  /* 0xffffffffff0f7424 */ /* 0x000fce00078e00ff */
[----:B0123--:R-:W-:Y:S05]  /*18c50*/  WARPSYNC.COLLECTIVE R15, `(.L_x_603) ;  /* 0x000000000f0c7348 */ /* 0x00ffea0003c00000 */
[----:B------:R-:W-:Y:S02]  /*18c60*/  ELECT P6, UR62, PT ;  /* 0x00000000003e782f */ /* 0x000fe400038c0000 */
[----:B------:R-:W-:Y:S01]  /*18c70*/  MOV R14, UR62 ;  /* 0x0000003e000e7c02 */ /* 0x000fe20008000f00 */
[----:B0123--:R-:W-:Y:S10]  /*18c80*/  ENDCOLLECTIVE ;  /* 0x000000000000791b */ /* 0x00fff40003800000 */
.L_x_603:
[----:B------:R-:W-:Y:S05]  /*18c90*/  BSYNC B0 ;  /* 0x0000000000007941 */ /* 0x000fea0003800000 */
.L_x_602:
[----:B------:R-:W-:Y:S05]  /*18ca0*/  BRA `(.L_x_604) ;  /* 0xffffffbc00b07947 */ /* 0x000fea000383ffff */
.L_x_498:
[----:B---3--:R3:W4:Y:S02]  /*18cb0*/  SYNCS.PHASECHK.TRANS64.TRYWAIT P0, [R4+URZ+0x19c80], R3 ;  /* 0x019c8003040075a7 */ /* 0x008724000800017f */
[----:B----4-:R-:W-:Y:S05]  /*18cc0*/  @!P0 NANOSLEEP.SYNCS 0x989680 ;  /* 0x009896800000895d */ /* 0x010fea0003900000 */
[----:B------:R-:W4:Y:S02]  /*18cd0*/  @!P0 SYNCS.PHASECHK.TRANS64 P0, [R4+URZ+0x19c80], R3 ;  /* 0x019c8003040085a7 */ /* 0x000f24000800007f */
[----:B----4-:R-:W-:Y:S05]  /*18ce0*/  @!P0 BRA `(.L_x_498) ;  /* 0xfffffffc00f08947 */ /* 0x010fea000383ffff */
[----:B------:R-:W-:Y:S05]  /*18cf0*/  BRA `(.L_x_605) ;  /* 0xffffffc000147947 */ /* 0x000fea000383ffff */
.L_x_500:
[----:B-1----:R1:W4:Y:S02]  /*18d00*/  SYNCS.PHASECHK.TRANS64.TRYWAIT P0, [R4+URZ+0x19c40], R3 ;  /* 0x019c4003040075a7 */ /* 0x002324000800017f */
[----:B----4-:R-:W-:Y:S05]  /*18d10*/  @!P0 NANOSLEEP.SYNCS 0x989680 ;  /* 0x009896800000895d */ /* 0x010fea0003900000 */
[----:B------:R-:W4:Y:S02]  /*18d20*/  @!P0 SYNCS.PHASECHK.TRANS64 P0, [R4+URZ+0x19c40], R3 ;  /* 0x019c4003040085a7 */ /* 0x000f24000800007f */
[----:B----4-:R-:W-:Y:S05]  /*18d30*/  @!P0 BRA `(.L_x_500) ;  /* 0xfffffffc00f08947 */ /* 0x010fea000383ffff */
[----:B------:R-:W-:Y:S05]  /*18d40*/  BRA `(.L_x_606) ;  /* 0xffffffc000907947 */ /* 0x000fea000383ffff */
.L_x_504:
[----:B------:R-:W-:Y:S02]  /*18d50*/  IMAD.MOV.U32 R13, RZ, RZ, R4 ;  /* 0x000000ffff0d7224 */ /* 0x000fe400078e0004 */
[----:B------:R-:W-:Y:S02]  /*18d60*/  IMAD.MOV.U32 R12, RZ, RZ, RZ ;  /* 0x000000ffff0c7224 */ /* 0x000fe400078e00ff */
[----:B------:R-:W-:Y:S02]  /*18d70*/  IMAD.MOV.U32 R11, RZ, RZ, 0x1e1f ;  /* 0x00001e1fff0b7424 */ /* 0x000fe400078e00ff */
[----:B------:R-:W-:Y:S02]  /*18d80*/  IMAD.MOV.U32 R15, RZ, RZ, -0x1 ;  /* 0xffffffffff0f7424 */ /* 0x000fe400078e00ff */
[----:B-----5:R-:W-:Y:S02]  /*18d90*/  IMAD R0, R21, R9, RZ ;  /* 0x0000000915007224 */ /* 0x020fe400078e02ff */
[----:B------:R-:W-:-:S07]  /*18da0*/  IMAD R17, R17, 0xc0, R20 ;  /* 0x000000c011117824 */ /* 0x000fce00078e0214 */
[----:B------:R-:W-:Y:S05]  /*18db0*/  WARPSYNC.COLLECTIVE R15, `(.L_x_607) ;  /* 0x000000000f087348 */ /* 0x000fea0003c00000 */
[----:B------:R0:W1:Y:S02]  /*18dc0*/  SHFL.IDX P6, R14, R13, R12, R11 ;  /* 0x0000000c0d0e7389 */ /* 0x00006400000c000b */
[----:B01----:R-:W-:Y:S01]  /*18dd0*/  ENDCOLLECTIVE ;  /* 0x000000000000791b */ /* 0x003fe20003800000 */
.L_x_607:
[----:B------:R-:W-:Y:S01]  /*18de0*/  ISETP.GE.AND P4, PT, R17, R0, PT ;  /* 0x000000001100720c */ /* 0x000fe20003f86270 */
[----:B------:R-:W-:Y:S02]  /*18df0*/  IMAD.MOV.U32 R13, RZ, RZ, R6 ;  /* 0x000000ffff0d7224 */ /* 0x000fe400078e0006 */
[----:B------:R-:W-:-:S10]  /*18e00*/  IMAD.MOV.U32 R2, RZ, RZ, R14 ;  /* 0x000000ffff027224 */ /* 0x000fd400078e000e */
[----:B------:R-:W-:Y:S05]  /*18e10*/  WARPSYNC.COLLECTIVE R15, `(.L_x_608) ;  /* 0x000000000f087348 */ /* 0x000fea0003c00000 */
[----:B------:R0:W1:Y:S02]  /*18e20*/  SHFL.IDX P6, R14, R13, R12, R11 ;  /* 0x0000000c0d0e7389 */ /* 0x00006400000c000b */
[----:B01----:R-:W-:Y:S01]  /*18e30*/  ENDCOLLECTIVE ;  /* 0x000000000000791b */ /* 0x003fe20003800000 */
.L_x_608:
[----:B------:R-:W-:Y:S02]  /*18e40*/  IMAD.MOV.U32 R13, RZ, RZ, R4 ;  /* 0x000000ffff0d7224 */ /* 0x000fe400078e0004 */
[----:B------:R-:W-:Y:S02]  /*18e50*/  IMAD.MOV.U32 R12, RZ, RZ, 0x1 ;  /* 0x00000001ff0c7424 */ /* 0x000fe400078e00ff */
[----:B------:R-:W-:-:S07]  /*18e60*/  IMAD.MOV.U32 R3, RZ, RZ, R14 ;  /* 0x000000ffff037224 */ /* 0x000fce00078e000e */
[----:B------:R-:W-:Y:S05]  /*18e70*/  WARPSYNC.COLLECTIVE R15, `(.L_x_609) ;  /* 0x000000000f087348 */ /* 0x000fea0003c00000 */
[----:B------:R0:W1:Y:S02]  /*18e80*/  SHFL.IDX P6, R14, R13, R12, R11 ;  /* 0x0000000c0d0e7389 */ /* 0x00006400000c000b */
[----:B01----:R-:W-:Y:S01]  /*18e90*/  ENDCOLLECTIVE ;  /* 0x000000000000791b */ /* 0x003fe20003800000 */
.L_x_609:
[----:B------:R-:W-:-:S05]  /*18ea0*/  @!P4 IADD3 R3, P3, R10, R3, RZ ;  /* 0x000000030a03c210 */ /* 0x000fca0007f7e0ff */
[----:B------:R-:W-:-:S05]  /*18eb0*/  @!P4 IMAD.X R2, RZ, RZ, R2, P3 ;  /* 0x000000ffff02c224 */ /* 0x000fca00018e0602 */
[----:B------:R-:W-:Y:S01]  /*18ec0*/  @!P4 LOP3.LUT R3, R3, R2, RZ, 0x3c, !PT ;  /* 0x000000020303c212 */ /* 0x000fe200078e3cff */
[----:B------:R-:W-:-:S03]  /*18ed0*/  IMAD.MOV.U32 R13, RZ, RZ, R6 ;  /* 0x000000ffff0d7224 */ /* 0x000fc600078e0006 */
[----:B------:R-:W-:-:S04]  /*18ee0*/  @!P4 LOP3.LUT R2, R3, R2, RZ, 0x3c, !PT ;  /* 0x000000020302c212 */ /* 0x000fc800078e3cff */
[----:B------:R-:W-:Y:S01]  /*18ef0*/  @!P4 LOP3.LUT R3, R3, R2, RZ, 0x3c, !PT ;  /* 0x000000020303c212 */ /* 0x000fe200078e3cff */
[----:B------:R-:W-:-:S07]  /*18f00*/  IMAD.MOV.U32 R4, RZ, RZ, R14 ;  /* 0x000000ffff047224 */ /* 0x000fce00078e000e */
[----:B------:R-:W-:Y:S05]  /*18f10*/  WARPSYNC.COLLECTIVE R15, `(.L_x_610) ;  /* 0x000000000f087348 */ /* 0x000fea0003c00000 */
[----:B------:R0:W1:Y:S02]  /*18f20*/  SHFL.IDX P6, R14, R13, R12, R11 ;  /* 0x0000000c0d0e7389 */ /* 0x00006400000c000b */
[----:B01----:R-:W-:Y:S01]  /*18f30*/  ENDCOLLECTIVE ;  /* 0x000000000000791b */ /* 0x003fe20003800000 */
.L_x_610:
[----:B------:R-:W-:Y:S01]  /*18f40*/  @!PT LDS RZ, [RZ] ;  /* 0x00000000fffff984 */ /* 0x000fe20000000800 */
[----:B------:R-:W-:Y:S01]  /*18f50*/  @!PT LDS RZ, [RZ] ;  /* 0x00000000fffff984 */ /* 0x000fe20000000800 */
[----:B------:R-:W-:Y:S01]  /*18f60*/  @!PT LDS RZ, [RZ] ;  /* 0x00000000fffff984 */ /* 0x000fe20000000800 */
[----:B------:R-:W-:Y:S04]  /*18f70*/  @!P4 LDGSTS.E.BYPASS.LTC128B.128 [R8+0xf000], desc[UR42][R2.64], !P2 ;  /* 0x0f0000000208cfae */ /* 0x000fe8000d101d6a */
[----:B------:R-:W-:Y:S04]  /*18f80*/  @!P4 LDGSTS.E.BYPASS.LTC128B.128 [R8+0x10800], desc[UR42][R2.64+0x20], !P1 ;  /* 0x108000200208cfae */ /* 0x000fe8000c901d6a */
[----:B------:R0:W-:Y:S01]  /*18f90*/  @!P4 LDGSTS.E.BYPASS.LTC128B.128 [R8+0x12000], desc[UR42][R2.64+0x40], !P0 ;  /* 0x120000400208cfae */ /* 0x0001e2000c101d6a */
[----:B------:R-:W-:Y:S02]  /*18fa0*/  IMAD.MOV.U32 R13, RZ, RZ, R5 ;  /* 0x000000ffff0d7224 */ /* 0x000fe400078e0005 */
[----:B------:R-:W-:-:S02]  /*18fb0*/  IMAD.MOV.U32 R12, RZ, RZ, RZ ;  /* 0x000000ffff0c7224 */ /* 0x000fc400078e00ff */
[----:B0-----:R-:W-:Y:S02]  /*18fc0*/  VIADD R3, R17, 0x40 ;  /* 0x0000004011037836 */ /* 0x001fe40000000000 */
[----:B------:R-:W-:-:S07]  /*18fd0*/  IMAD.MOV.U32 R6, RZ, RZ, R14 ;  /* 0x000000ffff067224 */ /* 0x000fce00078e000e */
[----:B------:R-:W-:Y:S05]  /*18fe0*/  WARPSYNC.COLLECTIVE R15, `(.L_x_611) ;  /* 0x000000000f087348 */ /* 0x000fea0003c00000 */
[----:B------:R0:W1:Y:S02]  /*18ff0*/  SHFL.IDX P6, R14, R13, R12, R11 ;  /* 0x0000000c0d0e7389 */ /* 0x00006400000c000b */
[----:B01----:R-:W-:Y:S01]  /*19000*/  ENDCOLLECTIVE ;  /* 0x000000000000791b */ /* 0x003fe20003800000 */
.L_x_611:
[----:B------:R-:W-:-:S13]  /*19010*/  ISETP.GE.AND P4, PT, R3, R0, PT ;  /* 0x000000000300720c */ /* 0x000fda0003f86270 */
[----:B------:R-:W-:Y:S01]  /*19020*/  @!P4 IADD3 R2, P3, R10, R6, RZ ;  /* 0x000000060a02c210 */ /* 0x000fe20007f7e0ff */
[----:B------:R-:W-:-:S04]  /*19030*/  IMAD.MOV.U32 R13, RZ, RZ, R7 ;  /* 0x000000ffff0d7224 */ /* 0x000fc800078e0007 */
[----:B------:R-:W-:-:S05]  /*19040*/  @!P4 IMAD.X R3, RZ, RZ, R4, P3 ;  /* 0x000000ffff03c224 */ /* 0x000fca00018e0604 */
[----:B------:R-:W-:Y:S01]  /*19050*/  @!PT LDS RZ, [RZ] ;  /* 0x00000000fffff984 */ /* 0x000fe20000000800 */
[----:B------:R-:W-:Y:S01]  /*19060*/  @!PT LDS RZ, [RZ] ;  /* 0x00000000fffff984 */ /* 0x000fe20000000800 */
[----:B------:R-:W-:Y:S01]  /*19070*/  @!PT LDS RZ, [RZ] ;  /* 0x00000000fffff984 */ /* 0x000fe20000000800 */
[----:B------:R-:W-:Y:S04]  /*19080*/  @!P4 LDGSTS.E.BYPASS.LTC128B.128 [R8+0xf800], desc[UR42][R2.64], !P2 ;  /* 0x0f8000000208cfae */ /* 0x000fe8000d101d6a */
[----:B------:R-:W-:Y:S04]  /*19090*/  @!P4 LDGSTS.E.BYPASS.LTC128B.128 [R8+0x11000], desc[UR42][R2.64+0x20], !P1 ;  /* 0x110000200208cfae */ /* 0x000fe8000c901d6a */
[----:B------:R0:W-:Y:S02]  /*190a0*/  @!P4 LDGSTS.E.BYPASS.LTC128B.128 [R8+0x12800], desc[UR42][R2.64+0x40], !P0 ;  /* 0x128000400208cfae */ /* 0x0001e4000c101d6a */
[----:B0-----:R-:W-:-:S07]  /*190b0*/  IMAD.MOV.U32 R3, RZ, RZ, R14 ;  /* 0x000000ffff037224 */ /* 0x001fce00078e000e */
[----:B------:R-:W-:Y:S05]  /*190c0*/  WARPSYNC.COLLECTIVE R15, `(.L_x_612) ;  /* 0x000000000f087348 */ /* 0x000fea0003c00000 */
[----:B------:R0:W1:Y:S02]  /*190d0*/  SHFL.IDX P6, R14, R13, R12, R11 ;  /* 0x0000000c0d0e7389 */ /* 0x00006400000c000b */
[----:B01----:R-:W-:Y:S01]  /*190e0*/  ENDCOLLECTIVE ;  /* 0x000000000000791b */ /* 0x003fe20003800000 */
.L_x_612:
[----:B------:R-:W-:Y:S01]  /*190f0*/  IMAD.MOV.U32 R2, RZ, RZ, R14 ;  /* 0x000000ffff027224 */ /* 0x000fe200078e000e */
[----:B------:R-:W-:Y:S06]  /*19100*/  BRA `(.L_x_613) ;  /* 0xffffffc800847947 */ /* 0x000fec000383ffff */
.L_x_509:
[----:B-1----:R1:W2:Y:S02]  /*19110*/  SYNCS.PHASECHK.TRANS64.TRYWAIT P0, [R22+URZ+0x19c20], R3 ;  /* 0x019c2003160075a7 */ /* 0x0022a4000800017f */
[----:B--2---:R-:W-:Y:S05]  /*19120*/  @!P0 NANOSLEEP.SYNCS 0x989680 ;  /* 0x009896800000895d */ /* 0x004fea0003900000 */
[----:B------:R-:W2:Y:S02]  /*19130*/  @!P0 SYNCS.PHASECHK.TRANS64 P0, [R22+URZ+0x19c20], R3 ;  /* 0x019c2003160085a7 */ /* 0x000ea4000800007f */
[----:B--2---:R-:W-:Y:S05]  /*19140*/  @!P0 BRA `(.L_x_509) ;  /* 0xfffffffc00f08947 */ /* 0x004fea000383ffff */
[----:B------:R-:W-:Y:S05]  /*19150*/  BRA `(.L_x_614) ;  /* 0xffffffc800f47947 */ /* 0x000fea000383ffff */
.L_x_515:
[----:B0-----:R0:W1:Y:S02]  /*19160*/  SYNCS.PHASECHK.TRANS64.TRYWAIT P0, [R6+URZ+0x19c80], R4 ;  /* 0x019c8004060075a7 */ /* 0x001064000800017f */
[----:B-1----:R-:W-:Y:S05]  /*19170*/  @!P0 NANOSLEEP.SYNCS 0x989680 ;  /* 0x009896800000895d */ /* 0x002fea0003900000 */
[----:B------:R-:W1:Y:S02]  /*19180*/  @!P0 SYNCS.PHASECHK.TRANS64 P0, [R6+URZ+0x19c80], R4 ;  /* 0x019c8004060085a7 */ /* 0x000e64000800007f */
[----:B-1----:R-:W-:Y:S05]  /*19190*/  @!P0 BRA `(.L_x_515) ;  /* 0xfffffffc00f08947 */ /* 0x002fea000383ffff */
[----:B------:R-:W-:Y:S05]  /*191a0*/  BRA `(.L_x_615) ;  /* 0xffffffcc00a07947 */ /* 0x000fea000383ffff */
.L_x_522:
[----:B-1----:R1:W2:Y:S02]  /*191b0*/  SYNCS.PHASECHK.TRANS64.TRYWAIT P0, [R6+URZ+0x19c40], R4 ;  /* 0x019c4004060075a7 */ /* 0x0022a4000800017f */
[----:B--2---:R-:W-:Y:S05]  /*191c0*/  @!P0 NANOSLEEP.SYNCS 0x989680 ;  /* 0x009896800000895d */ /* 0x004fea0003900000 */
[----:B------:R-:W2:Y:S02]  /*191d0*/  @!P0 SYNCS.PHASECHK.TRANS64 P0, [R6+URZ+0x19c40], R4 ;  /* 0x019c4004060085a7 */ /* 0x000ea4000800007f */
[----:B--2---:R-:W-:Y:S05]  /*191e0*/  @!P0 BRA `(.L_x_522) ;  /* 0xfffffffc00f08947 */ /* 0x004fea000383ffff */
[----:B------:R-:W-:Y:S05]  /*191f0*/  BRA `(.L_x_616) ;  /* 0xffffffd0009c7947 */ /* 0x000fea000383ffff */
.L_x_530:
[----:B-1----:R1:W2:Y:S02]  /*19200*/  SYNCS.PHASECHK.TRANS64.TRYWAIT P0, [R3+URZ+0x19c70], R4 ;  /* 0x019c7004030075a7 */ /* 0x0022a4000800017f */
[----:B--2---:R-:W-:Y:S05]  /*19210*/  @!P0 NANOSLEEP.SYNCS 0x989680 ;  /* 0x009896800000895d */ /* 0x004fea0003900000 */
[----:B------:R-:W2:Y:S02]  /*19220*/  @!P0 SYNCS.PHASECHK.TRANS64 P0, [R3+URZ+0x19c70], R4 ;  /* 0x019c7004030085a7 */ /* 0x000ea4000800007f */
[----:B--2---:R-:W-:Y:S05]  /*19230*/  @!P0 BRA `(.L_x_530) ;  /* 0xfffffffc00f08947 */ /* 0x004fea000383ffff */
[----:B------:R-:W-:Y:S05]  /*19240*/  BRA `(.L_x_617) ;  /* 0xffffffd400b07947 */ /* 0x000fea000383ffff */
.L_x_532:
[----:B-1----:R1:W2:Y:S02]  /*19250*/  SYNCS.PHASECHK.TRANS64.TRYWAIT P0, [R3+URZ+0x19c60], R4 ;  /* 0x019c6004030075a7 */ /* 0x0022a4000800017f */
[----:B--2---:R-:W-:Y:S05]  /*19260*/  @!P0 NANOSLEEP.SYNCS 0x989680 ;  /* 0x009896800000895d */ /* 0x004fea0003900000 */
[----:B------:R-:W2:Y:S02]  /*19270*/  @!P0 SYNCS.PHASECHK.TRANS64 P0, [R3+URZ+0x19c60], R4 ;  /* 0x019c6004030085a7 */ /* 0x000ea4000800007f */
[----:B--2---:R-:W-:Y:S05]  /*19280*/  @!P0 BRA `(.L_x_532) ;  /* 0xfffffffc00f08947 */ /* 0x004fea000383ffff */
[----:B------:R-:W-:Y:S05]  /*19290*/  BRA `(.L_x_618) ;  /* 0xffffffd400b87947 */ /* 0x000fea000383ffff */
.L_x_539:
[----:B-1----:R1:W2:Y:S02]  /*192a0*/  SYNCS.PHASECHK.TRANS64.TRYWAIT P1, [R3+URZ+0x19c70], R0 ;  /* 0x019c7000030075a7 */ /* 0x0022a4000802017f */
[----:B--2---:R-:W-:Y:S05]  /*192b0*/  @!P1 NANOSLEEP.SYNCS 0x989680 ;  /* 0x009896800000995d */ /* 0x004fea0003900000 */
[----:B------:R-:W2:Y:S02]  /*192c0*/  @!P1 SYNCS.PHASECHK.TRANS64 P1, [R3+URZ+0x19c70], R0 ;  /* 0x019c7000030095a7 */ /* 0x000ea4000802007f */
[----:B--2---:R-:W-:Y:S05]  /*192d0*/  @!P1 BRA `(.L_x_539) ;  /* 0xfffffffc00f09947 */ /* 0x004fea000383ffff */
[----:B------:R-:W-:Y:S05]  /*192e0*/  BRA `(.L_x_619) ;  /* 0xffffffdc00247947 */ /* 0x000fea000383ffff */
.L_x_541:
[----:B-1----:R1:W2:Y:S02]  /*192f0*/  SYNCS.PHASECHK.TRANS64.TRYWAIT P1, [R3+URZ+0x19c60], R0 ;  /* 0x019c6000030075a7 */ /* 0x0022a4000802017f */
[----:B--2---:R-:W-:Y:S05]  /*19300*/  @!P1 NANOSLEEP.SYNCS 0x989680 ;  /* 0x009896800000995d */ /* 0x004fea0003900000 */
[----:B------:R-:W2:Y:S02]  /*19310*/  @!P1 SYNCS.PHASECHK.TRANS64 P1, [R3+URZ+0x19c60], R0 ;  /* 0x019c6000030095a7 */ /* 0x000ea4000802007f */
[----:B--2---:R-:W-:Y:S05]  /*19320*/  @!P1 BRA `(.L_x_541) ;  /* 0xfffffffc00f09947 */ /* 0x004fea000383ffff */
[----:B------:R-:W-:Y:S05]  /*19330*/  BRA `(.L_x_620) ;  /* 0xffffffdc00287947 */ /* 0x000fea000383ffff */
.L_x_545:
[----:B------:R-:W-:Y:S01]  /*19340*/  BSSY B0, `(.L_x_621) ;  /* 0x0000008000007945 */ /* 0x000fe20003800000 */
[----:B------:R-:W-:Y:S02]  /*19350*/  IMAD.MOV.U32 R13, RZ, RZ, R16 ;  /* 0x000000ffff0d7224 */ /* 0x000fe400078e0010 */
[----:B------:R-:W-:Y:S02]  /*19360*/  IMAD.MOV.U32 R12, RZ, RZ, RZ ;  /* 0x000000ffff0c7224 */ /* 0x000fe400078e00ff */
[----:B------:R-:W-:Y:S02]  /*19370*/  IMAD.MOV.U32 R11, RZ, RZ, 0x1f ;  /* 0x0000001fff0b7424 */ /* 0x000fe400078e00ff */
[----:B------:R-:W-:-:S07]  /*19380*/  IMAD.MOV.U32 R15, RZ, RZ, -0x1 ;  /* 0xffffffffff0f7424 */ /* 0x000fce00078e00ff */
[----:B-1----:R-:W-:Y:S05]  /*19390*/  WARPSYNC.COLLECTIVE R15, `(.L_x_622) ;  /* 0x000000000f087348 */ /* 0x002fea0003c00000 */
[----:B------:R0:W2:Y:S02]  /*193a0*/  SHFL.IDX P6, R14, R13, R12, R11 ;  /* 0x0000000c0d0e7389 */ /* 0x0000a400000c000b */
[----:B012---:R-:W-:Y:S01]  /*193b0*/  ENDCOLLECTIVE ;  /* 0x000000000000791b */ /* 0x007fe20003800000 */
.L_x_622:
[----:B------:R-:W-:Y:S05]  /*193c0*/  BSYNC B0 ;  /* 0x0000000000007941 */ /* 0x000fea0003800000 */
.L_x_621:
[----:B------:R-:W-:Y:S02]  /*193d0*/  IMAD.MOV.U32 R13, RZ, RZ, R16 ;  /* 0x000000ffff0d7224 */ /* 0x000fe400078e0010 */
[----:B------:R-:W-:Y:S02]  /*193e0*/  IMAD.MOV.U32 R12, RZ, RZ, 0x1 ;  /* 0x00000001ff0c7424 */ /* 0x000fe400078e00ff */
[----:B------:R-:W-:Y:S02]  /*193f0*/  IMAD.MOV.U32 R11, RZ, RZ, 0x1f ;  /* 0x0000001fff0b7424 */ /* 0x000fe400078e00ff */
[----:B------:R-:W-:Y:S02]  /*19400*/  IMAD.MOV.U32 R15, RZ, RZ, -0x1 ;  /* 0xffffffffff0f7424 */ /* 0x000fe400078e00ff */
[----:B------:R-:W-:Y:S02]  /*19410*/  IMAD.IADD R5, R19, 0x1, R8 ;  /* 0x0000000113057824 */ /* 0x000fe400078e0208 */
[----:B------:R-:W-:-:S07]  /*19420*/  IMAD.MOV.U32 R0, RZ, RZ, R14 ;  /* 0x000000ffff007224 */ /* 0x000fce00078e000e */
[----:B------:R-:W-:Y:S05]  /*19430*/  WARPSYNC.COLLECTIVE R15, `(.L_x_623) ;  /* 0x000000000f087348 */ /* 0x000fea0003c00000 */
[----:B------:R0:W1:Y:S02]  /*19440*/  SHFL.IDX P6, R14, R13, R12, R11 ;  /* 0x0000000c0d0e7389 */ /* 0x00006400000c000b */
[----:B01----:R-:W-:Y:S01]  /*19450*/  ENDCOLLECTIVE ;  /* 0x000000000000791b */ /* 0x003fe20003800000 */
.L_x_623:
[----:B------:R-:W-:Y:S02]  /*19460*/  ULDC UR4, c[0x0][0xc3c] ;  /* 0x00030f0000047ab9 */ /* 0x000fe40000000800 */
[----:B------:R-:W-:-:S13]  /*19470*/  ISETP.GE.OR P1, PT, R5, UR4, !P0 ;  /* 0x0000000405007c0c */ /* 0x000fda000c726670 */
[----:B------:R-:W0:Y:S01]  /*19480*/  @!P1 LDC.64 R2, c[0x0][0xc80] ;  /* 0x00032000ff029b82 */ /* 0x000e220000000a00 */
[----:B------:R-:W-:Y:S02]  /*19490*/  IMAD.MOV.U32 R11, RZ, RZ, RZ ;  /* 0x000000ffff0b7224 */ /* 0x000fe400078e00ff */
[----:B------:R-:W-:Y:S02]  /*194a0*/  IMAD.MOV.U32 R4, RZ, RZ, R14 ;  /* 0x000000ffff047224 */ /* 0x000fe400078e000e */
[----:B0-----:R-:W-:-:S06]  /*194b0*/  @!P1 IMAD.WIDE R2, R5, 0x4, R2 ;  /* 0x0000000405029825 */ /* 0x001fcc00078e0202 */
[----:B------:R0:W2:Y:S01]  /*194c0*/  @!P1 LDG.E R3, desc[UR42][R2.64] ;  /* 0x0000002a02039981 */ /* 0x0000a2000c1e1900 */
[C---:B------:R-:W-:Y:S02]  /*194d0*/  ISETP.GE.U32.AND P2, PT, R8.reuse, 0x2, PT ;  /* 0x000000020800780c */ /* 0x040fe40003f46070 */
[C---:B------:R-:W-:Y:S02]  /*194e0*/  ISETP.GE.U32.AND P3, PT, R8.reuse, 0x4, PT ;  /* 0x000000040800780c */ /* 0x040fe40003f66070 */
[C---:B------:R-:W-:Y:S02]  /*194f0*/  ISETP.GE.U32.AND P4, PT, R8.reuse, 0x8, PT ;  /* 0x000000080800780c */ /* 0x040fe40003f86070 */
[C---:B------:R-:W-:Y:S01]  /*19500*/  ISETP.GE.U32.AND P5, PT, R8.reuse, 0x10, PT ;  /* 0x000000100800780c */ /* 0x040fe20003fa6070 */
[----:B0-----:R-:W-:Y:S02]  /*19510*/  IMAD.MOV.U32 R2, RZ, RZ, RZ ;  /* 0x000000ffff027224 */ /* 0x001fe400078e00ff */
[----:B--2---:R-:W-:Y:S01]  /*19520*/  @!P1 IMAD.MOV.U32 R2, RZ, RZ, R3 ;  /* 0x000000ffff029224 */ /* 0x004fe200078e0003 */
[----:B------:R-:W-:-:S03]  /*19530*/  ISETP.NE.AND P1, PT, R8, RZ, PT ;  /* 0x000000ff0800720c */ /* 0x000fc60003f25270 */
[----:B------:R-:W-:-:S10]  /*19540*/  IMAD.MOV.U32 R13, RZ, RZ, R2 ;  /* 0x000000ffff0d7224 */ /* 0x000fd400078e0002 */
[----:B------:R-:W-:Y:S05]  /*19550*/  WARPSYNC.COLLECTIVE R15, `(.L_x_624) ;  /* 0x000000000f087348 */ /* 0x000fea0003c00000 */
[----:B------:R0:W1:Y:S02]  /*19560*/  SHFL.UP P6, R14, R13, R12, R11 ;  /* 0x0400000c0d0e7389 */ /* 0x00006400000c000b */
[----:B01----:R-:W-:Y:S01]  /*19570*/  ENDCOLLECTIVE ;  /* 0x000000000000791b */ /* 0x003fe20003800000 */
.L_x_624:
[----:B------:R-:W-:Y:S01]  /*19580*/  IMAD.MOV.U32 R12, RZ, RZ, 0x2 ;  /* 0x00000002ff0c7424 */ /* 0x000fe200078e00ff */
[----:B------:R-:W-:-:S05]  /*19590*/  SEL R5, R14, RZ, P1 ;  /* 0x000000ff0e057207 */ /* 0x000fca0000800000 */
[----:B------:R-:W-:-:S04]  /*195a0*/  IMAD.IADD R5, R2, 0x1, R5 ;  /* 0x0000000102057824 */ /* 0x000fc800078e0205 */
[----:B------:R-:W-:-:S07]  /*195b0*/  IMAD.MOV.U32 R13, RZ, RZ, R5 ;  /* 0x000000ffff0d7224 */ /* 0x000fce00078e0005 */
[----:B------:R-:W-:Y:S05]  /*195c0*/  WARPSYNC.COLLECTIVE R15, `(.L_x_625) ;  /* 0x000000000f087348 */ /* 0x000fea0003c00000 */
[----:B------:R0:W1:Y:S02]  /*195d0*/  SHFL.UP P6, R14, R13, R12, R11 ;  /* 0x0400000c0d0e7389 */ /* 0x00006400000c000b */
[----:B01----:R-:W-:Y:S01]  /*195e0*/  ENDCOLLECTIVE ;  /* 0x000000000000791b */ /* 0x003fe20003800000 */
.L_x_625:
[----:B------:R-:W-:Y:S01]  /*195f0*/  IMAD.MOV.U32 R12, RZ, RZ, 0x4 ;  /* 0x00000004ff0c7424 */ /* 0x000fe200078e00ff */
[----:B------:R-:W-:-:S05]  /*19600*/  SEL R6, R14, RZ, P2 ;  /* 0x000000ff0e067207 */ /* 0x000fca0001000000 */
[----:B------:R-:W-:-:S04]  /*19610*/  IMAD.IADD R6, R5, 0x1, R6 ;  /* 0x0000000105067824 */ /* 0x000fc800078e0206 */
[----:B------:R-:W-:-:S07]  /*19620*/  IMAD.MOV.U32 R13, RZ, RZ, R6 ;  /* 0x000000ffff0d7224 */ /* 0x000fce00078e0006 */
[----:B------:R-:W-:Y:S05]  /*19630*/  WARPSYNC.COLLECTIVE R15, `(.L_x_626) ;  /* 0x000000000f087348 */ /* 0x000fea0003c00000 */
[----:B------:R0:W1:Y:S02]  /*19640*/  SHFL.UP P6, R14, R13, R12, R11 ;  /* 0x0400000c0d0e7389 */ /* 0x00006400000c000b */
[----:B01----:R-:W-:Y:S01]  /*19650*/  ENDCOLLECTIVE ;  /* 0x000000000000791b */ /* 0x003fe20003800000 */
.L_x_626:
[----:B------:R-:W-:Y:S01]  /*19660*/  IMAD.MOV.U32 R12, RZ, RZ, 0x8 ;  /* 0x00000008ff0c7424 */ /* 0x000fe200078e00ff */
[----:B------:R-:W-:-:S05]  /*19670*/  SEL R7, R14, RZ, P3 ;  /* 0x000000ff0e077207 */ /* 0x000fca0001800000 */
[----:B------:R-:W-:-:S04]  /*19680*/  IMAD.IADD R7, R6, 0x1, R7 ;  /* 0x0000000106077824 */ /* 0x000fc800078e0207 */
[----:B------:R-:W-:-:S07]  /*19690*/  IMAD.MOV.U32 R13, RZ, RZ, R7 ;  /* 0x000000ffff0d7224 */ /* 0x000fce00078e0007 */
[----:B------:R-:W-:Y:S05]  /*196a0*/  WARPSYNC.COLLECTIVE R15, `(.L_x_627) ;  /* 0x000000000f087348 */ /* 0x000fea0003c00000 */
[----:B------:R0:W1:Y:S02]  /*196b0*/  SHFL.UP P6, R14, R13, R12, R11 ;  /* 0x0400000c0d0e7389 */ /* 0x00006400000c000b */
[----:B01----:R-:W-:Y:S01]  /*196c0*/  ENDCOLLECTIVE ;  /* 0x000000000000791b */ /* 0x003fe20003800000 */
.L_x_627:
[----:B------:R-:W-:Y:S01]  /*196d0*/  IMAD.MOV.U32 R12, RZ, RZ, 0x10 ;  /* 0x00000010ff0c7424 */ /* 0x000fe200078e00ff */
[----:B------:R-:W-:-:S05]  /*196e0*/  SEL R14, R14, RZ, P4 ;  /* 0x000000ff0e0e7207 */ /* 0x000fca0002000000 */
[----:B------:R-:W-:-:S04]  /*196f0*/  IMAD.IADD R5, R7, 0x1, R14 ;  /* 0x0000000107057824 */ /* 0x000fc800078e020e */
[----:B------:R-:W-:-:S07]  /*19700*/  IMAD.MOV.U32 R13, RZ, RZ, R5 ;  /* 0x000000ffff0d7224 */ /* 0x000fce00078e0005 */
[----:B------:R-:W-:Y:S05]  /*19710*/  WARPSYNC.COLLECTIVE R15, `(.L_x_628) ;  /* 0x000000000f087348 */ /* 0x000fea0003c00000 */
[----:B------:R0:W1:Y:S02]  /*19720*/  SHFL.UP P6, R14, R13, R12, R11 ;  /* 0x0400000c0d0e7389 */ /* 0x00006400000c000b */
[----:B01----:R-:W-:Y:S01]  /*19730*/  ENDCOLLECTIVE ;  /* 0x000000000000791b */ /* 0x003fe20003800000 */
.L_x_628:
[----:B------:R-:W-:Y:S02]  /*19740*/  IMAD.MOV.U32 R12, RZ, RZ, 0x1f ;  /* 0x0000001fff0c7424 */ /* 0x000fe400078e00ff */
[----:B------:R-:W-:Y:S01]  /*19750*/  IMAD.MOV.U32 R11, RZ, RZ, 0x1f ;  /* 0x0000001fff0b7424 */ /* 0x000fe200078e00ff */
[----:B------:R-:W-:-:S05]  /*19760*/  SEL R14, R14, RZ, P5 ;  /* 0x000000ff0e0e7207 */ /* 0x000fca0002800000 */
[----:B------:R-:W-:-:S04]  /*19770*/  IMAD.IADD R3, R5, 0x1, R14 ;  /* 0x0000000105037824 */ /* 0x000fc800078e020e */
[----:B------:R-:W-:-:S07]  /*19780*/  IMAD.MOV.U32 R13, RZ, RZ, R3 ;  /* 0x000000ffff0d7224 */ /* 0x000fce00078e0003 */
[----:B------:R-:W-:Y:S05]  /*19790*/  WARPSYNC.COLLECTIVE R15, `(.L_x_629) ;  /* 0x000000000f087348 */ /* 0x000fea0003c00000 */
[----:B------:R0:W1:Y:S02]  /*197a0*/  SHFL.IDX P6, R14, R13, R12, R11 ;  /* 0x0000000c0d0e7389 */ /* 0x00006400000c000b */
[----:B01----:R-:W-:Y:S01]  /*197b0*/  ENDCOLLECTIVE ;  /* 0x000000000000791b */ /* 0x003fe20003800000 */
.L_x_629:
[----:B------:R-:W-:Y:S05]  /*197c0*/  BRA `(.L_x_630) ;  /* 0xffffffdc00c07947 */ /* 0x000fea000383ffff */
.L_x_550:
[----:B------:R-:W-:Y:S01]  /*197d0*/  BSSY B0, `(.L_x_631) ;  /* 0x0000008000007945 */ /* 0x000fe20003800000 */
[----:B-----5:R-:W-:Y:S02]  /*197e0*/  IMAD.MOV.U32 R13, RZ, RZ, R2 ;  /* 0x000000ffff0d7224 */ /* 0x020fe400078e0002 */
[----:B------:R-:W-:Y:S02]  /*197f0*/  IMAD.MOV.U32 R12, RZ, RZ, 0x1 ;  /* 0x00000001ff0c7424 */ /* 0x000fe400078e00ff */
[----:B------:R-:W-:Y:S02]  /*19800*/  IMAD.MOV.U32 R11, RZ, RZ, RZ ;  /* 0x000000ffff0b7224 */ /* 0x000fe400078e00ff */
[----:B------:R-:W-:-:S07]  /*19810*/  IMAD.MOV.U32 R15, RZ, RZ, -0x1 ;  /* 0xffffffffff0f7424 */ /* 0x000fce00078e00ff */
[----:B01----:R-:W-:Y:S05]  /*19820*/  WARPSYNC.COLLECTIVE R15, `(.L_x_632) ;  /* 0x000000000f087348 */ /* 0x003fea0003c00000 */
[----:B------:R2:W3:Y:S02]  /*19830*/  SHFL.UP P6, R14, R13, R12, R11 ;  /* 0x0400000c0d0e7389 */ /* 0x0004e400000c000b */
[----:B0123--:R-:W-:Y:S01]  /*19840*/  ENDCOLLECTIVE ;  /* 0x000000000000791b */ /* 0x00ffe20003800000 */
.L_x_632:
[----:B------:R-:W-:Y:S05]  /*19850*/  BSYNC B0 ;  /* 0x0000000000007941 */ /* 0x000fea0003800000 */
.L_x_631:
[----:B------:R-:W-:Y:S01]  /*19860*/  SEL R13, R14, RZ, P1 ;  /* 0x000000ff0e0d7207 */ /* 0x000fe20000800000 */
[----:B------:R-:W-:Y:S02]  /*19870*/  IMAD.MOV.U32 R12, RZ, RZ, 0x2 ;  /* 0x00000002ff0c7424 */ /* 0x000fe400078e00ff */
[----:B------:R-:W-:Y:S02]  /*19880*/  IMAD.MOV.U32 R11, RZ, RZ, RZ ;  /* 0x000000ffff0b7224 */ /* 0x000fe400078e00ff */
[----:B------:R-:W-:Y:S02]  /*19890*/  IMAD.IADD R13, R2, 0x1, R13 ;  /* 0x00000001020d7824 */ /* 0x000fe400078e020d */
[----:B------:R-:W-:-:S07]  /*198a0*/  IMAD.MOV.U32 R15, RZ, RZ, -0x1 ;  /* 0xffffffffff0f7424 */ /* 0x000fce00078e00ff */
[----:B------:R-:W-:Y:S05]  /*198b0*/  WARPSYNC.COLLECTIVE R15, `(.L_x_633) ;  /* 0x000000000f087348 */ /* 0x000fea0003c00000 */
[----:B------:R0:W1:Y:S02]  /*198c0*/  SHFL.UP P6, R14, R13, R12, R11 ;  /* 0x0400000c0d0e7389 */ /* 0x00006400000c000b */
[----:B01----:R-:W-:Y:S01]  /*198d0*/  ENDCOLLECTIVE ;  /* 0x000000000000791b */ /* 0x003fe20003800000 */
.L_x_633:
[----:B------:R-:W-:Y:S01]  /*198e0*/  IMAD.MOV.U32 R12, RZ, RZ, 0x4 ;  /* 0x00000004ff0c7424 */ /* 0x000fe200078e00ff */
[----:B------:R-:W-:-:S05]  /*198f0*/  SEL R14, R14, RZ, P2 ;  /* 0x000000ff0e0e7207 */ /* 0x000fca0001000000 */
[----:B------:R-:W-:-:S04]  /*19900*/  IMAD.IADD R5, R13, 0x1, R14 ;  /* 0x000000010d057824 */ /* 0x000fc800078e020e */
[----:B------:R-:W-:-:S07]  /*19910*/  IMAD.MOV.U32 R13, RZ, RZ, R5 ;  /* 0x000000ffff0d7224 */ /* 0x000fce00078e0005 */
[----:B------:R-:W-:Y:S05]  /*19920*/  WARPSYNC.COLLECTIVE R15, `(.L_x_634) ;  /* 0x000000000f087348 */ /* 0x000fea0003c00000 */
[----:B------:R0:W1:Y:S02]  /*19930*/  SHFL.UP P6, R14, R13, R12, R11 ;  /* 0x0400000c0d0e7389 */ /* 0x00006400000c000b */
[----:B01----:R-:W-:Y:S01]  /*19940*/  ENDCOLLECTIVE ;  /* 0x000000000000791b */ /* 0x003fe20003800000 */
.L_x_634:
[----:B------:R-:W-:Y:S01]  /*19950*/  IMAD.MOV.U32 R12, RZ, RZ, 0x8 ;  /* 0x00000008ff0c7424 */ /* 0x000fe200078e00ff */
[----:B------:R-:W-:-:S05]  /*19960*/  SEL R6, R14, RZ, P3 ;  /* 0x000000ff0e067207 */ /* 0x000fca0001800000 */
[----:B------:R-:W-:-:S04]  /*19970*/  IMAD.IADD R6, R5, 0x1, R6 ;  /* 0x0000000105067824 */ /* 0x000fc800078e0206 */
[----:B------:R-:W-:-:S07]  /*19980*/  IMAD.MOV.U32 R13, RZ, RZ, R6 ;  /* 0x000000ffff0d7224 */ /* 0x000fce00078e0006 */
[----:B------:R-:W-:Y:S05]  /*19990*/  WARPSYNC.COLLECTIVE R15, `(.L_x_635) ;  /* 0x000000000f087348 */ /* 0x000fea0003c00000 */
[----:B------:R0:W1:Y:S02]  /*199a0*/  SHFL.UP P6, R14, R13, R12, R11 ;  /* 0x0400000c0d0e7389 */ /* 0x00006400000c000b */
[----:B01----:R-:W-:Y:S01]  /*199b0*/  ENDCOLLECTIVE ;  /* 0x000000000000791b */ /* 0x003fe20003800000 */
.L_x_635:
[----:B------:R-:W-:Y:S01]  /*199c0*/  IMAD.MOV.U32 R12, RZ, RZ, 0x10 ;  /* 0x00000010ff0c7424 */ /* 0x000fe200078e00ff */
[----:B------:R-:W-:-:S05]  /*199d0*/  SEL R7, R14, RZ, P4 ;  /* 0x000000ff0e077207 */ /* 0x000fca0002000000 */
[----:B------:R-:W-:-:S04]  /*199e0*/  IMAD.IADD R7, R6, 0x1, R7 ;  /* 0x0000000106077824 */ /* 0x000fc800078e0207 */
[----:B------:R-:W-:-:S07]  /*199f0*/  IMAD.MOV.U32 R13, RZ, RZ, R7 ;  /* 0x000000ffff0d7224 */ /* 0x000fce00078e0007 */
[----:B------:R-:W-:Y:S05]  /*19a00*/  WARPSYNC.COLLECTIVE R15, `(.L_x_636) ;  /* 0x000000000f087348 */ /* 0x000fea0003c00000 */
[----:B------:R0:W1:Y:S02]  /*19a10*/  SHFL.UP P6, R14, R13, R12, R11 ;  /* 0x0400000c0d0e7389 */ /* 0x00006400000c000b */
[----:B01----:R-:W-:Y:S01]  /*19a20*/  ENDCOLLECTIVE ;  /* 0x000000000000791b */ /* 0x003fe20003800000 */
.L_x_636:
        /* <DEDUP_REMOVED lines=8> */
.L_x_637:
[----:B------:R-:W-:Y:S05]  /*19ab0*/  BRA `(.L_x_638) ;  /* 0xffffffdc00a07947 */ /* 0x000fea000383ffff */
.L_x_552:
[----:B------:R-:W-:Y:S01]  /*19ac0*/  BSSY B0, `(.L_x_639) ;  /* 0x0000006000007945 */ /* 0x000fe20003800000 */
[----:B------:R-:W-:Y:S01]  /*19ad0*/  PLOP3.LUT P6, PT, P6, PT, PT, 0x8, 0x0 ;  /* 0x000000000000781c */ /* 0x000fe200037ce170 */
[----:B------:R-:W-:-:S12]  /*19ae0*/  IMAD.MOV.U32 R15, RZ, RZ, -0x1 ;  /* 0xffffffffff0f7424 */ /* 0x000fd800078e00ff */
[----:B0-----:R-:W-:Y:S05]  /*19af0*/  WARPSYNC.COLLECTIVE R15, `(.L_x_640) ;  /* 0x000000000f087348 */ /* 0x001fea0003c00000 */
[----:B------:R-:W-:Y:S01]  /*19b00*/  VOTE.ANY R14, PT, P6 ;  /* 0x00000000000e7806 */ /* 0x000fe200030e0100 */
[----:B0-----:R-:W-:Y:S06]  /*19b10*/  ENDCOLLECTIVE ;  /* 0x000000000000791b */ /* 0x001fec0003800000 */
.L_x_640:
[----:B------:R-:W-:Y:S05]  /*19b20*/  BSYNC B0 ;  /* 0x0000000000007941 */ /* 0x000fea0003800000 */
.L_x_639:
[----:B------:R-:W-:Y:S02]  /*19b30*/  IMAD.MOV.U32 R5, RZ, RZ, R14 ;  /* 0x000000ffff057224 */ /* 0x000fe400078e000e */
[----:B------:R-:W-:Y:S02]  /*19b40*/  IMAD.MOV.U32 R13, RZ, RZ, R2 ;  /* 0x000000ffff0d7224 */ /* 0x000fe400078e0002 */
[----:B------:R-:W0:Y:S01]  /*19b50*/  POPC R4, R5 ;  /* 0x0000000500047309 */ /* 0x000e220000000000 */
[----:B------:R-:W-:Y:S02]  /*19b60*/  IMAD.MOV.U32 R11, RZ, RZ, 0x1f ;  /* 0x0000001fff0b7424 */ /* 0x000fe400078e00ff */
[----:B------:R-:W-:Y:S02]  /*19b70*/  IMAD.MOV.U32 R15, RZ, RZ, -0x1 ;  /* 0xffffffffff0f7424 */ /* 0x000fe400078e00ff */
[----:B0-----:R-:W-:-:S07]  /*19b80*/  IMAD.MOV.U32 R12, RZ, RZ, R4 ;  /* 0x000000ffff0c7224 */ /* 0x001fce00078e0004 */
[----:B------:R-:W-:Y:S05]  /*19b90*/  WARPSYNC.COLLECTIVE R15, `(.L_x_641) ;  /* 0x000000000f087348 */ /* 0x000fea0003c00000 */
[----:B------:R0:W1:Y:S02]  /*19ba0*/  SHFL.IDX P6, R14, R13, R12, R11 ;  /* 0x0000000c0d0e7389 */ /* 0x00006400000c000b */
[----:B01----:R-:W-:Y:S01]  /*19bb0*/  ENDCOLLECTIVE ;  /* 0x000000000000791b */ /* 0x003fe20003800000 */
.L_x_641:
[----:B------:R-:W-:Y:S01]  /*19bc0*/  IMAD.MOV.U32 R17, RZ, RZ, R14 ;  /* 0x000000ffff117224 */ /* 0x000fe200078e000e */
[----:B------:R-:W-:Y:S06]  /*19bd0*/  BRA `(.L_x_642) ;  /* 0xffffffdc00907947 */ /* 0x000fec000383ffff */
.L_x_554:
[----:B------:R-:W-:Y:S01]  /*19be0*/  BSSY B0, `(.L_x_643) ;  /* 0x0000007000007945 */ /* 0x000fe20003800000 */
[----:B------:R-:W-:Y:S02]  /*19bf0*/  IMAD.MOV.U32 R13, RZ, RZ, R3 ;  /* 0x000000ffff0d7224 */ /* 0x000fe400078e0003 */
[----:B------:R-:W-:Y:S02]  /*19c00*/  IMAD.MOV.U32 R11, RZ, RZ, 0x1f ;  /* 0x0000001fff0b7424 */ /* 0x000fe400078e00ff */
[----:B------:R-:W-:-:S07]  /*19c10*/  IMAD.MOV.U32 R15, RZ, RZ, -0x1 ;  /* 0xffffffffff0f7424 */ /* 0x000fce00078e00ff */
[----:B012---:R-:W-:Y:S05]  /*19c20*/  WARPSYNC.COLLECTIVE R15, `(.L_x_644) ;  /* 0x000000000f087348 */ /* 0x007fea0003c00000 */
[----:B------:R3:W4:Y:S02]  /*19c30*/  SHFL.IDX P6, R14, R13, R12, R11 ;  /* 0x0000000c0d0e7389 */ /* 0x00072400000c000b */
[----:B01234-:R-:W-:Y:S01]  /*19c40*/  ENDCOLLECTIVE ;  /* 0x000000000000791b */ /* 0x01ffe20003800000 */
.L_x_644:
[----:B------:R-:W-:Y:S05]  /*19c50*/  BSYNC B0 ;  /* 0x0000000000007941 */ /* 0x000fea0003800000 */
.L_x_643:
[----:B------:R-:W-:Y:S05]  /*19c60*/  BRA `(.L_x_553) ;  /* 0xffffffdc00887947 */ /* 0x000fea000383ffff */
.L_x_558:
[----:B0-----:R0:W1:Y:S02]  /*19c70*/  SYNCS.PHASECHK.TRANS64.TRYWAIT P0, [R9+URZ+0x19c20], R0 ;  /* 0x019c2000090075a7 */ /* 0x001064000800017f */
[----:B-1----:R-:W-:Y:S05]  /*19c80*/  @!P0 NANOSLEEP.SYNCS 0x989680 ;  /* 0x009896800000895d */ /* 0x002fea0003900000 */
[----:B------:R-:W1:Y:S02]  /*19c90*/  @!P0 SYNCS.PHASECHK.TRANS64 P0, [R9+URZ+0x19c20], R0 ;  /* 0x019c2000090085a7 */ /* 0x000e64000800007f */
[----:B-1----:R-:W-:Y:S05]  /*19ca0*/  @!P0 BRA `(.L_x_558) ;  /* 0xfffffffc00f08947 */ /* 0x002fea000383ffff */
[----:B------:R-:W-:Y:S05]  /*19cb0*/  BRA `(.L_x_645) ;  /* 0xffffffe000747947 */ /* 0x000fea000383ffff */
.L_x_559:
        /* <DEDUP_REMOVED lines=11> */
.L_x_647:
[----:B------:R-:W-:Y:S05]  /*19d70*/  BSYNC B0 ;  /* 0x0000000000007941 */ /* 0x000fea0003800000 */
.L_x_646:
[----:B------:R-:W-:Y:S05]  /*19d80*/  BRA `(.L_x_648) ;  /* 0xffffffe0005c7947 */ /* 0x000fea000383ffff */
.L_x_560:
[----:B------:R-:W-:Y:S01]  /*19d90*/  BSSY B0, `(.L_x_649) ;  /* 0x0000006000007945 */ /* 0x000fe20003800000 */
[----:B------:R-:W-:-:S07]  /*19da0*/  IMAD.MOV.U32 R15, RZ, RZ, -0x1 ;  /* 0xffffffffff0f7424 */ /* 0x000fce00078e00ff */
[----:B0-----:R-:W-:Y:S05]  /*19db0*/  WARPSYNC.COLLECTIVE R15, `(.L_x_650) ;  /* 0x000000000f0c7348 */ /* 0x001fea0003c00000 */
[----:B------:R-:W-:Y:S02]  /*19dc0*/  ELECT P6, UR62, PT ;  /* 0x00000000003e782f */ /* 0x000fe400038c0000 */
[----:B------:R-:W-:Y:S01]  /*19dd0*/  MOV R14, UR62 ;  /* 0x0000003e000e7c02 */ /* 0x000fe20008000f00 */
[----:B0-----:R-:W-:Y:S10]  /*19de0*/  ENDCOLLECTIVE ;  /* 0x000000000000791b */ /* 0x001ff40003800000 */
.L_x_650:
[----:B------:R-:W-:Y:S05]  /*19df0*/  BSYNC B0 ;  /* 0x0000000000007941 */ /* 0x000fea0003800000 */
.L_x_649:
[----:B------:R-:W-:Y:S05]  /*19e00*/  BRA `(.L_x_651) ;  /* 0xffffffe000507947 */ /* 0x000fea000383ffff */
.L_x_562:
[----:B0-----:R0:W1:Y:S02]  /*19e10*/  SYNCS.PHASECHK.TRANS64.TRYWAIT P1, [R7+URZ], R2 ;  /* 0x00000002070075a7 */ /* 0x001064000802017f */
[----:B-1----:R-:W-:Y:S05]  /*19e20*/  @!P1 NANOSLEEP.SYNCS 0x989680 ;  /* 0x009896800000995d */ /* 0x002fea0003900000 */
[----:B------:R-:W1:Y:S02]  /*19e30*/  @!P1 SYNCS.PHASECHK.TRANS64 P1, [R7+URZ], R2 ;  /* 0x00000002070095a7 */ /* 0x000e64000802007f */
[----:B-1----:R-:W-:Y:S05]  /*19e40*/  @!P1 BRA `(.L_x_562) ;  /* 0xfffffffc00f09947 */ /* 0x002fea000383ffff */
[----:B------:R-:W-:Y:S05]  /*19e50*/  BRA `(.L_x_652) ;  /* 0xffffffe000847947 */ /* 0x000fea000383ffff */
.L_x_563:
[----:B-1----:R1:W2:Y:S02]  /*19e60*/  SYNCS.PHASECHK.TRANS64.TRYWAIT P1, [R3+URZ], R0 ;  /* 0x00000000030075a7 */ /* 0x0022a4000802017f */
[----:B--2---:R-:W-:Y:S05]  /*19e70*/  @!P1 NANOSLEEP.SYNCS 0x989680 ;  /* 0x009896800000995d */ /* 0x004fea0003900000 */
[----:B------:R-:W2:Y:S02]  /*19e80*/  @!P1 SYNCS.PHASECHK.TRANS64 P1, [R3+URZ], R0 ;  /* 0x00000000030095a7 */ /* 0x000ea4000802007f */
[----:B--2---:R-:W-:Y:S05]  /*19e90*/  @!P1 BRA `(.L_x_563) ;  /* 0xfffffffc00f09947 */ /* 0x004fea000383ffff */
[----:B------:R-:W-:Y:S05]  /*19ea0*/  BRA `(.L_x_653) ;  /* 0xffffffe000787947 */ /* 0x000fea000383ffff */
.L_x_565:
[----:B-1----:R1:W2:Y:S02]  /*19eb0*/  SYNCS.PHASECHK.TRANS64.TRYWAIT P1, [R3+URZ+0x19c60], R2 ;  /* 0x019c6002030075a7 */ /* 0x0022a4000802017f */
[----:B--2---:R-:W-:Y:S05]  /*19ec0*/  @!P1 NANOSLEEP.SYNCS 0x989680 ;  /* 0x009896800000995d */ /* 0x004fea0003900000 */
[----:B------:R-:W2:Y:S02]  /*19ed0*/  @!P1 SYNCS.PHASECHK.TRANS64 P1, [R3+URZ+0x19c60], R2 ;  /* 0x019c6002030095a7 */ /* 0x000ea4000802007f */
[----:B--2---:R-:W-:Y:S05]  /*19ee0*/  @!P1 BRA `(.L_x_565) ;  /* 0xfffffffc00f09947 */ /* 0x004fea000383ffff */
[----:B------:R-:W-:Y:S05]  /*19ef0*/  BRA `(.L_x_654) ;  /* 0xffffffe000787947 */ /* 0x000fea000383ffff */
.L_x_567:
[----:B--2---:R2:W3:Y:S02]  /*19f00*/  SYNCS.PHASECHK.TRANS64.TRYWAIT P1, [R5+URZ+0x19c60], R0 ;  /* 0x019c6000050075a7 */ /* 0x0044e4000802017f */
[----:B---3--:R-:W-:Y:S05]  /*19f10*/  @!P1 NANOSLEEP.SYNCS 0x989680 ;  /* 0x009896800000995d */ /* 0x008fea0003900000 */
[----:B------:R-:W3:Y:S02]  /*19f20*/  @!P1 SYNCS.PHASECHK.TRANS64 P1, [R5+URZ+0x19c60], R0 ;  /* 0x019c6000050095a7 */ /* 0x000ee4000802007f */
[----:B---3--:R-:W-:Y:S05]  /*19f30*/  @!P1 BRA `(.L_x_567) ;  /* 0xfffffffc00f09947 */ /* 0x008fea000383ffff */
[----:B------:R-:W-:Y:S05]  /*19f40*/  BRA `(.L_x_655) ;  /* 0xffffffe000787947 */ /* 0x000fea000383ffff */
.L_x_569:
[----:B---3--:R3:W4:Y:S02]  /*19f50*/  SYNCS.PHASECHK.TRANS64.TRYWAIT P0, [R3+URZ+0x19c80], R2 ;  /* 0x019c8002030075a7 */ /* 0x008724000800017f */
[----:B----4-:R-:W-:Y:S05]  /*19f60*/  @!P0 NANOSLEEP.SYNCS 0x989680 ;  /* 0x009896800000895d */ /* 0x010fea0003900000 */
[----:B------:R-:W4:Y:S02]  /*19f70*/  @!P0 SYNCS.PHASECHK.TRANS64 P0, [R3+URZ+0x19c80], R2 ;  /* 0x019c8002030085a7 */ /* 0x000f24000800007f */
[----:B----4-:R-:W-:Y:S05]  /*19f80*/  @!P0 BRA `(.L_x_569) ;  /* 0xfffffffc00f08947 */ /* 0x010fea000383ffff */
[----:B------:R-:W-:Y:S05]  /*19f90*/  BRA `(.L_x_570) ;  /* 0xffffffe000747947 */ /* 0x000fea000383ffff */
.L_x_656:
        /* <DEDUP_REMOVED lines=14> */
.L_x_2300:


//--------------------- .text._ZN7cutlass13device_kernelIN5flash11enable_sm90INS1_16FlashAttnFwdSm90INS1_25CollectiveMainloopFwdSm90ILi2EN4cute5tupleIJNS5_1CILi1EEES8_S8_EEENS6_IJNS7_ILi192EEENS7_ILi128EEENS7_ILi96EEEEEELi96ENS_12float_e4m3_tEfNS_4arch4Sm90ELb0ELb1ELb0ELb0ELb0ELb0ELb0ELb1ELb1ELb1ELb0ELb0EEENS1_21CollectiveEpilogueFwdINS6_IJSA_SC_SB_EEES9_NS_10bfloat16_tESG_Li384ELb0ELb1ELb0ELb1EEENS1_30DynamicPersistentTileSchedulerILi384ELi128ELb0ELb1ELb1EEEEEEEEEvNT_6ParamsE --------------------------
	.section	.text._ZN7cutlass13device_kernelIN5flash11enable_sm90INS1_16FlashAttnFwdSm90INS1_25CollectiveMainloopFwdSm90ILi2EN4cute5tupleIJNS5_1CILi1EEES8_S8_EEENS6_IJNS7_ILi192EEENS7_ILi128EEENS7_ILi96EEEEEELi96ENS_12float_e4m3_tEfNS_4arch4Sm90ELb0ELb1ELb0ELb0ELb0ELb0ELb0ELb1ELb1ELb1ELb0ELb0EEENS1_21CollectiveEpilogueFwdINS6_IJSA_SC_SB_EEES9_NS_10bfloat16_tESG_Li384ELb0ELb1ELb0ELb1EEENS1_30DynamicPersistentTileSchedulerILi384ELi128ELb0ELb1ELb1EEEEEEEEEvNT_6ParamsE,"ax",@progbits
	.align	128
.text._ZN7cutlass13device_kernelIN5flash11enable_sm90INS1_16FlashAttnFwdSm90INS1_25CollectiveMainloopFwdSm90ILi2EN4cute5tupleIJNS5_1CILi1EEES8_S8_EEENS6_IJNS7_ILi192EEENS7_ILi128EEENS7_ILi96EEEEEELi96ENS_12float_e4m3_tEfNS_4arch4Sm90ELb0ELb1ELb0ELb0ELb0ELb0ELb0ELb1ELb1ELb1ELb0ELb0EEENS1_21CollectiveEpilogueFwdINS6_IJSA_SC_SB_EEES9_NS_10bfloat16_tESG_Li384ELb0ELb1ELb0ELb1EEENS1_30DynamicPersistentTileSchedulerILi384ELi128ELb0ELb1ELb1EEEEEEEEEvNT_6ParamsE:
        .type           _ZN7cutlass13device_kernelIN5flash11enable_sm90INS1_16FlashAttnFwdSm90INS1_25CollectiveMainloopFwdSm90ILi2EN4cute5tupleIJNS5_1CILi1EEES8_S8_EEENS6_IJNS7_ILi192EEENS7_ILi128EEENS7_ILi96EEEEEELi96ENS_12float_e4m3_tEfNS_4arch4Sm90ELb0ELb1ELb0ELb0ELb0ELb0ELb0ELb1ELb1ELb1ELb0ELb0EEENS1_21CollectiveEpilogueFwdINS6_IJSA_SC_SB_EEES9_NS_10bfloat16_tESG_Li384ELb0ELb1ELb0ELb1EEENS1_30DynamicPersistentTileSchedulerILi384ELi128ELb0ELb1ELb1EEEEEEEEEvNT_6ParamsE,@function
        .size           _ZN7cutlass13device_kernelIN5flash11enable_sm90INS1_16FlashAttnFwdSm90INS1_25CollectiveMainloopFwdSm90ILi2EN4cute5tupleIJNS5_1CILi1EEES8_S8_EEENS6_IJNS7_ILi192EEENS7_ILi128EEENS7_ILi96EEEEEELi96ENS_12float_e4m3_tEfNS_4arch4Sm90ELb0ELb1ELb0ELb0ELb0ELb0ELb0ELb1ELb1ELb1ELb0ELb0EEENS1_21CollectiveEpilogueFwdINS6_IJSA_SC_SB_EEES9_NS_10bfloat16_tESG_Li384ELb0ELb1ELb0ELb1EEENS1_30DynamicPersistentTileSchedulerILi384ELi128ELb0ELb1ELb1EEEEEEEEEvNT_6ParamsE,(.L_x_2301 - _ZN7cutlass13device_kernelIN5flash11enable_sm90INS1_16FlashAttnFwdSm90INS1_25CollectiveMainloopFwdSm90ILi2EN4cute5tupleIJNS5_1CILi1EEES8_S8_EEENS6_IJNS7_ILi192EEENS7_ILi128EEENS7_ILi96EEEEEELi96ENS_12float_e4m3_tEfNS_4arch4Sm90ELb0ELb1ELb0ELb0ELb0ELb0ELb0ELb1ELb1ELb1ELb0ELb0EEENS1_21CollectiveEpilogueFwdINS6_IJSA_SC_SB_EEES9_NS_10bfloat16_tESG_Li384ELb0ELb1ELb0ELb1EEENS1_30DynamicPersistentTileSchedulerILi384ELi128ELb0ELb1ELb1EEEEEEEEEvNT_6ParamsE)
        .other          _ZN7cutlass13device_kernelIN5flash11enable_sm90INS1_16FlashAttnFwdSm90INS1_25CollectiveMainloopFwdSm90ILi2EN4cute5tupleIJNS5_1CILi1EEES8_S8_EEENS6_IJNS7_ILi192EEENS7_ILi128EEENS7_ILi96EEEEEELi96ENS_12float_e4m3_tEfNS_4arch4Sm90ELb0ELb1ELb0ELb0ELb0ELb0ELb0ELb1ELb1ELb1ELb0ELb0EEENS1_21CollectiveEpilogueFwdINS6_IJSA_SC_SB_EEES9_NS_10bfloat16_tESG_Li384ELb0ELb1ELb0ELb1EEENS1_30DynamicPersistentTileSchedulerILi384ELi128ELb0ELb1ELb1EEEEEEEEEvNT_6ParamsE,@"STO_CUDA_ENTRY STV_DEFAULT"
_ZN7cutlass13device_kernelIN5flash11enable_sm90INS1_16FlashAttnFwdSm90INS1_25CollectiveMainloopFwdSm90ILi2EN4cute5tupleIJNS5_1CILi1EEES8_S8_EEENS6_IJNS7_ILi192EEENS7_ILi128EEENS7_ILi96EEEEEELi96ENS_12float_e4m3_tEfNS_4arch4Sm90ELb0ELb1ELb0ELb0ELb0ELb0ELb0ELb1ELb1ELb1ELb0ELb0EEENS1_21CollectiveEpilogueFwdINS6_IJSA_SC_SB_EEES9_NS_10bfloat16_tESG_Li384ELb0ELb1ELb0ELb1EEENS1_30DynamicPersistentTileSchedulerILi384ELi128ELb0ELb1ELb1EEEEEEEEEvNT_6ParamsE:
        /* <DEDUP_REMOVED lines=18> */
.L_x_658:
[----:B------:R-:W-:Y:S05]  /*0120*/  BSYNC B0 ;  /* 0x0000000000007941 */ /* 0x000fea0003800000 */
.L_x_657:
        /* <DEDUP_REMOVED lines=41> */
.L_x_659:
        /* <DEDUP_REMOVED lines=22> */
.L_x_660:
        /* <DEDUP_REMOVED lines=18> */
.L_x_661:
        /* <DEDUP_REMOVED lines=22> */
.L_x_662:
        /* <DEDUP_REMOVED lines=22> */
.L_x_663:
[----:B------:R-:W-:Y:S01]  /*0900*/  PLOP3.LUT P0, PT, PT, PT, UP0, 0x80, 0x0 ;  /* 0x000000000000781c */ /* 0x000fe20003f0f008 */
[----:B------:R-:W-:Y:S01]  /*0910*/  UMOV UR42, 0x1 ;  /* 0x00000001002a7882 */ /* 0x000fe20000000000 */
[----:B------:R-:W-:Y:S01]  /*0920*/  NOP ;  /* 0x0000000000007918 */ /* 0x000fe20000000000 */
[----:B------:R-:W-:Y:S01]  /*0930*/  USEL UR42, UR42, 0x2, !UP0 ;  /* 0x000000022a2a7887 */ /* 0x000fe2000c000000 */
[----:B------:R-:W-:Y:S01]  /*0940*/  ULDC.64 UR46, c[0x0][0x208] ;  /* 0x00008200002e7ab9 */ /* 0x000fe20000000a00 */
[----:B012-4-:R-:W-:Y:S08]  /*0950*/  BAR.SYNC.DEFER_BLOCKING 0x0 ;  /* 0x0000000000007b1d */ /* 0x017ff00000010000 */
[----:B------:R-:W-:Y:S05]  /*0960*/  @!P0 BRA `(.L_x_664) ;  /* 0x000000e000a08947 */ /* 0x000fea0003800000 */
.L_x_665:
[----:B------:R-:W-:-:S08]  /*0970*/  NOP ;  /* 0x0000000000007918 */ /* 0x000fd00000000000 */
[----:B------:R-:W0:Y:S02]  /*0980*/  USETMAXREG.TRY_ALLOC.CTAPOOL UP0, 0xa0 ;  /* 0x000000a0000079c8 */ /* 0x000e240008000600 */
[----:B0-----:R-:W-:-:S13]  /*0990*/  PLOP3.LUT P0, PT, PT, PT, UP0, 0x80, 0x0 ;  /* 0x000000000000781c */ /* 0x001fda0003f0f008 */
[----:B------:R-:W-:Y:S05]  /*09a0*/  @!P0 BRA `(.L_x_665) ;  /* 0xfffffffc00f08947 */ /* 0x000fea000383ffff */
[----:B------:R-:W0:Y:S08]  /*09b0*/  S2UR UR4, SR_CTAID.X ;  /* 0x00000000000479c3 */ /* 0x000e300000002500 */
[----:B------:R-:W-:Y:S08]  /*09c0*/  BAR.ARV 0x4, 0x200 ;  /* 0x0108000000007b1d */ /* 0x000ff00000002000 */
[----:B------:R-:W0:Y:S08]  /*09d0*/  LDC R0, c[0x0][0xc38] ;  /* 0x00030e00ff007b82 */ /* 0x000e300000000800 */
[----:B------:R-:W-:Y:S06]  /*09e0*/  BAR.ARV 0x8, 0x200 ;  /* 0x0208000000007b1d */ /* 0x000fec0000002000 */
[----:B0-----:R-:W-:-:S13]  /*09f0*/  ISETP.LE.AND P0, PT, R0, UR4, PT ;  /* 0x0000000400007c0c */ /* 0x001fda000bf03270 */
[----:B------:R-:W-:Y:S05]  /*0a00*/  @P0 EXIT ;  /* 0x000000000000094d */ /* 0x000fea0003800000 */
[----:B------:R-:W0:Y:S01]  /*0a10*/  S2R R2, SR_TID.X ;  /* 0x0000000000027919 */ /* 0x000e220000002100 */
        /* <DEDUP_REMOVED lines=45> */
[----:B------:R-:W-:Y:S01]  /*0cf0*/  IMAD R156, R4, 0x40, R7 ;  /* 0x00000040049c7824 */ /* 0x000fe200078e0207 */
[----:B------:R-:W-:Y:S01]  /*0d00*/  SHF.R.S32.HI R2, RZ, 0x1f, R22 ;  /* 0x0000001fff027819 */ /* 0x000fe20000011416 */
[----:B------:R-:W-:Y:S01]  /*0d10*/  IMAD.IADD R3, R152, 0x1, -R3 ;  /* 0x0000000198037824 */ /* 0x000fe200078e0a03 */
[----:B------:R-:W-:Y:S01]  /*0d20*/  SHF.R.S32.HI R0, RZ, 0x1f, R23 ;  /* 0x0000001fff007819 */ /* 0x000fe20000011417 */
[----:B------:R-:W-:Y:S02]  /*0d30*/  IMAD.IADD R16, R154, 0x1, -R5 ;  /* 0x000000019a107824 */ /* 0x000fe400078e0a05 */
[----:B------:R-:W-:-:S07]  /*0d40*/  IMAD R17, R3, 0x8, R156 ;  /* 0x0000000803117824 */ /* 0x000fce00078e029c */
.L_x_758:
[----:B------:R-:W-:Y:S01]  /*0d50*/  ULDC UR5, c[0x0][0xc60] ;  /* 0x0003180000057ab9 */ /* 0x000fe20000000800 */
[----:B------:R-:W-:Y:S01]  /*0d60*/  UMOV UR9, UR4 ;  /* 0x0000000400097c82 */ /* 0x000fe20008000000 */
[----:B------:R-:W-:-:S11]  /*0d70*/  UISETP.NE.AND UP0, UPT, UR5, 0x1, UPT ;  /* 0x000000010500788c */ /* 0x000fd6000bf05270 */
[----:B------:R-:W-:Y:S01]  /*0d80*/  @UP0 ULDC UR6, c[0x0][0xc64] ;  /* 0x0003190000060ab9 */ /* 0x000fe20000000800 */
[----:B------:R-:W-:Y:S01]  /*0d90*/  @UP0 ULDC UR8, c[0x0][0xc68] ;  /* 0x00031a0000080ab9 */ /* 0x000fe20000000800 */
[----:B------:R-:W-:-:S04]  /*0da0*/  UIMAD.WIDE.U32 UR6, UR4, UR6, URZ ;  /* 0x00000006040672a5 */ /* 0x000fc8000f8e003f */
[----:B------:R-:W-:-:S03]  /*0db0*/  @UP0 USHF.R.U32.HI UR9, URZ, UR8, UR7 ;  /* 0x000000083f090299 */ /* 0x000fc60008011607 */
[----:B------:R-:W-:Y:S02]  /*0dc0*/  ULDC UR6, c[0x0][0xc78] ;  /* 0x00031e0000067ab9 */ /* 0x000fe40000000800 */
[----:B------:R-:W-:Y:S02]  /*0dd0*/  UISETP.GE.AND UP0, UPT, UR9, UR6, UPT ;  /* 0x000000060900728c */ /* 0x000fe4000bf06270 */
[----:B------:R-:W-:-:S04]  /*0de0*/  UIADD3 UR6, -UR9, URZ, URZ ;  /* 0x0000003f09067290 */ /* 0x000fc8000fffe13f */
[----:B------:R-:W-:Y:S01]  /*0df0*/  PLOP3.LUT P0, PT, PT, PT, UP0, 0x80, 0x0 ;  /* 0x000000000000781c */ /* 0x000fe20003f0f008 */
[----:B------:R-:W-:-:S12]  /*0e00*/  UIMAD UR7, UR5, UR6, UR4 ;  /* 0x00000006050772a4 */ /* 0x000fd8000f8e0204 */
[----:B01234-:R-:W-:Y:S05]  /*0e10*/  @!P0 BRA `(.L_x_666) ;  /* 0x0000000000208947 */ /* 0x01ffea0003800000 */
[----:B------:R-:W-:Y:S01]  /*0e20*/  ULDC UR6, c[0x0][0xc6c] ;  /* 0x00031b0000067ab9 */ /* 0x000fe20000000800 */
[----:B------:R-:W-:Y:S01]  /*0e30*/  UMOV UR8, UR7 ;  /* 0x0000000700087c82 */ /* 0x000fe20008000000 */
[----:B------:R-:W-:-:S11]  /*0e40*/  UISETP.NE.AND UP0, UPT, UR6, 0x1, UPT ;  /* 0x000000010600788c */ /* 0x000fd6000bf05270 */
[----:B------:R-:W-:Y:S02]  /*0e50*/  @UP0 ULDC.64 UR10, c[0x0][0xc70] ;  /* 0x00031c00000a0ab9 */ /* 0x000fe40000000a00 */
[----:B------:R-:W-:-:S04]  /*0e60*/  UIMAD.WIDE.U32 UR4, UR7, UR10, URZ ;  /* 0x0000000a070472a5 */ /* 0x000fc8000f8e003f */
[----:B------:R-:W-:-:S04]  /*0e70*/  @UP0 USHF.R.U32.HI UR8, URZ, UR11, UR5 ;  /* 0x0000000b3f080299 */ /* 0x000fc80008011605 */
[----:B------:R-:W-:Y:S01]  /*0e80*/  UIMAD UR4, UR8, UR6, URZ ;  /* 0x00000006080472a4 */ /* 0x000fe2000f8e023f */
[----:B------:R-:W-:Y:S11]  /*0e90*/  BRA `(.L_x_667) ;  /* 0x00000000001c7947 */ /* 0x000ff60003800000 */
.L_x_666:
[----:B------:R-:W-:Y:S01]  /*0ea0*/  ULDC UR6, c[0x0][0xc54] ;  /* 0x0003150000067ab9 */ /* 0x000fe20000000800 */
[----:B------:R-:W-:Y:S01]  /*0eb0*/  UMOV UR8, UR7 ;  /* 0x0000000700087c82 */ /* 0x000fe20008000000 */
[----:B------:R-:W-:-:S11]  /*0ec0*/  UISETP.NE.AND UP0, UPT, UR6, 0x1, UPT ;  /* 0x000000010600788c */ /* 0x000fd6000bf05270 */
[----:B------:R-:W-:Y:S02]  /*0ed0*/  @UP0 ULDC.64 UR10, c[0x0][0xc58] ;  /* 0x00031600000a0ab9 */ /* 0x000fe40000000a00 */
[----:B------:R-:W-:-:S04]  /*0ee0*/  UIMAD.WIDE.U32 UR4, UR7, UR10, URZ ;  /* 0x0000000a070472a5 */ /* 0x000fc8000f8e003f */
[----:B------:R-:W-:-:S04]  /*0ef0*/  @UP0 USHF.R.U32.HI UR8, URZ, UR11, UR5 ;  /* 0x0000000b3f080299 */ /* 0x000fc80008011605 */
[----:B------:R-:W-:-:S12]  /*0f00*/  UIMAD UR4, UR8, UR6, URZ ;  /* 0x00000006080472a4 */ /* 0x000fd8000f8e023f */
.L_x_667:
[----:B------:R-:W-:Y:S01]  /*0f10*/  ULDC UR38, c[0x0][0xc48] ;  /* 0x0003120000267ab9 */ /* 0x000fe20000000800 */
[----:B------:R-:W-:Y:S01]  /*0f20*/  UIADD3 UR6, UR7, -UR4, URZ ;  /* 0x8000000407067290 */ /* 0x000fe2000fffe03f */
[----:B------:R-:W-:Y:S01]  /*0f30*/  IMAD.MOV.U32 R5, RZ, RZ, 0x3f800000 ;  /* 0x3f800000ff057424 */ /* 0x000fe200078e00ff */
[----:B------:R-:W-:Y:S01]  /*0f40*/  UISETP.NE.AND UP2, UPT, UR38, 0x1, UPT ;  /* 0x000000012600788c */ /* 0x000fe2000bf45270 */
[----:B------:R-:W-:Y:S01]  /*0f50*/  IMAD.MOV.U32 R0, RZ, RZ, 0x3f800000 ;  /* 0x3f800000ff007424 */ /* 0x000fe200078e00ff */
[----:B------:R-:W-:Y:S01]  /*0f60*/  ULDC.64 UR4, c[0x0][0x990] ;  /* 0x0002640000047ab9 */ /* 0x000fe20000000a00 */
[----:B------:R-:W-:Y:S01]  /*0f70*/  ULDC UR18, c[0x0][0xc54] ;  /* 0x0003150000127ab9 */ /* 0x000fe20000000800 */
[----:B------:R-:W-:Y:S02]  /*0f80*/  UISETP.NE.U32.AND UP0, UPT, UR4, URZ, UPT ;  /* 0x0000003f0400728c */ /* 0x000fe4000bf05070 */
[----:B------:R-:W-:Y:S02]  /*0f90*/  UIMAD UR18, UR9, UR18, UR6 ;  /* 0x00000012091272a4 */ /* 0x000fe4000f8e0206 */
[----:B------:R-:W-:Y:S01]  /*0fa0*/  UISETP.NE.AND.EX UP0, UPT, UR5, URZ, UPT, UP0 ;  /* 0x0000003f0500728c */ /* 0x000fe2000bf05300 */
[----:B------:R-:W-:-:S02]  /*0fb0*/  ULDC.64 UR6, c[0x0][0x998] ;  /* 0x0002660000067ab9 */ /* 0x000fc40000000a00 */
[----:B------:R-:W-:Y:S01]  /*0fc0*/  @UP2 ULDC UR10, c[0x0][0xc4c] ;  /* 0x00031300000a2ab9 */ /* 0x000fe20000000800 */
[----:B------:R-:W-:Y:S02]  /*0fd0*/  UISETP.NE.U32.AND UP1, UPT, UR6, URZ, UPT ;  /* 0x0000003f0600728c */ /* 0x000fe4000bf25070 */
[----:B------:R-:W-:Y:S01]  /*0fe0*/  UIMAD.WIDE.U32 UR10, UR18, UR10, URZ ;  /* 0x0000000a120a72a5 */ /* 0x000fe2000f8e003f */
[----:B------:R-:W-:Y:S01]  /*0ff0*/  PLOP3.LUT P0, PT, PT, PT, UP0, 0x80, 0x0 ;  /* 0x000000000000781c */ /* 0x000fe20003f0f008 */
[----:B------:R-:W-:Y:S01]  /*1000*/  @UP2 ULDC UR9, c[0x0][0xc50] ;  /* 0x0003140000092ab9 */ /* 0x000fe20000000800 */
[----:B------:R-:W-:Y:S01]  /*1010*/  UISETP.NE.AND.EX UP1, UPT, UR7, URZ, UPT, UP1 ;  /* 0x0000003f0700728c */ /* 0x000fe2000bf25310 */
[----:B------:R-:W-:Y:S01]  /*1020*/  UMOV UR37, UR18 ;  /* 0x0000001200257c82 */ /* 0x000fe20008000000 */
[----:B------:R-:W-:Y:S02]  /*1030*/  @UP2 USHF.R.U32.HI UR37, URZ, UR9, UR11 ;  /* 0x000000093f252299 */ /* 0x000fe4000801160b */
[----:B------:R-:W-:-:S02]  /*1040*/  ULOP3.LUT UR8, URZ, UR8, URZ, 0x33, !UPT ;  /* 0x000000083f087292 */ /* 0x000fc4000f8e333f */
[----:B------:R-:W-:Y:S01]  /*1050*/  PLOP3.LUT P1, PT, PT, PT, UP1, 0x80, 0x0 ;  /* 0x000000000000781c */ /* 0x000fe20003f2f018 */
[----:B------:R-:W-:Y:S01]  /*1060*/  @UP0 USHF.R.S32.HI UR9, URZ, 0x1f, UR37 ;  /* 0x0000001f3f090899 */ /* 0x000fe20008011425 */
[----:B------:R-:W-:Y:S01]  /*1070*/  @UP0 ULDC.64 UR10, c[0x0][0x9a8] ;  /* 0x00026a00000a0ab9 */ /* 0x000fe20000000a00 */
[----:B------:R-:W-:Y:S02]  /*1080*/  UIADD3 UR15, -UR37, URZ, URZ ;  /* 0x0000003f250f7290 */ /* 0x000fe4000fffe13f */
[----:B------:R-:W-:Y:S02]  /*1090*/  @UP0 UIMAD UR9, UR9, UR10, URZ ;  /* 0x0000000a090902a4 */ /* 0x000fe4000f8e023f */
[----:B------:R-:W-:Y:S02]  /*10a0*/  @UP0 UIMAD.WIDE.U32 UR12, UR37, UR10, URZ ;  /* 0x0000000a250c02a5 */ /* 0x000fe4000f8e003f */
[----:B------:R-:W-:Y:S01]  /*10b0*/  @UP1 USHF.R.S32.HI UR10, URZ, 0x1f, UR37 ;  /* 0x0000001f3f0a1899 */ /* 0x000fe20008011425 */
[----:B------:R-:W-:Y:S01]  /*10c0*/  @UP1 ULDC.64 UR16, c[0x0][0x9b8] ;  /* 0x00026e0000101ab9 */ /* 0x000fe20000000a00 */
[----:B------:R-:W-:-:S02]  /*10d0*/  @UP0 UIMAD UR14, UR37, UR11, UR9 ;  /* 0x0000000b250e02a4 */ /* 0x000fc4000f8e0209 */
[----:B------:R-:W-:Y:S02]  /*10e0*/  @UP1 UIMAD UR9, UR10, UR16, URZ ;  /* 0x000000100a0912a4 */ /* 0x000fe4000f8e023f */
[----:B------:R-:W-:Y:S02]  /*10f0*/  UIMAD UR38, UR38, UR15, UR18 ;  /* 0x0000000f262672a4 */ /* 0x000fe4000f8e0212 */
[----:B------:R-:W-:Y:S02]  /*1100*/  @UP1 UIMAD UR15, UR37, UR17, UR9 ;  /* 0x00000011250f12a4 */ /* 0x000fe4000f8e0209 */
[----:B------:R-:W-:Y:S02]  /*1110*/  @UP0 USHF.R.S32.HI UR9, URZ, 0x1f, UR38 ;  /* 0x0000001f3f090899 */ /* 0x000fe40008011426 */
[----:B------:R-:W-:Y:S02]  /*1120*/  @UP1 UIMAD.WIDE.U32 UR10, UR37, UR16, URZ ;  /* 0x00000010250a12a5 */ /* 0x000fe4000f8e003f */
[----:B------:R-:W-:Y:S01]  /*1130*/  @UP1 USHF.R.S32.HI UR20, URZ, 0x1f, UR38 ;  /* 0x0000001f3f141899 */ /* 0x000fe20008011426 */
[----:B------:R-:W-:Y:S01]  /*1140*/  @UP0 ULDC.64 UR16, c[0x0][0x9b0] ;  /* 0x00026c0000100ab9 */ /* 0x000fe20000000a00 */
[----:B------:R-:W-:Y:S01]  /*1150*/  @UP1 ULDC.64 UR18, c[0x0][0x9c0] ;  /* 0x0002700000121ab9 */ /* 0x000fe20000000a00 */
[----:B------:R-:W-:-:S02]  /*1160*/  @UP0 UIADD3 UR13, UR13, UR14, URZ ;  /* 0x0000000e0d0d0290 */ /* 0x000fc4000fffe03f */
[----:B------:R-:W-:Y:S02]  /*1170*/  @UP0 UIMAD UR9, UR9, UR16, URZ ;  /* 0x00000010090902a4 */ /* 0x000fe4000f8e023f */
[----:B------:R-:W-:Y:S02]  /*1180*/  @UP1 UIADD3 UR11, UR11, UR15, URZ ;  /* 0x0000000f0b0b1290 */ /* 0x000fe4000fffe03f */
[----:B------:R-:W-:Y:S02]  /*1190*/  @UP1 UIMAD UR14, UR20, UR18, URZ ;  /* 0x00000012140e12a4 */ /* 0x000fe4000f8e023f */
[----:B------:R-:W-:Y:S02]  /*11a0*/  @UP0 UIMAD UR9, UR38, UR17, UR9 ;  /* 0x00000011260902a4 */ /* 0x000fe4000f8e0209 */
[----:B------:R-:W-:Y:S02]  /*11b0*/  @UP0 UIMAD.WIDE.U32 UR12, UR38, UR16, UR12 ;  /* 0x00000010260c02a5 */ /* 0x000fe4000f8e000c */
[----:B------:R-:W-:-:S02]  /*11c0*/  @UP1 UIMAD UR14, UR38, UR19, UR14 ;  /* 0x00000013260e12a4 */ /* 0x000fc4000f8e020e */
[----:B------:R-:W-:Y:S02]  /*11d0*/  @UP1 UIMAD.WIDE.U32 UR10, UR38, UR18, UR10 ;  /* 0x00000012260a12a5 */ /* 0x000fe4000f8e000a */
[----:B------:R-:W-:Y:S02]  /*11e0*/  @UP0 UIADD3 UR13, UR13, UR9, URZ ;  /* 0x000000090d0d0290 */ /* 0x000fe4000fffe03f */
[----:B------:R-:W-:Y:S02]  /*11f0*/  @UP0 ULEA UR4, UP2, UR12, UR4, 0x2 ;  /* 0x000000040c040291 */ /* 0x000fe4000f84103f */
[----:B------:R-:W-:Y:S02]  /*1200*/  @UP1 UIADD3 UR9, UR11, UR14, URZ ;  /* 0x0000000e0b091290 */ /* 0x000fe4000fffe03f */
[----:B------:R-:W-:Y:S02]  /*1210*/  @UP1 ULEA UR6, UP3, UR10, UR6, 0x2 ;  /* 0x000000060a061291 */ /* 0x000fe4000f86103f */
[----:B------:R-:W-:Y:S01]  /*1220*/  @UP0 ULEA.HI.X UR5, UR12, UR5, UR13, 0x2, UP2 ;  /* 0x000000050c050291 */ /* 0x000fe200090f140d */
[----:B------:R-:W-:Y:S01]  /*1230*/  IMAD.U32 R2, RZ, RZ, UR4 ;  /* 0x00000004ff027e24 */ /* 0x000fe2000f8e00ff */
[----:B------:R-:W-:-:S02]  /*1240*/  @UP1 ULEA.HI.X UR7, UR10, UR7, UR9, 0x2, UP3 ;  /* 0x000000070a071291 */ /* 0x000fc400098f1409 */
[----:B------:R-:W-:Y:S01]  /*1250*/  IMAD.U32 R6, RZ, RZ, UR6 ;  /* 0x00000006ff067e24 */ /* 0x000fe2000f8e00ff */
[----:B------:R-:W-:Y:S01]  /*1260*/  ULDC UR40, c[0x0][0x424] ;  /* 0x0001090000287ab9 */ /* 0x000fe20000000800 */
[----:B------:R-:W-:Y:S01]  /*1270*/  IMAD.U32 R3, RZ, RZ, UR5 ;  /* 0x00000005ff037e24 */ /* 0x000fe2000f8e00ff */
[----:B------:R-:W-:Y:S01]  /*1280*/  ULDC.64 UR4, c[0x0][0x418] ;  /* 0x0001060000047ab9 */ /* 0x000fe20000000a00 */
[----:B------:R-:W-:Y:S01]  /*1290*/  IMAD.U32 R7, RZ, RZ, UR7 ;  /* 0x00000007ff077e24 */ /* 0x000fe2000f8e00ff */
[----:B------:R-:W-:Y:S01]  /*12a0*/  ULDC UR51, c[0x0][0x288] ;  /* 0x0000a20000337ab9 */ /* 0x000fe20000000800 */
[----:B------:R-:W-:Y:S01]  /*12b0*/  ULDC UR10, c[0x0][0x2f0] ;  /* 0x0000bc00000a7ab9 */ /* 0x000fe20000000800 */
[----:B------:R-:W2:Y:S01]  /*12c0*/  @P0 LDG.E R5, desc[UR46][R2.64] ;  /* 0x0000002e02050981 */ /* 0x000ea2000c1e1900 */
[----:B------:R-:W-:-:S03]  /*12d0*/  ULDC UR11, c[0x0][0x988] ;  /* 0x00026200000b7ab9 */ /* 0x000fc60000000800 */
[----:B------:R-:W2:Y:S01]  /*12e0*/  @P1 LDG.E R0, desc[UR46][R6.64] ;  /* 0x0000002e06001981 */ /* 0x000ea2000c1e1900 */
[----:B------:R-:W-:Y:S02]  /*12f0*/  UISETP.NE.U32.AND UP0, UPT, UR4, URZ, UPT ;  /* 0x0000003f0400728c */ /* 0x000fe4000bf05070 */
[----:B------:R-:W-:Y:S02]  /*1300*/  UIADD3 UR9, -UR51, 0x1, URZ ;  /* 0x0000000133097890 */ /* 0x000fe4000fffe13f */
[----:B------:R-:W-:Y:S01]  /*1310*/  UISETP.NE.AND.EX UP0, UPT, UR5, URZ, UPT, UP0 ;  /* 0x0000003f0500728c */ /* 0x000fe2000bf05300 */
[----:B------:R-:W-:Y:S02]  /*1320*/  ULDC UR4, c[0x0][0xc3c] ;  /* 0x00030f0000047ab9 */ /* 0x000fe40000000800 */
[----:B------:R-:W-:Y:S01]  /*1330*/  ULDC UR5, c[0x0][0x448] ;  /* 0x0001120000057ab9 */ /* 0x000fe20000000800 */
[----:B------:R-:W-:Y:S02]  /*1340*/  UIADD3 UR4, UR8, UR4, URZ ;  /* 0x0000000408047290 */ /* 0x000fe4000fffe03f */
[----:B------:R-:W-:-:S02]  /*1350*/  UISETP.NE.AND UP1, UPT, UR5, 0x1, UPT ;  /* 0x000000010500788c */ /* 0x000fc4000bf25270 */
[----:B------:R-:W-:Y:S02]  /*1360*/  UIMAD UR39, UR4, 0xc0, URZ ;  /* 0x000000c0042778a4 */ /* 0x000fe4000f8e023f */
[----:B------:R-:W-:Y:S02]  /*1370*/  USEL UR40, UR40, 0x1, UP0 ;  /* 0x0000000128287887 */ /* 0x000fe40008000000 */
[----:B------:R-:W-:Y:S01]  /*1380*/  UIADD3 UR8, UR39, 0xbf, URZ ;  /* 0x000000bf27087890 */ /* 0x000fe2000fffe03f */
[----:B------:R-:W-:Y:S01]  /*1390*/  ULDC.64 UR4, c[0x0][0x9e0] ;  /* 0x0002780000047ab9 */ /* 0x000fe20000000a00 */
[----:B------:R-:W-:-:S03]  /*13a0*/  UIMAD UR9, UR40, UR10, UR9 ;  /* 0x0000000a280972a4 */ /* 0x000fc6000f8e0209 */
[----:B------:R-:W-:Y:S01]  /*13b0*/  @UP1 ULDC UR6, c[0x0][0x44c] ;  /* 0x0001130000061ab9 */ /* 0x000fe20000000800 */
[----:B------:R-:W-:Y:S02]  /*13c0*/  UISETP.GE.AND UP2, UPT, UR5, 0x1, UPT ;  /* 0x000000010500788c */ /* 0x000fe4000bf46270 */
[----:B------:R-:W-:Y:S01]  /*13d0*/  UIMAD.WIDE.U32 UR6, UR8, UR6, URZ ;  /* 0x00000006080672a5 */ /* 0x000fe2000f8e003f */
[----:B------:R-:W-:-:S03]  /*13e0*/  @UP1 ULDC UR12, c[0x0][0x450] ;  /* 0x00011400000c1ab9 */ /* 0x000fc60000000800 */
[----:B------:R-:W-:Y:S01]  /*13f0*/  @UP1 USHF.R.U32.HI UR8, URZ, UR12, UR7 ;  /* 0x0000000c3f081299 */ /* 0x000fe20008011607 */
[----:B------:R-:W-:-:S03]  /*1400*/  PLOP3.LUT P1, PT, PT, PT, UP2, 0x80, 0x0 ;  /* 0x000000000000781c */ /* 0x000fc60003f2f028 */
[----:B------:R-:W-:-:S04]  /*1410*/  UIADD3 UR8, UR9, UR8, URZ ;  /* 0x0000000809087290 */ /* 0x000fc8000fffe03f */
[----:B------:R-:W-:Y:S01]  /*1420*/  UIADD3 UR4, UR8, UR4, URZ ;  /* 0x0000000408047290 */ /* 0x000fe2000fffe03f */
[----:B--2---:R-:W-:-:S04]  /*1430*/  FMUL.FTZ R0, R5, R0 ;  /* 0x0000000005007220 */ /* 0x004fc80000410000 */
[----:B------:R-:W-:-:S05]  /*1440*/  FMUL.FTZ R0, R0, UR11 ;  /* 0x0000000b00007c20 */ /* 0x000fca0008410000 */
[----:B------:R-:W-:Y:S01]  /*1450*/  R2UR UR41, R0 ;  /* 0x00000000002972ca */ /* 0x000fe200000e0000 */
[----:B------:R-:W-:Y:S01]  /*1460*/  IMAD.U32 R0, RZ, RZ, UR4 ;  /* 0x00000004ff007e24 */ /* 0x000fe2000f8e00ff */
[----:B------:R-:W-:-:S13]  /*1470*/  @!P1 BRA `(.L_x_668) ;  /* 0x0000000000409947 */ /* 0x000fda0003800000 */
[----:B------:R-:W-:Y:S01]  /*1480*/  ISETP.LT.AND P0, PT, RZ, UR8, PT ;  /* 0x00000008ff007c0c */ /* 0x000fe2000bf01270 */
[----:B------:R-:W-:-:S12]  /*1490*/  UIADD3 UR4, UR8, -0x1, URZ ;  /* 0xffffffff08047890 */ /* 0x000fd8000fffe03f */
[----:B------:R-:W-:Y:S05]  /*14a0*/  @P0 BRA `(.L_x_669) ;  /* 0x00000000001c0947 */ /* 0x000fea0003800000 */
[----:B------:R-:W-:Y:S02]  /*14b0*/  UISETP.NE.AND UP0, UPT, UR5, 0x1, UPT ;  /* 0x000000010500788c */ /* 0x000fe4000bf05270 */
[----:B------:R-:W-:-:S09]  /*14c0*/  UIADD3 UR4, -UR8, URZ, URZ ;  /* 0x0000003f08047290 */ /* 0x000fd2000fffe13f */
[----:B------:R-:W-:Y:S02]  /*14d0*/  @UP0 ULDC.64 UR8, c[0x0][0x9e8] ;  /* 0x00027a0000080ab9 */ /* 0x000fe40000000a00 */
[----:B------:R-:W-:-:S04]  /*14e0*/  UIMAD.WIDE.U32 UR6, UR4, UR8, URZ ;  /* 0x00000008040672a5 */ /* 0x000fc8000f8e003f */
[----:B------:R-:W-:-:S04]  /*14f0*/  @UP0 USHF.R.U32.HI UR4, URZ, UR9, UR7 ;  /* 0x000000093f040299 */ /* 0x000fc80008011607 */
[----:B------:R-:W-:Y:S01]  /*1500*/  ULOP3.LUT UR4, URZ, UR4, URZ, 0x33, !UPT ;  /* 0x000000043f047292 */ /* 0x000fe2000f8e333f */
[----:B------:R-:W-:Y:S11]  /*1510*/  BRA `(.L_x_670) ;  /* 0x0000000000107947 */ /* 0x000ff60003800000 */
.L_x_669:
[----:B------:R-:W-:-:S11]  /*1520*/  UISETP.NE.AND UP0, UPT, UR5, 0x1, UPT ;  /* 0x000000010500788c */ /* 0x000fd6000bf05270 */
[----:B------:R-:W-:Y:S02]  /*1530*/  @UP0 ULDC.64 UR8, c[0x0][0x9e8] ;  /* 0x00027a0000080ab9 */ /* 0x000fe40000000a00 */
[----:B------:R-:W-:-:S04]  /*1540*/  UIMAD.WIDE.U32 UR6, UR4, UR8, URZ ;  /* 0x00000008040672a5 */ /* 0x000fc8000f8e003f */
[----:B------:R-:W-:-:S12]  /*1550*/  @UP0 USHF.R.U32.HI UR4, URZ, UR9, UR7 ;  /* 0x000000093f040299 */ /* 0x000fd80008011607 */
.L_x_670:
[----:B------:R-:W-:-:S06]  /*1560*/  UIMAD UR4, UR4, UR5, UR5 ;  /* 0x00000005040472a4 */ /* 0x000fcc000f8e0205 */
[----:B------:R-:W-:-:S07]  /*1570*/  VIMNMX R0, R0, UR4, PT ;  /* 0x0000000400007c48 */ /* 0x000fce000bfe0100 */
.L_x_668:
[----:B------:R-:W-:Y:S01]  /*1580*/  UIMAD UR4, UR40, UR10, 0x7f ;  /* 0x0000007f280474a4 */ /* 0x000fe2000f8e020a */
[----:B------:R-:W-:Y:S01]  /*1590*/  VIADD R0, R0, 0x7f ;  /* 0x0000007f00007836 */ /* 0x000fe20000000000 */
[----:B------:R-:W-:Y:S01]  /*15a0*/  @UP1 ULDC UR6, c[0x0][0x44c] ;  /* 0x0001130000061ab9 */ /* 0x000fe20000000800 */
[----:B------:R-:W-:Y:S01]  /*15b0*/  @UP1 ULDC UR11, c[0x0][0x450] ;  /* 0x00011400000b1ab9 */ /* 0x000fe20000000800 */
[----:B------:R-:W-:Y:S02]  /*15c0*/  USHF.R.S32.HI UR8, URZ, 0x1f, UR4 ;  /* 0x0000001f3f087899 */ /* 0x000fe40008011404 */
[----:B------:R-:W-:Y:S01]  /*15d0*/  UIMAD.WIDE.U32 UR6, UR39, UR6, URZ ;  /* 0x00000006270672a5 */ /* 0x000fe2000f8e003f */
[----:B------:R-:W-:Y:S01]  /*15e0*/  SHF.R.S32.HI R3, RZ, 0x1f, R0 ;  /* 0x0000001fff037819 */ /* 0x000fe20000011400 */
[----:B------:R-:W-:Y:S01]  /*15f0*/  UMOV UR9, UR39 ;  /* 0x0000002700097c82 */ /* 0x000fe20008000000 */
[----:B------:R-:W-:Y:S02]  /*1600*/  ULEA.HI UR8, UR8, UR4, URZ, 0x7 ;  /* 0x0000000408087291 */ /* 0x000fe4000f8f383f */
[----:B------:R-:W-:Y:S01]  /*1610*/  @UP1 USHF.R.U32.HI UR9, URZ, UR11, UR7 ;  /* 0x0000000b3f091299 */ /* 0x000fe20008011607 */
[----:B------:R-:W-:Y:S01]  /*1620*/  LEA.HI R3, R3, R0, RZ, 0x7 ;  /* 0x0000000003037211 */ /* 0x000fe200078f38ff */
[----:B------:R-:W-:-:S02]  /*1630*/  UIMAD UR51, UR40, UR10, -UR51 ;  /* 0x0000000a283372a4 */ /* 0x000fc4000f8e0a33 */
[----:B------:R-:W-:Y:S01]  /*1640*/  USHF.R.S32.HI UR8, URZ, 0x7, UR8 ;  /* 0x000000073f087899 */ /* 0x000fe20008011408 */
[----:B------:R-:W-:Y:S01]  /*1650*/  SHF.R.S32.HI R3, RZ, 0x7, R3 ;  /* 0x00000007ff037819 */ /* 0x000fe20000011403 */
[----:B------:R-:W-:-:S03]  /*1660*/  UIADD3 UR4, UR51, UR9, URZ ;  /* 0x0000000933047290 */ /* 0x000fc6000fffe03f */
[----:B------:R-:W-:Y:S01]  /*1670*/  ULDC UR9, c[0x0][0x9dc] ;  /* 0x0002770000097ab9 */ /* 0x000fe20000000800 */
[----:B------:R-:W-:Y:S01]  /*1680*/  VIMNMX R88, R3, UR8, PT ;  /* 0x0000000803587c48 */ /* 0x000fe2000bfe0100 */
[----:B------:R-:W-:Y:S01]  /*1690*/  UIADD3 UR9, UR4, -UR9, URZ ;  /* 0x8000000904097290 */ /* 0x000fe2000fffe03f */
[----:B------:R-:W-:Y:S11]  /*16a0*/  @!P1 BRA `(.L_x_671) ;  /* 0x0000000000449947 */ /* 0x000ff60003800000 */
[----:B------:R-:W-:-:S06]  /*16b0*/  UISETP.GT.AND UP0, UPT, UR4, -0x1, UPT ;  /* 0xffffffff0400788c */ /* 0x000fcc000bf04270 */
[----:B------:R-:W-:-:S13]  /*16c0*/  PLOP3.LUT P0, PT, PT, PT, UP0, 0x80, 0x0 ;  /* 0x000000000000781c */ /* 0x000fda0003f0f008 */
[----:B------:R-:W-:Y:S05]  /*16d0*/  @P0 BRA `(.L_x_672) ;  /* 0x00000000001c0947 */ /* 0x000fea0003800000 */
[----:B------:R-:W-:Y:S02]  /*16e0*/  UISETP.NE.AND UP0, UPT, UR5, 0x1, UPT ;  /* 0x000000010500788c */ /* 0x000fe4000bf05270 */
[----:B------:R-:W-:-:S09]  /*16f0*/  ULOP3.LUT UR4, URZ, UR4, URZ, 0x33, !UPT ;  /* 0x000000043f047292 */ /* 0x000fd2000f8e333f */
[----:B------:R-:W-:Y:S02]  /*1700*/  @UP0 ULDC.64 UR10, c[0x0][0x9e8] ;  /* 0x00027a00000a0ab9 */ /* 0x000fe40000000a00 */
[----:B------:R-:W-:-:S04]  /*1710*/  UIMAD.WIDE.U32 UR6, UR4, UR10, URZ ;  /* 0x0000000a040672a5 */ /* 0x000fc8000f8e003f */
[----:B------:R-:W-:-:S04]  /*1720*/  @UP0 USHF.R.U32.HI UR4, URZ, UR11, UR7 ;  /* 0x0000000b3f040299 */ /* 0x000fc80008011607 */
[----:B------:R-:W-:Y:S01]  /*1730*/  ULOP3.LUT UR4, URZ, UR4, URZ, 0x33, !UPT ;  /* 0x000000043f047292 */ /* 0x000fe2000f8e333f */
[----:B------:R-:W-:Y:S11]  /*1740*/  BRA `(.L_x_673) ;  /* 0x0000000000107947 */ /* 0x000ff60003800000 */
.L_x_672:
[----:B------:R-:W-:-:S11]  /*1750*/  UISETP.NE.AND UP0, UPT, UR5, 0x1, UPT ;  /* 0x000000010500788c */ /* 0x000fd6000bf05270 */
[----:B------:R-:W-:Y:S02]  /*1760*/  @UP0 ULDC.64 UR10, c[0x0][0x9e8] ;  /* 0x00027a00000a0ab9 */ /* 0x000fe40000000a00 */
[----:B------:R-:W-:-:S04]  /*1770*/  UIMAD.WIDE.U32 UR6, UR4, UR10, URZ ;  /* 0x0000000a040672a5 */ /* 0x000fc8000f8e003f */
[----:B------:R-:W-:-:S12]  /*1780*/  @UP0 USHF.R.U32.HI UR4, URZ, UR11, UR7 ;  /* 0x0000000b3f040299 */ /* 0x000fd80008011607 */
.L_x_673:
[----:B------:R-:W-:-:S04]  /*1790*/  UIMAD UR4, UR4, UR5, URZ ;  /* 0x00000005040472a4 */ /* 0x000fc8000f8e023f */
[----:B------:R-:W-:-:S04]  /*17a0*/  UISETP.LT.AND UP0, UPT, UR9, UR4, UPT ;  /* 0x000000040900728c */ /* 0x000fc8000bf01270 */
[----:B------:R-:W-:-:S12]  /*17b0*/  USEL UR9, UR9, UR4, !UP0 ;  /* 0x0000000409097287 */ /* 0x000fd8000c000000 */
.L_x_671:
[----:B------:R-:W-:Y:S01]  /*17c0*/  USHF.R.S32.HI UR4, URZ, 0x1f, UR9 ;  /* 0x0000001f3f047899 */ /* 0x000fe20008011409 */
[----:B------:R-:W-:Y:S02]  /*17d0*/  PLOP3.LUT P0, PT, PT, PT, PT, 0x80, 0x0 ;  /* 0x000000000000781c */ /* 0x000fe40003f0f070 */
[----:B------:R-:W-:Y:S01]  /*17e0*/  CS2R R20, SRZ ;  /* 0x0000000000147805 */ /* 0x000fe2000001ff00 */
[----:B------:R-:W-:Y:S01]  /*17f0*/  IMAD.MOV.U32 R3, RZ, RZ, RZ ;  /* 0x000000ffff037224 */ /* 0x000fe200078e00ff */
[----:B------:R-:W-:Y:S01]  /*1800*/  ULEA.HI UR4, UR4, UR9, URZ, 0x7 ;  /* 0x0000000904047291 */ /* 0x000fe2000f8f383f */
[----:B------:R-:W-:Y:S02]  /*1810*/  CS2R R134, SRZ ;  /* 0x0000000000867805 */ /* 0x000fe4000001ff00 */
[----:B------:R-:W-:Y:S02]  /*1820*/  CS2R R6, SRZ ;  /* 0x0000000000067805 */ /* 0x000fe4000001ff00 */
[----:B------:R-:W-:Y:S01]  /*1830*/  CS2R R132, SRZ ;  /* 0x0000000000847805 */ /* 0x000fe2000001ff00 */
[----:B------:R-:W-:Y:S01]  /*1840*/  USHF.R.S32.HI UR4, URZ, 0x7, UR4 ;  /* 0x000000073f047899 */ /* 0x000fe20008011404 */
[----:B------:R-:W-:-:S02]  /*1850*/  CS2R R8, SRZ ;  /* 0x0000000000087805 */ /* 0x000fc4000001ff00 */
[----:B------:R-:W-:Y:S02]  /*1860*/  CS2R R126, SRZ ;  /* 0x00000000007e7805 */ /* 0x000fe4000001ff00 */
[----:B------:R-:W-:Y:S01]  /*1870*/  CS2R R10, SRZ ;  /* 0x00000000000a7805 */ /* 0x000fe2000001ff00 */
[----:B------:R-:W-:Y:S01]  /*1880*/  UISETP.LT.AND UP0, UPT, URZ, UR4, UPT ;  /* 0x000000043f00728c */ /* 0x000fe2000bf01270 */
[----:B------:R-:W-:Y:S02]  /*1890*/  CS2R R124, SRZ ;  /* 0x00000000007c7805 */ /* 0x000fe4000001ff00 */
[----:B------:R-:W-:Y:S02]  /*18a0*/  CS2R R12, SRZ ;  /* 0x00000000000c7805 */ /* 0x000fe4000001ff00 */
[----:B------:R-:W-:Y:S01]  /*18b0*/  CS2R R118, SRZ ;  /* 0x0000000000767805 */ /* 0x000fe2000001ff00 */
[----:B------:R-:W-:Y:S01]  /*18c0*/  USEL UR43, URZ, UR4, !UP0 ;  /* 0x000000043f2b7287 */ /* 0x000fe2000c000000 */
[----:B------:R-:W-:-:S02]  /*18d0*/  CS2R R14, SRZ ;  /* 0x00000000000e7805 */ /* 0x000fc4000001ff00 */
[----:B------:R-:W-:Y:S02]  /*18e0*/  CS2R R116, SRZ ;  /* 0x0000000000747805 */ /* 0x000fe4000001ff00 */
[----:B------:R-:W-:Y:S02]  /*18f0*/  CS2R R24, SRZ ;  /* 0x0000000000187805 */ /* 0x000fe4000001ff00 */
[----:B------:R-:W-:Y:S02]  /*1900*/  CS2R R110, SRZ ;  /* 0x00000000006e7805 */ /* 0x000fe4000001ff00 */
[----:B------:R-:W-:Y:S02]  /*1910*/  CS2R R26, SRZ ;  /* 0x00000000001a7805 */ /* 0x000fe4000001ff00 */
[----:B------:R-:W-:Y:S02]  /*1920*/  ISETP.GT.AND P1, PT, R88, UR43, PT ;  /* 0x0000002b58007c0c */ /* 0x000fe4000bf24270 */
        /* <DEDUP_REMOVED lines=9> */
[----:B------:R-:W-:Y:S01]  /*19c0*/  IMAD.MOV.U32 R36, RZ, RZ, RZ ;  /* 0x000000ffff247224 */ /* 0x000fe200078e00ff */
[----:B------:R-:W-:Y:S06]  /*19d0*/  @!P1 BRA `(.L_x_674) ;  /* 0x000000b400489947 */ /* 0x000fec0003800000 */
[----:B------:R-:W0:Y:S01]  /*19e0*/  SHFL.IDX PT, R0, R155, RZ, 0x1f ;  /* 0x00001fff9b007589 */ /* 0x000e2200000e0000 */
[----:B------:R-:W1:Y:S01]  /*19f0*/  S2UR UR44, SR_CgaCtaId ;  /* 0x00000000002c79c3 */ /* 0x000e620000008800 */
[----:B------:R-:W-:Y:S01]  /*1a00*/  UMOV UR45, 0x400 ;  /* 0x00000400002d7882 */ /* 0x000fe20000000000 */
        /* <DEDUP_REMOVED lines=28> */
.L_x_675:
[----:B------:R-:W-:Y:S01]  /*1bd0*/  ULEA.HI UR4, UR49, UR49, URZ, 0x1 ;  /* 0x0000003131047291 */ /* 0x000fe2000f8f083f */
[----:B------:R-:W-:-:S03]  /*1be0*/  IMAD.U32 R2, RZ, RZ, UR50 ;  /* 0x00000032ff027e24 */ /* 0x000fc6000f8e00ff */
[----:B------:R-:W-:Y:S02]  /*1bf0*/  ULOP3.LUT UR4, UR4, 0xfffffffe, URZ, 0xc0, !UPT ;  /* 0xfffffffe04047892 */ /* 0x000fe4000f8ec03f */
[----:B------:R-:W-:Y:S02]  /*1c00*/  ISETP.NE.AND P0, PT, R2, 0x3, PT ;  /* 0x000000030200780c */ /* 0x000fe40003f05270 */
[----:B------:R-:W-:-:S06]  /*1c10*/  UIADD3 UR4, UR49, -UR4, URZ ;  /* 0x8000000431047290 */ /* 0x000fcc000fffe03f */
[----:B------:R-:W-:-:S05]  /*1c20*/  IMAD.U32 R0, RZ, RZ, UR4 ;  /* 0x00000004ff007e24 */ /* 0x000fca000f8e00ff */
[----:B------:R-:W-:-:S04]  /*1c30*/  SHF.L.U32 R0, R0, 0x1f, RZ ;  /* 0x0000001f00007819 */ /* 0x000fc800000006ff */
[----:B------:R-:W0:Y:S02]  /*1c40*/  SYNCS.PHASECHK.TRANS64.TRYWAIT P1, [UR45+0x19c00], R0 ;  /* 0x019c0000ff0075a7 */ /* 0x000e24000802016d */
[----:B0-----:R-:W-:Y:S05]  /*1c50*/  @!P1 BRA `(.L_x_676) ;  /* 0x0000011000189947 */ /* 0x001fea0003800000 */
.L_x_847:
[----:B------:R-:W-:Y:S05]  /*1c60*/  @!P0 BRA `(.L_x_677) ;  /* 0x0000000000048947 */ /* 0x000fea0003800000 */
[----:B------:R-:W-:Y:S01]  /*1c70*/  BPT.TRAP 0x1 ;  /* 0x000000040000795c */ /* 0x000fe20000300000 */
.L_x_677:
[----:B------:R-:W-:Y:S02]  /*1c80*/  IMAD.U32 R5, RZ, RZ, UR36 ;  /* 0x00000024ff057e24 */ /* 0x000fe4000f8e00ff */
[----:B0-----:R-:W-:-:S03]  /*1c90*/  IMAD.U32 R0, RZ, RZ, UR48 ;  /* 0x00000030ff007e24 */ /* 0x001fc6000f8e00ff */
[----:B------:R-:W-:Y:S02]  /*1ca0*/  LEA R5, R5, UR45, 0x3 ;  /* 0x0000002d05057c11 */ /* 0x000fe4000f8e18ff */
[----:B------:R-:W-:-:S04]  /*1cb0*/  SHF.L.U32 R0, R0, 0x1f, RZ ;  /* 0x0000001f00007819 */ /* 0x000fc800000006ff */
[----:B------:R0:W1:Y:S01]  /*1cc0*/  SYNCS.PHASECHK.TRANS64.TRYWAIT P2, [R5+URZ+0x19c30], R0 ;  /* 0x019c3000050075a7 */ /* 0x000062000804017f */
[----:B------:R-:W-:Y:S05]  /*1cd0*/  @!P0 BRA `(.L_x_678) ;  /* 0x0000000000048947 */ /* 0x000fea0003800000 */
[----:B------:R-:W-:Y:S01]  /*1ce0*/  BPT.TRAP 0x1 ;  /* 0x000000040000795c */ /* 0x000fe20000300000 */
.L_x_678:
[----:B------:R-:W2:Y:S02]  /*1cf0*/  S2R R2, SR_TID.X ;  /* 0x0000000000027919 */ /* 0x000ea40000002100 */
[----:B--2---:R-:W-:Y:S01]  /*1d00*/  LOP3.LUT P1, RZ, R2, 0x7f, RZ, 0xc0, !PT ;  /* 0x0000007f02ff7812 */ /* 0x004fe2000782c0ff */
[----:B-1----:R-:W-:-:S12]  /*1d10*/  @P2 BRA `(.L_x_679) ;  /* 0x0000000000082947 */ /* 0x002fd80003800000 */
[----:B------:R-:W1:Y:S02]  /*1d20*/  SYNCS.PHASECHK.TRANS64.TRYWAIT P2, [R5+URZ+0x19c30], R0 ;  /* 0x019c3000050075a7 */ /* 0x000e64000804017f */
[----:B-1----:R-:W-:Y:S05]  /*1d30*/  @!P2 BRA `(.L_x_680) ;  /* 0x0000010c00f8a947 */ /* 0x002fea0003800000 */
.L_x_679:
[----:B------:R-:W-:Y:S05]  /*1d40*/  WARPSYNC.ALL ;  /* 0x0000000000007948 */ /* 0x000fea0003800000 */
[----:B------:R-:W-:Y:S01]  /*1d50*/  UIADD3 UR4, UR45, 0x13800, URZ ;  /* 0x000138002d047890 */ /* 0x000fe2000fffe03f */
[----:B------:R-:W-:Y:S01]  /*1d60*/  WARPGROUP.ARRIVE ;  /* 0x00000000000079c5 */ /* 0x000fe20000000000 */
[----:B------:R-:W-:Y:S01]  /*1d70*/  ULOP3.LUT UR12, UR52, 0x10000, URZ, 0xfc, !UPT ;  /* 0x00010000340c7892 */ /* 0x000fe2000f8efc3f */
[----:B01----:R-:W-:Y:S01]  /*1d80*/  VIADD R0, R17, UR39 ;  /* 0x0000002711007c36 */ /* 0x003fe20008000000 */
[----:B------:R-:W-:Y:S01]  /*1d90*/  USHF.R.U32.HI UR4, URZ, 0x4, UR4 ;  /* 0x000000043f047899 */ /* 0x000fe20008011604 */
[----:B------:R-:W0:Y:S01]  /*1da0*/  LDC R6, c[0x0][0x2f0] ;  /* 0x0000bc00ff067b82 */ /* 0x000e220000000800 */
[----:B------:R-:W-:Y:S01]  /*1db0*/  UMOV UR13, 0xc0000010 ;  /* 0xc0000010000d7882 */ /* 0x000fe20000000000 */
[----:B------:R-:W-:Y:S01]  /*1dc0*/  UMOV UR15, 0xc0000010 ;  /* 0xc0000010000f7882 */ /* 0x000fe20000000000 */
[----:B------:R-:W-:Y:S01]  /*1dd0*/  ULOP3.LUT UR4, UR4, 0x3fff, URZ, 0xc0, !UPT ;  /* 0x00003fff04047892 */ /* 0x000fe2000f8ec03f */
[----:B------:R-:W-:Y:S01]  /*1de0*/  IMAD.MOV.U32 R2, RZ, RZ, R0 ;  /* 0x000000ffff027224 */ /* 0x000fe200078e0000 */
[----:B------:R-:W-:Y:S01]  /*1df0*/  UMOV UR5, 0xc0000010 ;  /* 0xc000001000057882 */ /* 0x000fe20000000000 */
[----:B------:R-:W-:Y:S01]  /*1e00*/  UMOV UR7, 0xc0000010 ;  /* 0xc000001000077882 */ /* 0x000fe20000000000 */
[----:B------:R-:W-:Y:S01]  /*1e10*/  ULOP3.LUT UR16, UR4, 0x10000, URZ, 0xfc, !UPT ;  /* 0x0001000004107892 */ /* 0x000fe2000f8efc3f */
[----:B------:R-:W1:Y:S01]  /*1e20*/  LDC R7, c[0x0][0x288] ;  /* 0x0000a200ff077b82 */ /* 0x000e620000000800 */
[----:B------:R-:W-:Y:S01]  /*1e30*/  UIADD3 UR4, UR12, 0x180, URZ ;  /* 0x000001800c047890 */ /* 0x000fe2000fffe03f */
[----:B------:R-:W-:Y:S01]  /*1e40*/  IMAD.MOV.U32 R3, RZ, RZ, -0x80 ;  /* 0xffffff80ff037424 */ /* 0x000fe200078e00ff */
[----:B------:R-:W-:-:S02]  /*1e50*/  UIMAD UR14, UR36, 0x300, UR16 ;  /* 0x00000300240e78a4 */ /* 0x000fc4000f8e0210 */
[----:B------:R-:W-:Y:S01]  /*1e60*/  UIADD3 UR8, UR12, 0x300, URZ ;  /* 0x000003000c087890 */ /* 0x000fe2000fffe03f */
[----:B------:R-:W-:Y:S01]  /*1e70*/  IMAD R9, R88, R3, 0x80 ;  /* 0x0000008058097424 */ /* 0x000fe200078e0203 */
[----:B------:R-:W-:Y:S02]  /*1e80*/  UIADD3 UR6, UR14, 0x100, URZ ;  /* 0x000001000e067890 */ /* 0x000fe4000fffe03f */
[----:B------:R-:W-:Y:S01]  /*1e90*/  UIADD3 UR10, UR14, 0x200, URZ ;  /* 0x000002000e0a7890 */ /* 0x000fe2000fffe03f */
[----:B------:R-:W-:Y:S01]  /*1ea0*/  VIADD R3, R9, 0x1 ;  /* 0x0000000109037836 */ /* 0x000fe20000000000 */
[----:B------:R-:W-:Y:S01]  /*1eb0*/  UMOV UR9, 0xc0000010 ;  /* 0xc000001000097882 */ /* 0x000fe20000000000 */
[----:B------:R-:W-:Y:S01]  /*1ec0*/  QGMMA.64x128x32.F32.E4M3.E4M3 R24, gdesc[UR12], RZ, !UPT, gsb0 ;  /* 0x01e000000c1879f3 */ /* 0x000fe2000c0008ff */
[----:B------:R-:W-:Y:S01]  /*1ed0*/  UMOV UR11, 0xc0000010 ;  /* 0xc0000010000b7882 */ /* 0x000fe20000000000 */
[----:B------:R-:W-:Y:S01]  /*1ee0*/  IMAD R3, R16, -0x2, R3 ;  /* 0xfffffffe10037824 */ /* 0x000fe200078e0203 */
[----:B------:R-:W-:Y:S01]  /*1ef0*/  ULDC UR18, c[0x0][0x9dc] ;  /* 0x0002770000127ab9 */ /* 0x000fe20000000800 */
[----:B------:R-:W-:-:S02]  /*1f00*/  WARPGROUP.DEPBAR.LE gsb0, 0x0 ;  /* 0x00008000000079c5 */ /* 0x000fc40000010000 */
[----:B------:R-:W-:-:S06]  /*1f10*/  WARPGROUP.ARRIVE ;  /* 0x00000000000079c5 */ /* 0x000fcc0000000000 */
[----:B------:R-:W-:Y:S01]  /*1f20*/  QGMMA.64x128x32.F32.E4M3.E4M3 R24, gdesc[UR4], R24, gsb0 ;  /* 0x01e00000041879f3 */ /* 0x000fe20008000818 */
[----:B------:R-:W-:Y:S02]  /*1f30*/  ULDC UR6, c[0x0][0x448] ;  /* 0x0001120000067ab9 */ /* 0x000fe40000000800 */
[----:B------:R-:W-:-:S06]  /*1f40*/  UISETP.NE.AND UP0, UPT, UR6, 0x1, UPT ;  /* 0x000000010600788c */ /* 0x000fcc000bf05270 */
[----:B------:R-:W-:Y:S02]  /*1f50*/  PLOP3.LUT P2, PT, PT, PT, UP0, 0x80, 0x0 ;  /* 0x000000000000781c */ /* 0x000fe40003f4f008 */
[----:B------:R-:W-:-:S03]  /*1f60*/  PLOP3.LUT P3, PT, PT, PT, UP0, 0x80, 0x0 ;  /* 0x000000000000781c */ /* 0x000fc60003f6f008 */
[----:B------:R-:W-:-:S08]  /*1f70*/  @UP0 ULDC UR6, c[0x0][0x44c] ;  /* 0x0001130000060ab9 */ /* 0x000fd00000000800 */
[----:B------:R-:W-:Y:S01]  /*1f80*/  @P2 IMAD.HI.U32 R4, R0, UR6, RZ ;  /* 0x0000000600042c27 */ /* 0x000fe2000f8e00ff */
[----:B------:R-:W-:-:S03]  /*1f90*/  @UP0 ULDC UR6, c[0x0][0x450] ;  /* 0x0001140000060ab9 */ /* 0x000fc60000000800 */
[----:B------:R-:W-:Y:S01]  /*1fa0*/  @!P1 VIADD R0, R5, 0x19c40 ;  /* 0x00019c4005009836 */ /* 0x000fe20000000000 */
[----:B------:R-:W-:Y:S01]  /*1fb0*/  @P3 SHF.R.U32.HI R2, RZ, UR6, R4 ;  /* 0x00000006ff023c19 */ /* 0x000fe20008011604 */
[----:B------:R-:W-:Y:S01]  /*1fc0*/  ULDC.64 UR6, c[0x0][0x9e0] ;  /* 0x0002780000067ab9 */ /* 0x000fe20000000a00 */
[----:B------:R-:W-:Y:S01]  /*1fd0*/  LEA R5, R88, 0xffffff80, 0x7 ;  /* 0xffffff8058057811 */ /* 0x000fe200078e38ff */
[----:B------:R-:W-:Y:S01]  /*1fe0*/  UISETP.GE.AND UP1, UPT, UR7, 0x1, UPT ;  /* 0x000000010700788c */ /* 0x000fe2000bf26270 */
[----:B------:R-:W-:Y:S01]  /*1ff0*/  @!P1 PRMT R0, RZ, 0x654, R0 ;  /* 0x00000654ff009816 */ /* 0x000fe20000000000 */
[----:B------:R-:W2:Y:S04]  /*2000*/  SHFL.IDX PT, R13, R2, RZ, 0x1c1f ;  /* 0x001c1fff020d7589 */ /* 0x000ea800000e0000 */
[----:B------:R-:W-:Y:S01]  /*2010*/  PLOP3.LUT P2, PT, PT, PT, UP1, 0x40, 0x0 ;  /* 0x000000000000781c */ /* 0x000fe20003f4e818 */
[----:B------:R-:W-:-:S02]  /*2020*/  WARPGROUP.DEPBAR.LE gsb0, 0x0 ;  /* 0x00008000000079c5 */ /* 0x000fc40000010000 */
[----:B------:R-:W-:-:S06]  /*2030*/  WARPGROUP.ARRIVE ;  /* 0x00000000000079c5 */ /* 0x000fcc0000000000 */
[----:B------:R-:W-:Y:S01]  /*2040*/  QGMMA.64x128x32.F32.E4M3.E4M3 R24, gdesc[UR8], R24, gsb0 ;  /* 0x01e00000081879f3 */ /* 0x000fe20008000818 */
[----:B------:R-:W-:Y:S02]  /*2050*/  ULOP3.LUT UR10, URZ, UR18, URZ, 0x33, !UPT ;  /* 0x000000123f0a7292 */ /* 0x000fe4000f8e333f */
[----:B------:R-:W-:Y:S02]  /*2060*/  WARPGROUP.DEPBAR.LE gsb0, 0x0 ;  /* 0x00008000000079c5 */ /* 0x000fe40000010000 */
[----:B------:R0:W-:Y:S02]  /*2070*/  @!P1 SYNCS.ARRIVE.TRANS64.RED.A1T0 RZ, [R0+URZ], RZ ;  /* 0x000000ff00ff99a7 */ /* 0x0001e4000810043f */
[C---:B0-----:R-:W-:Y:S02]  /*2080*/  IMAD R0, R6.reuse, UR40, R3 ;  /* 0x0000002806007c24 */ /* 0x041fe4000f8e0203 */
[----:B------:R-:W-:Y:S02]  /*2090*/  IMAD R3, R6, UR40, R9 ;  /* 0x0000002806037c24 */ /* 0x000fe4000f8e0209 */
[----:B-1----:R-:W-:-:S02]  /*20a0*/  IMAD.IADD R0, R0, 0x1, -R7 ;  /* 0x0000000100007824 */ /* 0x002fc400078e0a07 */
[----:B------:R-:W-:Y:S02]  /*20b0*/  IMAD R10, R16, -0x2, R3 ;  /* 0xfffffffe100a7824 */ /* 0x000fe400078e0203 */
[C---:B------:R-:W-:Y:S02]  /*20c0*/  VIADD R11, R0.reuse, UR6 ;  /* 0x00000006000b7c36 */ /* 0x040fe40008000000 */
[----:B------:R-:W-:-:S03]  /*20d0*/  VIADD R12, R0, UR10 ;  /* 0x0000000a000c7c36 */ /* 0x000fc60008000000 */
[----:B--2---:R-:W-:Y:S01]  /*20e0*/  VIADDMNMX R0, R13, R11, R10, PT ;  /* 0x0000000b0d007246 */ /* 0x004fe2000380010a */
[----:B------:R-:W-:Y:S01]  /*20f0*/  IMAD.IADD R4, R12, 0x1, R13 ;  /* 0x000000010c047824 */ /* 0x000fe200078e020d */
[----:B------:R-:W-:Y:S06]  /*2100*/  @P2 BRA `(.L_x_681) ;  /* 0x00000000005c2947 */ /* 0x000fec0003800000 */
[----:B------:R-:W-:Y:S01]  /*2110*/  IMAD R8, R6, UR40, R13 ;  /* 0x0000002806087c24 */ /* 0x000fe2000f8e020d */
[----:B------:R-:W-:Y:S03]  /*2120*/  BSSY B0, `(.L_x_682) ;  /* 0x0000011000007945 */ /* 0x000fe60003800000 */
[----:B------:R-:W-:-:S05]  /*2130*/  IMAD.IADD R8, R8, 0x1, -R7 ;  /* 0x0000000108087824 */ /* 0x000fca00078e0a07 */
[----:B------:R-:W-:-:S13]  /*2140*/  ISETP.GT.AND P2, PT, R8, -0x1, PT ;  /* 0xffffffff0800780c */ /* 0x000fda0003f44270 */
[----:B------:R-:W-:Y:S05]  /*2150*/  @P2 BRA `(.L_x_683) ;  /* 0x0000000000202947 */ /* 0x000fea0003800000 */
[----:B------:R-:W-:Y:S01]  /*2160*/  UISETP.NE.AND UP2, UPT, UR7, 0x1, UPT ;  /* 0x000000010700788c */ /* 0x000fe2000bf45270 */
[----:B------:R-:W-:-:S05]  /*2170*/  LOP3.LUT R8, RZ, R8, RZ, 0x33, !PT ;  /* 0x00000008ff087212 */ /* 0x000fca00078e33ff */
[----:B------:R-:W-:-:S05]  /*2180*/  PLOP3.LUT P2, PT, PT, PT, UP2, 0x80, 0x0 ;  /* 0x000000000000781c */ /* 0x000fca0003f4f028 */
[----:B------:R-:W-:-:S08]  /*2190*/  @UP2 ULDC.64 UR10, c[0x0][0x9e8] ;  /* 0x00027a00000a2ab9 */ /* 0x000fd00000000a00 */
[----:B------:R-:W-:-:S05]  /*21a0*/  @P2 IMAD.HI.U32 R3, R8, UR10, RZ ;  /* 0x0000000a08032c27 */ /* 0x000fca000f8e00ff */
[----:B------:R-:W-:-:S04]  /*21b0*/  @P2 SHF.R.U32.HI R8, RZ, UR11, R3 ;  /* 0x0000000bff082c19 */ /* 0x000fc80008011603 */
[----:B------:R-:W-:Y:S01]  /*21c0*/  LOP3.LUT R8, RZ, R8, RZ, 0x33, !PT ;  /* 0x00000008ff087212 */ /* 0x000fe200078e33ff */
[----:B------:R-:W-:Y:S06]  /*21d0*/  BRA `(.L_x_684) ;  /* 0x0000000000147947 */ /* 0x000fec0003800000 */
.L_x_683:
[----:B------:R-:W-:-:S06]  /*21e0*/  UISETP.NE.AND UP2, UPT, UR7, 0x1, UPT ;  /* 0x000000010700788c */ /* 0x000fcc000bf45270 */
[----:B------:R-:W-:-:S05]  /*21f0*/  PLOP3.LUT P2, PT, PT, PT, UP2, 0x80, 0x0 ;  /* 0x000000000000781c */ /* 0x000fca0003f4f028 */
[----:B------:R-:W-:-:S08]  /*2200*/  @UP2 ULDC.64 UR10, c[0x0][0x9e8] ;  /* 0x00027a00000a2ab9 */ /* 0x000fd00000000a00 */
[----:B------:R-:W-:-:S05]  /*2210*/  @P2 IMAD.HI.U32 R3, R8, UR10, RZ ;  /* 0x0000000a08032c27 */ /* 0x000fca000f8e00ff */
[----:B------:R-:W-:-:S07]  /*2220*/  @P2 SHF.R.U32.HI R8, RZ, UR11, R3 ;  /* 0x0000000bff082c19 */ /* 0x000fce0008011603 */
.L_x_684:
[----:B------:R-:W-:Y:S05]  /*2230*/  BSYNC B0 ;  /* 0x0000000000007941 */ /* 0x000fea0003800000 */
.L_x_682:
[----:B------:R-:W-:-:S04]  /*2240*/  IMAD R3, R8, UR7, -R5 ;  /* 0x0000000708037c24 */ /* 0x000fc8000f8e0a05 */
[----:B------:R-:W-:-:S05]  /*2250*/  IMAD R3, R16, -0x2, R3 ;  /* 0xfffffffe10037824 */ /* 0x000fca00078e0203 */
[----:B------:R-:W-:Y:S02]  /*2260*/  VIMNMX R4, R4, R3, !PT ;  /* 0x0000000304047248 */ /* 0x000fe40007fe0100 */
[----:B------:R-:W-:-:S07]  /*2270*/  VIADDMNMX R0, R3, UR7, R0, PT ;  /* 0x0000000703007c46 */ /* 0x000fce000b800100 */
.L_x_681:
[C---:B------:R-:W-:Y:S02]  /*2280*/  ISETP.GE.AND P4, PT, R9.reuse, 0x9, PT ;  /* 0x000000090900780c */ /* 0x040fe40003f86270 */
[C---:B------:R-:W-:Y:S02]  /*2290*/  ISETP.GE.AND P2, PT, R9.reuse, 0x2, PT ;  /* 0x000000020900780c */ /* 0x040fe40003f46270 */
[----:B------:R-:W-:Y:S02]  /*22a0*/  ISETP.GE.AND P5, PT, R9, 0xa, PT ;  /* 0x0000000a0900780c */ /* 0x000fe40003fa6270 */
[----:B------:R-:W-:Y:S02]  /*22b0*/  LOP3.LUT R18, R18, 0xfffffffd, RZ, 0xc0, !PT ;  /* 0xfffffffd12127812 */ /* 0x000fe400078ec0ff */
[----:B------:R-:W-:-:S04]  /*22c0*/  ISETP.GT.AND P3, PT, R4, 0x1, !P2 ;  /* 0x000000010400780c */ /* 0x000fc80005764270 */
[----:B------:R-:W-:Y:S02]  /*22d0*/  ISETP.LT.OR P3, PT, R0, 0x2, P3 ;  /* 0x000000020000780c */ /* 0x000fe40001f61670 */
[----:B------:R-:W-:Y:S02]  /*22e0*/  @P4 LOP3.LUT R18, R18, 0x2, RZ, 0xfc, !PT ;  /* 0x0000000212124812 */ /* 0x000fe400078efcff */
[----:B------:R-:W-:Y:S02]  /*22f0*/  FSEL R25, R25, -INF , !P3 ;  /* 0xff80000019197808 */ /* 0x000fe40005800000 */
[----:B------:R-:W-:Y:S02]  /*2300*/  LOP3.LUT R18, R18, 0xfffffffb, RZ, 0xc0, !PT ;  /* 0xfffffffb12127812 */ /* 0x000fe400078ec0ff */
[----:B------:R-:W-:Y:S02]  /*2310*/  ISETP.GT.AND P4, PT, R4, 0x8, !P4 ;  /* 0x000000080400780c */ /* 0x000fe40006784270 */
[----:B------:R-:W-:-:S02]  /*2320*/  @P5 LOP3.LUT R18, R18, 0x4, RZ, 0xfc, !PT ;  /* 0x0000000412125812 */ /* 0x000fc400078efcff */
[----:B------:R-:W-:Y:S02]  /*2330*/  ISETP.GT.AND P3, PT, R4, 0x9, !P5 ;  /* 0x000000090400780c */ /* 0x000fe40006f64270 */
[C---:B------:R-:W-:Y:S02]  /*2340*/  ISETP.GE.AND P5, PT, R9.reuse, 0x11, PT ;  /* 0x000000110900780c */ /* 0x040fe40003fa6270 */
[C---:B------:R-:W-:Y:S02]  /*2350*/  ISETP.LT.OR P4, PT, R0.reuse, 0x9, P4 ;  /* 0x000000090000780c */ /* 0x040fe40002781670 */
[----:B------:R-:W-:Y:S02]  /*2360*/  ISETP.LT.OR P3, PT, R0, 0xa, P3 ;  /* 0x0000000a0000780c */ /* 0x000fe40001f61670 */
[----:B------:R-:W-:Y:S02]  /*2370*/  FSEL R28, R28, -INF , !P4 ;  /* 0xff8000001c1c7808 */ /* 0x000fe40006000000 */
[----:B------:R-:W-:-:S02]  /*2380*/  ISETP.GE.AND P4, PT, R9, 0x12, PT ;  /* 0x000000120900780c */ /* 0x000fc40003f86270 */
[----:B------:R-:W-:Y:S02]  /*2390*/  LOP3.LUT R18, R18, 0xfffffff7, RZ, 0xc0, !PT ;  /* 0xfffffff712127812 */ /* 0x000fe400078ec0ff */
[----:B------:R-:W-:Y:S02]  /*23a0*/  FSEL R29, R29, -INF , !P3 ;  /* 0xff8000001d1d7808 */ /* 0x000fe40005800000 */
[----:B------:R-:W-:Y:S02]  /*23b0*/  ISETP.GT.AND P3, PT, R4, 0x10, !P5 ;  /* 0x000000100400780c */ /* 0x000fe40006f64270 */
[----:B------:R-:W-:Y:S02]  /*23c0*/  @P5 LOP3.LUT R18, R18, 0x8, RZ, 0xfc, !PT ;  /* 0x0000000812125812 */ /* 0x000fe400078efcff */
[----:B------:R-:W-:Y:S02]  /*23d0*/  ISETP.LT.OR P3, PT, R0, 0x11, P3 ;  /* 0x000000110000780c */ /* 0x000fe40001f61670 */
[----:B------:R-:W-:-:S02]  /*23e0*/  LOP3.LUT R18, R18, 0xfdffffff, RZ, 0xc0, !PT ;  /* 0xfdffffff12127812 */ /* 0x000fc400078ec0ff */
[----:B------:R-:W-:Y:S02]  /*23f0*/  FSEL R32, R32, -INF , !P3 ;  /* 0xff80000020207808 */ /* 0x000fe40005800000 */
[----:B------:R-:W-:Y:S02]  /*2400*/  @P4 LOP3.LUT R18, R18, 0x2000000, RZ, 0xfc, !PT ;  /* 0x0200000012124812 */ /* 0x000fe400078efcff */
[----:B------:R-:W-:Y:S02]  /*2410*/  ISETP.GT.AND P3, PT, R4, 0x11, !P4 ;  /* 0x000000110400780c */ /* 0x000fe40006764270 */
[----:B------:R-:W-:Y:S02]  /*2420*/  ISETP.GE.AND P4, PT, R9, 0x19, PT ;  /* 0x000000190900780c */ /* 0x000fe40003f86270 */
[----:B------:R-:W-:Y:S02]  /*2430*/  ISETP.LT.OR P3, PT, R0, 0x12, P3 ;  /* 0x000000120000780c */ /* 0x000fe40001f61670 */
[----:B------:R-:W-:-:S02]  /*2440*/  LOP3.LUT R18, R18, 0xfeffffff, RZ, 0xc0, !PT ;  /* 0xfeffffff12127812 */ /* 0x000fc400078ec0ff */
[----:B------:R-:W-:Y:S02]  /*2450*/  FSEL R33, R33, -INF , !P3 ;  /* 0xff80000021217808 */ /* 0x000fe40005800000 */
[----:B------:R-:W-:-:S04]  /*2460*/  ISETP.GT.AND P3, PT, R4, 0x18, !P4 ;  /* 0x000000180400780c */ /* 0x000fc80006764270 */
[----:B------:R-:W-:Y:S02]  /*2470*/  ISETP.LT.OR P3, PT, R0, 0x19, P3 ;  /* 0x000000190000780c */ /* 0x000fe40001f61670 */
[----:B------:R-:W-:Y:S02]  /*2480*/  @P4 LOP3.LUT R18, R18, 0x1000000, RZ, 0xfc, !PT ;  /* 0x0100000012124812 */ /* 0x000fe400078efcff */
[----:B------:R-:W-:Y:S02]  /*2490*/  ISETP.GE.AND P4, PT, R9, 0x1a, PT ;  /* 0x0000001a0900780c */ /* 0x000fe40003f86270 */
[----:B------:R-:W-:Y:S02]  /*24a0*/  LOP3.LUT R18, R18, 0xff7fffff, RZ, 0xc0, !PT ;  /* 0xff7fffff12127812 */ /* 0x000fe400078ec0ff */
[----:B------:R-:W-:Y:S02]  /*24b0*/  FSEL R36, R36, -INF , !P3 ;  /* 0xff80000024247808 */ /* 0x000fe40005800000 */
[----:B------:R-:W-:-:S04]  /*24c0*/  ISETP.GT.AND P3, PT, R4, 0x19, !P4 ;  /* 0x000000190400780c */ /* 0x000fc80006764270 */
[----:B------:R-:W-:-:S03]  /*24d0*/  ISETP.LT.OR P3, PT, R0, 0x1a, P3 ;  /* 0x0000001a0000780c */ /* 0x000fc60001f61670 */
        /* <DEDUP_REMOVED lines=110> */
[----:B------:R-:W-:Y:S02]  /*2bc0*/  FSEL R73, R73, -INF , !P3 ;  /* 0xff80000049497808 */ /* 0x000fe40005800000 */
[----:B------:R-:W-:Y:S02]  /*2bd0*/  LOP3.LUT R18, R18, 0xffffffef, RZ, 0xc0, !PT ;  /* 0xffffffef12127812 */ /* 0x000fe400078ec0ff */
[----:B------:R-:W-:-:S04]  /*2be0*/  ISETP.GT.AND P3, PT, R4, 0x68, !P4 ;  /* 0x000000680400780c */ /* 0x000fc80006764270 */
[----:B------:R-:W-:-:S03]  /*2bf0*/  ISETP.LT.OR P3, PT, R0, 0x69, P3 ;  /* 0x000000690000780c */ /* 0x000fc60001f61670 */
[----:B------:R-:W-:Y:S02]  /*2c00*/  @P4 LOP3.LUT R18, R18, 0x10, RZ, 0xfc, !PT ;  /* 0x0000001012124812 */ /* 0x000fe400078efcff */
[----:B------:R-:W-:Y:S02]  /*2c10*/  ISETP.GE.AND P4, PT, R9, 0x6a, PT ;  /* 0x0000006a0900780c */ /* 0x000fe40003f86270 */
[----:B------:R-:W-:Y:S02]  /*2c20*/  FSEL R76, R76, -INF , !P3 ;  /* 0xff8000004c4c7808 */ /* 0x000fe40005800000 */
[----:B------:R-:W-:Y:S02]  /*2c30*/  ISETP.GT.AND P3, PT, R4, 0x69, !P4 ;  /* 0x000000690400780c */ /* 0x000fe40006764270 */
[----:B------:R-:W-:Y:S02]  /*2c40*/  LOP3.LUT R18, R18, 0xfbffffff, RZ, 0xc0, !PT ;  /* 0xfbffffff12127812 */ /* 0x000fe400078ec0ff */
[----:B------:R-:W-:-:S04]  /*2c50*/  ISETP.LT.OR P3, PT, R0, 0x6a, P3 ;  /* 0x0000006a0000780c */ /* 0x000fc80001f61670 */
[----:B------:R-:W-:Y:S02]  /*2c60*/  FSEL R77, R77, -INF , !P3 ;  /* 0xff8000004d4d7808 */ /* 0x000fe40005800000 */
[----:B------:R-:W-:Y:S02]  /*2c70*/  ISETP.GE.AND P3, PT, R9, 0x71, PT ;  /* 0x000000710900780c */ /* 0x000fe40003f66270 */
[----:B------:R-:W-:Y:S02]  /*2c80*/  @P4 LOP3.LUT R18, R18, 0x4000000, RZ, 0xfc, !PT ;  /* 0x0400000012124812 */ /* 0x000fe400078efcff */
[----:B------:R-:W-:Y:S02]  /*2c90*/  ISETP.GT.AND P4, PT, R4, 0x70, !P3 ;  /* 0x000000700400780c */ /* 0x000fe40005f84270 */
[----:B------:R-:W-:Y:S02]  /*2ca0*/  LOP3.LUT R18, R18, 0xfffffffe, RZ, 0xc0, !PT ;  /* 0xfffffffe12127812 */ /* 0x000fe400078ec0ff */
[----:B------:R-:W-:-:S04]  /*2cb0*/  ISETP.LT.OR P4, PT, R0, 0x71, P4 ;  /* 0x000000710000780c */ /* 0x000fc80002781670 */
[----:B------:R-:W-:Y:S02]  /*2cc0*/  FSEL R80, R80, -INF , !P4 ;  /* 0xff80000050507808 */ /* 0x000fe40006000000 */
[----:B------:R-:W-:-:S04]  /*2cd0*/  ISETP.GE.AND P4, PT, R9, 0x72, PT ;  /* 0x000000720900780c */ /* 0x000fc80003f86270 */
[----:B------:R-:W-:-:S04]  /*2ce0*/  ISETP.GT.AND P5, PT, R4, 0x71, !P4 ;  /* 0x000000710400780c */ /* 0x000fc800067a4270 */
[----:B------:R-:W-:-:S04]  /*2cf0*/  ISETP.LT.OR P5, PT, R0, 0x72, P5 ;  /* 0x000000720000780c */ /* 0x000fc80002fa1670 */
[----:B------:R-:W-:Y:S02]  /*2d00*/  FSEL R81, R81, -INF , !P5 ;  /* 0xff80000051517808 */ /* 0x000fe40006800000 */
[----:B------:R-:W-:-:S04]  /*2d10*/  ISETP.GE.AND P5, PT, R9, 0x79, PT ;  /* 0x000000790900780c */ /* 0x000fc80003fa6270 */
[----:B------:R-:W-:-:S04]  /*2d20*/  ISETP.GT.AND P6, PT, R4, 0x78, !P5 ;  /* 0x000000780400780c */ /* 0x000fc80006fc4270 */
[----:B------:R-:W-:-:S04]  /*2d30*/  ISETP.LT.OR P6, PT, R0, 0x79, P6 ;  /* 0x000000790000780c */ /* 0x000fc800037c1670 */
[----:B------:R-:W-:Y:S02]  /*2d40*/  FSEL R84, R84, -INF , !P6 ;  /* 0xff80000054547808 */ /* 0x000fe40007000000 */
[----:B------:R-:W-:-:S13]  /*2d50*/  ISETP.GE.AND P6, PT, R9, 0x1, PT ;  /* 0x000000010900780c */ /* 0x000fda0003fc6270 */
[----:B------:R-:W-:Y:S02]  /*2d60*/  @P6 LOP3.LUT R18, R18, 0x1, RZ, 0xfc, !PT ;  /* 0x0000000112126812 */ /* 0x000fe400078efcff */
[----:B------:R-:W-:Y:S02]  /*2d70*/  ISETP.GT.AND P6, PT, R4, RZ, !P6 ;  /* 0x000000ff0400720c */ /* 0x000fe400077c4270 */
[----:B------:R-:W-:Y:S02]  /*2d80*/  LOP3.LUT R18, R18, 0xf7ffffff, RZ, 0xc0, !PT ;  /* 0xf7ffffff12127812 */ /* 0x000fe400078ec0ff */
[----:B------:R-:W-:-:S04]  /*2d90*/  ISETP.LT.OR P6, PT, R0, 0x1, P6 ;  /* 0x000000010000780c */ /* 0x000fc800037c1670 */
[----:B------:R-:W-:Y:S02]  /*2da0*/  FSEL R3, R24, -INF , !P6 ;  /* 0xff80000018037808 */ /* 0x000fe40007000000 */
[----:B------:R-:W-:Y:S02]  /*2db0*/  ISETP.GE.AND P6, PT, R9, 0x7a, PT ;  /* 0x0000007a0900780c */ /* 0x000fe40003fc6270 */
[----:B------:R-:W0:Y:S11]  /*2dc0*/  SHFL.IDX PT, R9, R2, 0x1, 0x1c1f ;  /* 0x003c1f0002097f89 */ /* 0x000e3600000e0000 */
[----:B------:R-:W-:-:S02]  /*2dd0*/  @P6 LOP3.LUT R18, R18, 0x8000000, RZ, 0xfc, !PT ;  /* 0x0800000012126812 */ /* 0x000fc400078efcff */
[----:B------:R-:W-:-:S04]  /*2de0*/  ISETP.GT.AND P6, PT, R4, 0x79, !P6 ;  /* 0x000000790400780c */ /* 0x000fc800077c4270 */
[----:B------:R-:W-:-:S04]  /*2df0*/  ISETP.LT.OR P6, PT, R0, 0x7a, P6 ;  /* 0x0000007a0000780c */ /* 0x000fc800037c1670 */
[----:B------:R-:W-:Y:S02]  /*2e00*/  FSEL R85, R85, -INF , !P6 ;  /* 0xff80000055557808 */ /* 0x000fe40007000000 */
[----:B------:R-:W-:Y:S01]  /*2e10*/  PLOP3.LUT P6, PT, PT, PT, UP1, 0x40, 0x0 ;  /* 0x000000000000781c */ /* 0x000fe20003fce818 */
[----:B0-----:R-:W-:Y:S01]  /*2e20*/  IMAD.IADD R4, R12, 0x1, R9 ;  /* 0x000000010c047824 */ /* 0x001fe200078e0209 */
[----:B------:R-:W-:-:S11]  /*2e30*/  VIADDMNMX R0, R9, R11, R10, PT ;  /* 0x0000000b09007246 */ /* 0x000fd6000380010a */
[----:B------:R-:W-:Y:S05]  /*2e40*/  @P6 BRA `(.L_x_685) ;  /* 0x0000000000646947 */ /* 0x000fea0003800000 */
        /* <DEDUP_REMOVED lines=9> */
[----:B------:R-:W-:Y:S01]  /*2ee0*/  @P6 IMAD.HI.U32 R8, R2, UR10, RZ ;  /* 0x0000000a02086c27 */ /* 0x000fe2000f8e00ff */
[----:B------:R-:W-:-:S13]  /*2ef0*/  PLOP3.LUT P6, PT, PT, PT, UP2, 0x80, 0x0 ;  /* 0x000000000000781c */ /* 0x000fda0003fcf028 */
[----:B------:R-:W-:-:S04]  /*2f00*/  @P6 SHF.R.U32.HI R2, RZ, UR11, R8 ;  /* 0x0000000bff026c19 */ /* 0x000fc80008011608 */
[----:B------:R-:W-:Y:S01]  /*2f10*/  LOP3.LUT R2, RZ, R2, RZ, 0x33, !PT ;  /* 0x00000002ff027212 */ /* 0x000fe200078e33ff */
[----:B------:R-:W-:Y:S06]  /*2f20*/  BRA `(.L_x_688) ;  /* 0x0000000000187947 */ /* 0x000fec0003800000 */
.L_x_687:
[----:B------:R-:W-:-:S06]  /*2f30*/  UISETP.NE.AND UP2, UPT, UR7, 0x1, UPT ;  /* 0x000000010700788c */ /* 0x000fcc000bf45270 */
[----:B------:R-:W-:-:S05]  /*2f40*/  PLOP3.LUT P6, PT, PT, PT, UP2, 0x80, 0x0 ;  /* 0x000000000000781c */ /* 0x000fca0003fcf028 */
[----:B------:R-:W-:-:S08]  /*2f50*/  @UP2 ULDC.64 UR10, c[0x0][0x9e8] ;  /* 0x00027a00000a2ab9 */ /* 0x000fd00000000a00 */
[----:B------:R-:W-:Y:S01]  /*2f60*/  @P6 IMAD.HI.U32 R8, R2, UR10, RZ ;  /* 0x0000000a02086c27 */ /* 0x000fe2000f8e00ff */
[----:B------:R-:W-:-:S13]  /*2f70*/  PLOP3.LUT P6, PT, PT, PT, UP2, 0x80, 0x0 ;  /* 0x000000000000781c */ /* 0x000fda0003fcf028 */
[----:B------:R-:W-:-:S07]  /*2f80*/  @P6 SHF.R.U32.HI R2, RZ, UR11, R8 ;  /* 0x0000000bff026c19 */ /* 0x000fce0008011608 */
.L_x_688:
[----:B------:R-:W-:Y:S05]  /*2f90*/  BSYNC B0 ;  /* 0x0000000000007941 */ /* 0x000fea0003800000 */
.L_x_686:
[----:B------:R-:W-:-:S04]  /*2fa0*/  IMAD R5, R2, UR7, -R5 ;  /* 0x0000000702057c24 */ /* 0x000fc8000f8e0a05 */
[----:B------:R-:W-:-:S05]  /*2fb0*/  IMAD R5, R16, -0x2, R5 ;  /* 0xfffffffe10057824 */ /* 0x000fca00078e0205 */
[----:B------:R-:W-:Y:S02]  /*2fc0*/  VIMNMX R4, R4, R5, !PT ;  /* 0x0000000504047248 */ /* 0x000fe40007fe0100 */
[----:B------:R-:W-:-:S07]  /*2fd0*/  VIADDMNMX R0, R5, UR7, R0, PT ;  /* 0x0000000705007c46 */ /* 0x000fce000b800100 */
.L_x_685:
[----:B------:R-:W-:Y:S01]  /*2fe0*/  ISETP.GT.AND P2, PT, R4, 0x1, !P2 ;  /* 0x000000010400780c */ /* 0x000fe20005744270 */
[----:B------:R-:W-:Y:S01]  /*2ff0*/  @UP0 ULDC UR10, c[0x0][0x44c] ;  /* 0x00011300000a0ab9 */ /* 0x000fe20000000800 */
[----:B------:R-:W-:Y:S01]  /*3000*/  LOP3.LUT P6, RZ, R18, 0x8, RZ, 0xc0, !PT ;  /* 0x0000000812ff7812 */ /* 0x000fe200078cc0ff */
[----:B------:R-:W-:Y:S01]  /*3010*/  UIMAD.WIDE.U32 UR10, UR39, UR10, URZ ;  /* 0x0000000a270a72a5 */ /* 0x000fe2000f8e003f */
[----:B------:R-:W-:Y:S01]  /*3020*/  ISETP.LT.OR P2, PT, R0, 0x2, P2 ;  /* 0x000000020000780c */ /* 0x000fe20001741670 */
[----:B------:R-:W-:Y:S01]  /*3030*/  @UP0 ULDC UR15, c[0x0][0x450] ;  /* 0x00011400000f0ab9 */ /* 0x000fe20000000800 */
[----:B------:R-:W-:Y:S01]  /*3040*/  FMNMX.FTZ R5, R3, R25, !PT ;  /* 0x0000001903057209 */ /* 0x000fe20007810000 */
[----:B------:R-:W-:Y:S01]  /*3050*/  UMOV UR14, UR39 ;  /* 0x00000027000e7c82 */ /* 0x000fe20008000000 */
[----:B------:R-:W-:Y:S01]  /*3060*/  FSEL R27, R27, -INF , !P2 ;  /* 0xff8000001b1b7808 */ /* 0x000fe20005000000 */
[----:B------:R-:W-:Y:S01]  /*3070*/  @UP0 USHF.R.U32.HI UR14, URZ, UR15, UR11 ;  /* 0x0000000f3f0e0299 */ /* 0x000fe2000801160b */
[----:B------:R-:W-:-:S02]  /*3080*/  LOP3.LUT P2, RZ, R18, 0x2, RZ, 0xc0, !PT ;  /* 0x0000000212ff7812 */ /* 0x000fc4000784c0ff */
[----:B------:R-:W-:Y:S01]  /*3090*/  FMNMX.FTZ R2, R28, R5, !PT ;  /* 0x000000051c027209 */ /* 0x000fe20007810000 */
[----:B------:R-:W-:Y:S01]  /*30a0*/  UIADD3 UR51, UR51, UR14, URZ ;  /* 0x0000000e33337290 */ /* 0x000fe2000fffe03f */
[----:B------:R-:W-:Y:S02]  /*30b0*/  ISETP.GT.AND P2, PT, R4, 0x8, !P2 ;  /* 0x000000080400780c */ /* 0x000fe40005744270 */
[----:B------:R-:W-:Y:S01]  /*30c0*/  FMNMX.FTZ R5, R29, R2, !PT ;  /* 0x000000021d057209 */ /* 0x000fe20007810000 */
[----:B------:R-:W-:Y:S01]  /*30d0*/  UIADD3 UR6, UR51, UR6, URZ ;  /* 0x0000000633067290 */ /* 0x000fe2000fffe03f */
[----:B------:R-:W-:Y:S02]  /*30e0*/  ISETP.LT.OR P2, PT, R0, 0x9, P2 ;  /* 0x000000090000780c */ /* 0x000fe40001741670 */
[----:B------:R-:W-:Y:S02]  /*30f0*/  FMNMX.FTZ R2, R32, R5, !PT ;  /* 0x0000000520027209 */ /* 0x000fe40007810000 */
[----:B------:R-:W-:-:S02]  /*3100*/  FSEL R30, R30, -INF , !P2 ;  /* 0xff8000001e1e7808 */ /* 0x000fc40005000000 */
[----:B------:R-:W-:Y:S02]  /*3110*/  LOP3.LUT P2, RZ, R18, 0x4, RZ, 0xc0, !PT ;  /* 0x0000000412ff7812 */ /* 0x000fe4000784c0ff */
[----:B------:R-:W-:Y:S02]  /*3120*/  FMNMX.FTZ R5, R33, R2, !PT ;  /* 0x0000000221057209 */ /* 0x000fe40007810000 */
[----:B------:R-:W-:Y:S02]  /*3130*/  ISETP.GT.AND P2, PT, R4, 0x9, !P2 ;  /* 0x000000090400780c */ /* 0x000fe40005744270 */
[----:B------:R-:W-:Y:S02]  /*3140*/  FMNMX.FTZ R2, R36, R5, !PT ;  /* 0x0000000524027209 */ /* 0x000fe40007810000 */
[----:B------:R-:W-:Y:S02]  /*3150*/  ISETP.LT.OR P2, PT, R0, 0xa, P2 ;  /* 0x0000000a0000780c */ /* 0x000fe40001741670 */
[----:B------:R-:W-:-:S02]  /*3160*/  FMNMX.FTZ R5, R37, R2, !PT ;  /* 0x0000000225057209 */ /* 0x000fc40007810000 */
[----:B------:R-:W-:Y:S02]  /*3170*/  FSEL R31, R31, -INF , !P2 ;  /* 0xff8000001f1f7808 */ /* 0x000fe40005000000 */
[----:B------:R-:W-:Y:S02]  /*3180*/  ISETP.GT.AND P2, PT, R4, 0x10, !P6 ;  /* 0x000000100400780c */ /* 0x000fe40007744270 */
[----:B------:R-:W-:Y:S02]  /*3190*/  FMNMX.FTZ R2, R40, R5, !PT ;  /* 0x0000000528027209 */ /* 0x000fe40007810000 */
[----:B------:R-:W-:Y:S02]  /*31a0*/  ISETP.LT.OR P2, PT, R0, 0x11, P2 ;  /* 0x000000110000780c */ /* 0x000fe40001741670 */
[----:B------:R-:W-:Y:S02]  /*31b0*/  LOP3.LUT P6, RZ, R18, 0x8000, RZ, 0xc0, !PT ;  /* 0x0000800012ff7812 */ /* 0x000fe400078cc0ff */
        /* <DEDUP_REMOVED lines=8> */
[----:B------:R-:W-:Y:S02]  /*3240*/  LOP3.LUT P2, RZ, R18, 0x1000000, RZ, 0xc0, !PT ;  /* 0x0100000012ff7812 */ /* 0x000fe4000784c0ff */
[----:B------:R-:W-:Y:S02]  /*3250*/  FMNMX.FTZ R2, R48, R5, !PT ;  /* 0x0000000530027209 */ /* 0x000fe40007810000 */
[----:B------:R-:W-:Y:S02]  /*3260*/  ISETP.GT.AND P2, PT, R4, 0x18, !P2 ;  /* 0x000000180400780c */ /* 0x000fe40005744270 */
[----:B------:R-:W-:Y:S02]  /*3270*/  FMNMX.FTZ R5, R49, R2, !PT ;  /* 0x0000000231057209 */ /* 0x000fe40007810000 */
[----:B------:R-:W-:-:S02]  /*3280*/  ISETP.LT.OR P2, PT, R0, 0x19, P2 ;  /* 0x000000190000780c */ /* 0x000fc40001741670 */
[----:B------:R-:W-:Y:S02]  /*3290*/  FMNMX.FTZ R2, R52, R5, !PT ;  /* 0x0000000534027209 */ /* 0x000fe40007810000 */
[----:B------:R-:W-:Y:S02]  /*32a0*/  FSEL R38, R38, -INF , !P2 ;  /* 0xff80000026267808 */ /* 0x000fe40005000000 */
[----:B------:R-:W-:Y:S02]  /*32b0*/  LOP3.LUT P2, RZ, R18, 0x800000, RZ, 0xc0, !PT ;  /* 0x0080000012ff7812 */ /* 0x000fe4000784c0ff */
[----:B------:R-:W-:Y:S02]  /*32c0*/  FMNMX.FTZ R5, R53, R2, !PT ;  /* 0x0000000235057209 */ /* 0x000fe40007810000 */
[----:B------:R-:W-:Y:S02]  /*32d0*/  ISETP.GT.AND P2, PT, R4, 0x19, !P2 ;  /* 0x000000190400780c */ /* 0x000fe40005744270 */
[----:B------:R-:W-:-:S02]  /*32e0*/  FMNMX.FTZ R2, R56, R5, !PT ;  /* 0x0000000538027209 */ /* 0x000fc40007810000 */
[----:B------:R-:W-:Y:S02]  /*32f0*/  ISETP.LT.OR P2, PT, R0, 0x1a, P2 ;  /* 0x0000001a0000780c */ /* 0x000fe40001741670 */
[----:B------:R-:W-:Y:S02]  /*3300*/  FMNMX.FTZ R5, R57, R2, !PT ;  /* 0x0000000239057209 */ /* 0x000fe40007810000 */
[----:B------:R-:W-:Y:S02]  /*3310*/  FSEL R39, R39, -INF , !P2 ;  /* 0xff80000027277808 */ /* 0x000fe40005000000 */
[----:B------:R-:W-:Y:S02]  /*3320*/  LOP3.LUT P2, RZ, R18, 0x400000, RZ, 0xc0, !PT ;  /* 0x0040000012ff7812 */ /* 0x000fe4000784c0ff */
[----:B------:R-:W-:Y:S02]  /*3330*/  FMNMX.FTZ R2, R60, R5, !PT ;  /* 0x000000053c027209 */ /* 0x000fe40007810000 */
[----:B------:R-:W-:-:S02]  /*3340*/  ISETP.GT.AND P2, PT, R4, 0x20, !P2 ;  /* 0x000000200400780c */ /* 0x000fc40005744270 */
[----:B------:R-:W-:Y:S02]  /*3350*/  FMNMX.FTZ R5, R61, R2, !PT ;  /* 0x000000023d057209 */ /* 0x000fe40007810000 */
[----:B------:R-:W-:Y:S02]  /*3360*/  ISETP.LT.OR P2, PT, R0, 0x21, P2 ;  /* 0x000000210000780c */ /* 0x000fe40001741670 */
[----:B------:R-:W-:Y:S02]  /*3370*/  FMNMX.FTZ R2, R64, R5, !PT ;  /* 0x0000000540027209 */ /* 0x000fe40007810000 */
[----:B------:R-:W-:Y:S02]  /*3380*/  FSEL R42, R42, -INF , !P2 ;  /* 0xff8000002a2a7808 */ /* 0x000fe40005000000 */
[----:B------:R-:W-:Y:S02]  /*3390*/  LOP3.LUT P2, RZ, R18, 0x200000, RZ, 0xc0, !PT ;  /* 0x0020000012ff7812 */ /* 0x000fe4000784c0ff */
[----:B------:R-:W-:-:S02]  /*33a0*/  FMNMX.FTZ R5, R65, R2, !PT ;  /* 0x0000000241057209 */ /* 0x000fc40007810000 */
[----:B------:R-:W-:Y:S02]  /*33b0*/  ISETP.GT.AND P2, PT, R4, 0x21, !P2 ;  /* 0x000000210400780c */ /* 0x000fe40005744270 */
[----:B------:R-:W-:Y:S02]  /*33c0*/  FMNMX.FTZ R2, R68, R5, !PT ;  /* 0x0000000544027209 */ /* 0x000fe40007810000 */
[----:B------:R-:W-:Y:S02]  /*33d0*/  ISETP.LT.OR P2, PT, R0, 0x22, P2 ;  /* 0x000000220000780c */ /* 0x000fe40001741670 */
[----:B------:R-:W-:Y:S02]  /*33e0*/  FMNMX.FTZ R5, R69, R2, !PT ;  /* 0x0000000245057209 */ /* 0x000fe40007810000 */
[----:B------:R-:W-:Y:S02]  /*33f0*/  FSEL R43, R43, -INF , !P2 ;  /* 0xff8000002b2b7808 */ /* 0x000fe40005000000 */
[----:B------:R-:W-:-:S02]  /*3400*/  LOP3.LUT P2, RZ, R18, 0x100000, RZ, 0xc0, !PT ;  /* 0x0010000012ff7812 */ /* 0x000fc4000784c0ff */
[----:B------:R-:W-:Y:S02]  /*3410*/  FMNMX.FTZ R2, R72, R5, !PT ;  /* 0x0000000548027209 */ /* 0x000fe40007810000 */
[----:B------:R-:W-:Y:S02]  /*3420*/  ISETP.GT.AND P2, PT, R4, 0x28, !P2 ;  /* 0x000000280400780c */ /* 0x000fe40005744270 */
[----:B------:R-:W-:Y:S02]  /*3430*/  FMNMX.FTZ R5, R73, R2, !PT ;  /* 0x0000000249057209 */ /* 0x000fe40007810000 */
        /* <DEDUP_REMOVED lines=15> */
[----:B------:R-:W-:Y:S01]  /*3530*/  ISETP.GT.AND P3, PT, R4, 0x70, !P3 ;  /* 0x000000700400780c */ /* 0x000fe20005f64270 */
[----:B------:R-:W0:Y:S01]  /*3540*/  SHFL.BFLY PT, R2, R5, 0x2, 0x1f ;  /* 0x0c401f0005027f89 */ /* 0x000e2200000e0000 */
[----:B------:R-:W-:Y:S02]  /*3550*/  FSEL R50, R50, -INF , !P2 ;  /* 0xff80000032327808 */ /* 0x000fe40005000000 */
[----:B------:R-:W-:Y:S02]  /*3560*/  LOP3.LUT P2, RZ, R18, 0x20000, RZ, 0xc0, !PT ;  /* 0x0002000012ff7812 */ /* 0x000fe4000784c0ff */
[C---:B------:R-:W-:Y:S02]  /*3570*/  ISETP.GT.AND P4, PT, R4.reuse, 0x71, !P4 ;  /* 0x000000710400780c */ /* 0x040fe40006784270 */
[----:B------:R-:W-:Y:S02]  /*3580*/  ISETP.GT.AND P2, PT, R4, 0x31, !P2 ;  /* 0x000000310400780c */ /* 0x000fe40005744270 */
[----:B------:R-:W-:-:S02]  /*3590*/  ISETP.LT.OR P3, PT, R0, 0x71, P3 ;  /* 0x000000710000780c */ /* 0x000fc40001f61670 */
[----:B------:R-:W-:Y:S02]  /*35a0*/  ISETP.LT.OR P2, PT, R0, 0x32, P2 ;  /* 0x000000320000780c */ /* 0x000fe40001741670 */
[----:B------:R-:W-:Y:S02]  /*35b0*/  ISETP.GT.AND P5, PT, R4, 0x78, !P5 ;  /* 0x000000780400780c */ /* 0x000fe40006fa4270 */
[----:B------:R-:W-:Y:S02]  /*35c0*/  FSEL R51, R51, -INF , !P2 ;  /* 0xff80000033337808 */ /* 0x000fe40005000000 */
[----:B------:R-:W-:Y:S02]  /*35d0*/  LOP3.LUT P2, RZ, R18, 0x10000, RZ, 0xc0, !PT ;  /* 0x0001000012ff7812 */ /* 0x000fe4000784c0ff */
[----:B------:R-:W-:Y:S02]  /*35e0*/  ISETP.LT.OR P4, PT, R0, 0x72, P4 ;  /* 0x000000720000780c */ /* 0x000fe40002781670 */
[----:B------:R-:W-:-:S02]  /*35f0*/  ISETP.GT.AND P2, PT, R4, 0x38, !P2 ;  /* 0x000000380400780c */ /* 0x000fc40005744270 */
[----:B------:R-:W-:Y:S02]  /*3600*/  FSEL R82, R82, -INF , !P3 ;  /* 0xff80000052527808 */ /* 0x000fe40005800000 */
[----:B------:R-:W-:Y:S02]  /*3610*/  ISETP.LT.OR P2, PT, R0, 0x39, P2 ;  /* 0x000000390000780c */ /* 0x000fe40001741670 */
[----:B0-----:R-:W-:Y:S02]  /*3620*/  FMNMX.FTZ R8, R5, R2, !PT ;  /* 0x0000000205087209 */ /* 0x001fe40007810000 */
[----:B------:R-:W-:Y:S02]  /*3630*/  FSEL R54, R54, -INF , !P2 ;  /* 0xff80000036367808 */ /* 0x000fe40005000000 */
[----:B------:R-:W-:Y:S01]  /*3640*/  ISETP.GT.AND P2, PT, R4, 0x39, !P6 ;  /* 0x000000390400780c */ /* 0x000fe20007744270 */
[----:B------:R-:W0:Y:S01]  /*3650*/  SHFL.BFLY PT, R9, R8, 0x1, 0x1f ;  /* 0x0c201f0008097f89 */ /* 0x000e2200000e0000 */
[----:B------:R-:W-:-:S02]  /*3660*/  LOP3.LUT P6, RZ, R18, 0x10, RZ, 0xc0, !PT ;  /* 0x0000001012ff7812 */ /* 0x000fc400078cc0ff */
[C---:B------:R-:W-:Y:S02]  /*3670*/  ISETP.LT.OR P2, PT, R0.reuse, 0x3a, P2 ;  /* 0x0000003a0000780c */ /* 0x040fe40001741670 */
[----:B------:R-:W-:Y:S02]  /*3680*/  ISETP.LT.OR P5, PT, R0, 0x79, P5 ;  /* 0x000000790000780c */ /* 0x000fe40002fa1670 */
[----:B------:R-:W-:Y:S02]  /*3690*/  FSEL R55, R55, -INF , !P2 ;  /* 0xff80000037377808 */ /* 0x000fe40005000000 */
[----:B------:R-:W-:Y:S02]  /*36a0*/  LOP3.LUT P2, RZ, R18, 0x4000, RZ, 0xc0, !PT ;  /* 0x0000400012ff7812 */ /* 0x000fe4000784c0ff */
[----:B------:R-:W-:Y:S02]  /*36b0*/  FSEL R83, R83, -INF , !P4 ;  /* 0xff80000053537808 */ /* 0x000fe40006000000 */
[----:B------:R-:W-:-:S02]  /*36c0*/  ISETP.GT.AND P2, PT, R4, 0x40, !P2 ;  /* 0x000000400400780c */ /* 0x000fc40005744270 */
[----:B------:R-:W-:Y:S02]  /*36d0*/  FSEL R86, R86, -INF , !P5 ;  /* 0xff80000056567808 */ /* 0x000fe40006800000 */
[----:B------:R-:W-:-:S04]  /*36e0*/  ISETP.LT.OR P2, PT, R0, 0x41, P2 ;  /* 0x000000410000780c */ /* 0x000fc80001741670 */
[----:B------:R-:W-:Y:S02]  /*36f0*/  FSEL R58, R58, -INF , !P2 ;  /* 0xff8000003a3a7808 */ /* 0x000fe40005000000 */
[----:B------:R-:W-:Y:S02]  /*3700*/  LOP3.LUT P2, RZ, R18, 0x2000, RZ, 0xc0, !PT ;  /* 0x0000200012ff7812 */ /* 0x000fe4000784c0ff */
[----:B0-----:R-:W-:Y:S01]  /*3710*/  FMNMX.FTZ R2, R8, R9, !PT ;  /* 0x0000000908027209 */ /* 0x001fe20007810000 */
[----:B------:R-:W-:Y:S01]  /*3720*/  IMAD.U32 R9, RZ, RZ, UR41 ;  /* 0x00000029ff097e24 */ /* 0x000fe2000f8e00ff */
[----:B------:R-:W-:-:S03]  /*3730*/  ISETP.GT.AND P2, PT, R4, 0x41, !P2 ;  /* 0x000000410400780c */ /* 0x000fc60005744270 */
[----:B------:R-:W-:Y:S01]  /*3740*/  FFMA.FTZ R24, R2, R9, -8 ;  /* 0xc100000002187423 */ /* 0x000fe20000010009 */
[----:B------:R-:W-:-:S04]  /*3750*/  ISETP.LT.OR P2, PT, R0, 0x42, P2 ;  /* 0x000000420000780c */ /* 0x000fc80001741670 */
[----:B------:R-:W-:Y:S02]  /*3760*/  FSEL R59, R59, -INF , !P2 ;  /* 0xff8000003b3b7808 */ /* 0x000fe40005000000 */
[----:B------:R-:W-:-:S04]  /*3770*/  LOP3.LUT P2, RZ, R18, 0x1000, RZ, 0xc0, !PT ;  /* 0x0000100012ff7812 */ /* 0x000fc8000784c0ff */
[----:B------:R-:W-:-:S04]  /*3780*/  ISETP.GT.AND P2, PT, R4, 0x48, !P2 ;  /* 0x000000480400780c */ /* 0x000fc80005744270 */
        /* <DEDUP_REMOVED lines=30> */
[----:B------:R-:W-:Y:S02]  /*3970*/  ISETP.GT.AND P2, PT, R4, 0x68, !P6 ;  /* 0x000000680400780c */ /* 0x000fe40007744270 */
[----:B------:R-:W-:Y:S02]  /*3980*/  LOP3.LUT P6, RZ, R18, 0x1, RZ, 0xc0, !PT ;  /* 0x0000000112ff7812 */ /* 0x000fe400078cc0ff */
[----:B------:R-:W-:-:S04]  /*3990*/  ISETP.LT.OR P2, PT, R0, 0x69, P2 ;  /* 0x000000690000780c */ /* 0x000fc80001741670 */
[----:B------:R-:W-:Y:S02]  /*39a0*/  FSEL R78, R78, -INF , !P2 ;  /* 0xff8000004e4e7808 */ /* 0x000fe40005000000 */
[----:B------:R-:W-:-:S04]  /*39b0*/  FSETP.NEU.FTZ.AND P2, PT, R2, -INF , PT ;  /* 0xff8000000200780b */ /* 0x000fc80003f5d000 */
[----:B------:R-:W-:Y:S02]  /*39c0*/  FSEL R24, R24, RZ, P2 ;  /* 0x000000ff18187208 */ /* 0x000fe40001000000 */
[----:B------:R-:W-:Y:S02]  /*39d0*/  ISETP.GT.AND P2, PT, R4, RZ, !P6 ;  /* 0x000000ff0400720c */ /* 0x000fe40007744270 */
[----:B------:R-:W-:Y:S01]  /*39e0*/  LOP3.LUT P6, RZ, R18, 0x8000000, RZ, 0xc0, !PT ;  /* 0x0800000012ff7812 */ /* 0x000fe200078cc0ff */
[----:B------:R-:W-:-:S01]  /*39f0*/  FFMA.FTZ R5, R28, UR41, -R24 ;  /* 0x000000291c057c23 */ /* 0x000fc20008010818 */
[----:B------:R-:W-:Y:S01]  /*3a00*/  ISETP.LT.OR P2, PT, R0, 0x1, P2 ;  /* 0x000000010000780c */ /* 0x000fe20001741670 */
[----:B------:R-:W-:-:S01]  /*3a10*/  FFMA.FTZ R32, R32, UR41, -R24 ;  /* 0x0000002920207c23 */ /* 0x000fc20008010818 */
[--C-:B------:R-:W-:Y:S01]  /*3a20*/  FFMA.FTZ R8, R25, UR41, -R24.reuse ;  /* 0x0000002919087c23 */ /* 0x100fe20008010818 */
[----:B------:R-:W-:-:S01]  /*3a30*/  FFMA.FTZ R36, R36, UR41, -R24 ;  /* 0x0000002924247c23 */ /* 0x000fc20008010818 */
[----:B------:R-:W-:Y:S01]  /*3a40*/  FSEL R26, R26, -INF , !P2 ;  /* 0xff8000001a1a7808 */ /* 0x000fe20005000000 */
[----:B------:R-:W-:-:S01]  /*3a50*/  FFMA.FTZ R10, R29, UR41, -R24 ;  /* 0x000000291d0a7c23 */ /* 0x000fc20008010818 */
[----:B------:R-:W-:Y:S01]  /*3a60*/  LOP3.LUT P2, RZ, R18, 0x4000000, RZ, 0xc0, !PT ;  /* 0x0400000012ff7812 */ /* 0x000fe2000784c0ff */
[----:B------:R-:W-:-:S01]  /*3a70*/  FFMA.FTZ R40, R40, UR41, -R24 ;  /* 0x0000002928287c23 */ /* 0x000fc20008010818 */
[----:B------:R-:W-:Y:S01]  /*3a80*/  FMNMX.FTZ R9, R26, R27, !PT ;  /* 0x0000001b1a097209 */ /* 0x000fe20007810000 */
[----:B------:R-:W-:-:S01]  /*3a90*/  FFMA.FTZ R3, R3, UR41, -R24 ;  /* 0x0000002903037c23 */ /* 0x000fc20008010818 */
[----:B------:R-:W-:Y:S01]  /*3aa0*/  ISETP.GT.AND P2, PT, R4, 0x69, !P2 ;  /* 0x000000690400780c */ /* 0x000fe20005744270 */
[----:B------:R-:W-:Y:S01]  /*3ab0*/  MUFU.EX2 R8, R8 ;  /* 0x0000000800087308 */ /* 0x000fe20000000800 */
[----:B------:R-:W-:Y:S01]  /*3ac0*/  FMNMX.FTZ R12, R30, R9, !PT ;  /* 0x000000091e0c7209 */ /* 0x000fe20007810000 */
[--C-:B------:R-:W-:Y:S01]  /*3ad0*/  FFMA.FTZ R44, R44, UR41, -R24.reuse ;  /* 0x000000292c2c7c23 */ /* 0x100fe20008010818 */
[----:B------:R-:W-:Y:S01]  /*3ae0*/  ISETP.LT.OR P2, PT, R0, 0x6a, P2 ;  /* 0x0000006a0000780c */ /* 0x000fe20001741670 */
[--C-:B------:R-:W-:Y:S01]  /*3af0*/  FFMA.FTZ R48, R48, UR41, -R24.reuse ;  /* 0x0000002930307c23 */ /* 0x100fe20008010818 */
[----:B------:R-:W-:Y:S01]  /*3b00*/  FMNMX.FTZ R11, R31, R12, !PT ;  /* 0x0000000c1f0b7209 */ /* 0x000fe20007810000 */
[--C-:B------:R-:W-:Y:S01]  /*3b10*/  FFMA.FTZ R12, R33, UR41, -R24.reuse ;  /* 0x00000029210c7c23 */ /* 0x100fe20008010818 */
[----:B------:R-:W-:Y:S01]  /*3b20*/  FSEL R79, R79, -INF , !P2 ;  /* 0xff8000004f4f7808 */ /* 0x000fe20005000000 */
[----:B------:R0:W-:Y:S01]  /*3b30*/  MUFU.EX2 R9, R32 ;  /* 0x0000002000097308 */ /* 0x0001e20000000800 */
[----:B------:R-:W-:Y:S01]  /*3b40*/  FMNMX.FTZ R14, R34, R11, !PT ;  /* 0x0000000b220e7209 */ /* 0x000fe20007810000 */
[--C-:B------:R-:W-:Y:S01]  /*3b50*/  FFMA.FTZ R60, R60, UR41, -R24.reuse ;  /* 0x000000293c3c7c23 */ /* 0x100fe20008010818 */
[----:B------:R-:W-:Y:S01]  /*3b60*/  ISETP.GT.AND P6, PT, R4, 0x79, !P6 ;  /* 0x000000790400780c */ /* 0x000fe200077c4270 */
[--C-:B------:R-:W-:Y:S01]  /*3b70*/  FFMA.FTZ R52, R52, UR41, -R24.reuse ;  /* 0x0000002934347c23 */ /* 0x100fe20008010818 */
[----:B------:R-:W-:Y:S01]  /*3b80*/  FMNMX.FTZ R11, R35, R14, !PT ;  /* 0x0000000e230b7209 */ /* 0x000fe20007810000 */
[--C-:B------:R-:W-:Y:S01]  /*3b90*/  FFMA.FTZ R53, R53, UR41, -R24.reuse ;  /* 0x0000002935357c23 */ /* 0x100fe20008010818 */
[----:B------:R-:W-:Y:S01]  /*3ba0*/  ISETP.LT.OR P6, PT, R0, 0x7a, P6 ;  /* 0x0000007a0000780c */ /* 0x000fe200037c1670 */
[----:B------:R-:W-:Y:S01]  /*3bb0*/  MUFU.EX2 R3, R3 ;  /* 0x0000000300037308 */ /* 0x000fe20000000800 */
[----:B------:R-:W-:Y:S01]  /*3bc0*/  FMNMX.FTZ R14, R38, R11, !PT ;  /* 0x0000000b260e7209 */ /* 0x000fe20007810000 */
[--C-:B------:R-:W-:Y:S01]  /*3bd0*/  FFMA.FTZ R56, R56, UR41, -R24.reuse ;  /* 0x0000002938387c23 */ /* 0x100fe20008010818 */
[----:B------:R-:W-:Y:S01]  /*3be0*/  FSEL R87, R87, -INF , !P6 ;  /* 0xff80000057577808 */ /* 0x000fe20007000000 */
[--C-:B------:R-:W-:Y:S01]  /*3bf0*/  FFMA.FTZ R72, R72, UR41, -R24.reuse ;  /* 0x0000002948487c23 */ /* 0x100fe20008010818 */
[----:B------:R-:W-:Y:S01]  /*3c00*/  FMNMX.FTZ R13, R39, R14, !PT ;  /* 0x0000000e270d7209 */ /* 0x000fe20007810000 */
[--C-:B------:R-:W-:Y:S01]  /*3c10*/  FFMA.FTZ R14, R37, UR41, -R24.reuse ;  /* 0x00000029250e7c23 */ /* 0x100fe20008010818 */
[----:B------:R-:W-:-:S01]  /*3c20*/  FFMA.FTZ R37, R64, UR41, -R24 ;  /* 0x0000002940257c23 */ /* 0x000fc20008010818 */
[----:B------:R-:W-:Y:S01]  /*3c30*/  MUFU.EX2 R11, R36 ;  /* 0x00000024000b7308 */ /* 0x000fe20000000800 */
[----:B------:R-:W-:-:S04]  /*3c40*/  FMNMX.FTZ R20, R42, R13, !PT ;  /* 0x0000000d2a147209 */ /* 0x000fc80007810000 */
        /* <DEDUP_REMOVED lines=9> */
[----:B------:R-:W1:Y:S01]  /*3ce0*/  MUFU.EX2 R10, R10 ;  /* 0x0000000a000a7308 */ /* 0x000e620000000800 */
[----:B------:R-:W-:-:S04]  /*3cf0*/  FMNMX.FTZ R28, R54, R15, !PT ;  /* 0x0000000f361c7209 */ /* 0x000fc80007810000 */
[----:B------:R-:W-:Y:S01]  /*3d00*/  FMNMX.FTZ R21, R55, R28, !PT ;  /* 0x0000001c37157209 */ /* 0x000fe20007810000 */
[----:B------:R-:W-:-:S02]  /*3d10*/  FFMA.FTZ R28, R45, UR41, -R24 ;  /* 0x000000292d1c7c23 */ /* 0x000fc40008010818 */
[----:B------:R2:W-:Y:S01]  /*3d20*/  MUFU.EX2 R15, R44 ;  /* 0x0000002c000f7308 */ /* 0x0005e20000000800 */
[----:B0-----:R-:W-:-:S04]  /*3d30*/  FMNMX.FTZ R32, R58, R21, !PT ;  /* 0x000000153a207209 */ /* 0x001fc80007810000 */
[----:B------:R-:W-:-:S03]  /*3d40*/  FMNMX.FTZ R21, R59, R32, !PT ;  /* 0x000000203b157209 */ /* 0x000fc60007810000 */
[----:B------:R-:W-:Y:S01]  /*3d50*/  MUFU.EX2 R12, R12 ;  /* 0x0000000c000c7308 */ /* 0x000fe20000000800 */
[----:B------:R-:W-:Y:S01]  /*3d60*/  FMNMX.FTZ R32, R62, R21, !PT ;  /* 0x000000153e207209 */ /* 0x000fe20007810000 */
[--C-:B--2---:R-:W-:Y:S01]  /*3d70*/  FFMA.FTZ R44, R65, UR41, -R24.reuse ;  /* 0x00000029412c7c23 */ /* 0x104fe20008010818 */
[----:B-1----:R-:W-:Y:S02]  /*3d80*/  F2FP.SATFINITE.E4M3.F32.PACK_AB_MERGE_C R148, R10, R5, RZ ;  /* 0x000000050a94723e */ /* 0x002fe400048070ff */
[----:B------:R-:W-:Y:S01]  /*3d90*/  FMNMX.FTZ R25, R63, R32, !PT ;  /* 0x000000203f197209 */ /* 0x000fe20007810000 */
[----:B------:R-:W-:-:S01]  /*3da0*/  FFMA.FTZ R32, R49, UR41, -R24 ;  /* 0x0000002931207c23 */ /* 0x000fc20008010818 */
[----:B------:R-:W-:Y:S01]  /*3db0*/  F2FP.SATFINITE.E4M3.F32.PACK_AB_MERGE_C R148, R8, R3, R148 ;  /* 0x000000030894723e */ /* 0x000fe20004807094 */
[----:B------:R0:W-:Y:S01]  /*3dc0*/  MUFU.EX2 R21, R48 ;  /* 0x0000003000157308 */ /* 0x0001e20000000800 */
[----:B------:R-:W-:Y:S01]  /*3dd0*/  FMNMX.FTZ R36, R66, R25, !PT ;  /* 0x0000001942247209 */ /* 0x000fe20007810000 */
[----:B------:R-:W-:-:S03]  /*3de0*/  FFMA.FTZ R49, R76, UR41, -R24 ;  /* 0x000000294c317c23 */ /* 0x000fc60008010818 */
[----:B------:R-:W-:-:S03]  /*3df0*/  FMNMX.FTZ R25, R67, R36, !PT ;  /* 0x0000002443197209 */ /* 0x000fc60007810000 */
[----:B------:R-:W1:Y:S01]  /*3e00*/  MUFU.EX2 R14, R14 ;  /* 0x0000000e000e7308 */ /* 0x000e620000000800 */
[----:B------:R-:W-:Y:S01]  /*3e10*/  FMNMX.FTZ R36, R70, R25, !PT ;  /* 0x0000001946247209 */ /* 0x000fe20007810000 */
[----:B0-----:R-:W-:-:S03]  /*3e20*/  FFMA.FTZ R48, R69, UR41, -R24 ;  /* 0x0000002945307c23 */ /* 0x001fc60008010818 */
[----:B------:R-:W-:-:S03]  /*3e30*/  FMNMX.FTZ R29, R71, R36, !PT ;  /* 0x00000024471d7209 */ /* 0x000fc60007810000 */
[----:B------:R-:W-:Y:S01]  /*3e40*/  MUFU.EX2 R20, R20 ;  /* 0x0000001400147308 */ /* 0x000fe20000000800 */
[----:B------:R-:W-:-:S04]  /*3e50*/  FMNMX.FTZ R36, R74, R29, !PT ;  /* 0x0000001d4a247209 */ /* 0x000fc80007810000 */
[----:B------:R-:W-:-:S03]  /*3e60*/  FMNMX.FTZ R29, R75, R36, !PT ;  /* 0x000000244b1d7209 */ /* 0x000fc60007810000 */
[----:B------:R-:W0:Y:S01]  /*3e70*/  MUFU.EX2 R28, R28 ;  /* 0x0000001c001c7308 */ /* 0x000e220000000800 */
[----:B------:R-:W-:Y:S02]  /*3e80*/  FMNMX.FTZ R36, R78, R29, !PT ;  /* 0x0000001d4e247209 */ /* 0x000fe40007810000 */
[----:B-1----:R-:W-:Y:S02]  /*3e90*/  F2FP.SATFINITE.E4M3.F32.PACK_AB_MERGE_C R150, R14, R11, RZ ;  /* 0x0000000b0e96723e */ /* 0x002fe400048070ff */
[----:B------:R-:W-:Y:S01]  /*3ea0*/  FMNMX.FTZ R33, R79, R36, !PT ;  /* 0x000000244f217209 */ /* 0x000fe20007810000 */
[----:B------:R-:W-:Y:S01]  /*3eb0*/  FFMA.FTZ R36, R57, UR41, -R24 ;  /* 0x0000002939247c23 */ /* 0x000fe20008010818 */
[----:B------:R-:W-:Y:S01]  /*3ec0*/  F2FP.SATFINITE.E4M3.F32.PACK_AB_MERGE_C R150, R12, R9, R150 ;  /* 0x000000090c96723e */ /* 0x000fe20004807096 */
[----:B------:R-:W-:Y:S01]  /*3ed0*/  MUFU.EX2 R32, R32 ;  /* 0x0000002000207308 */ /* 0x000fe20000000800 */
[----:B------:R-:W-:-:S04]  /*3ee0*/  FMNMX.FTZ R40, R82, R33, !PT ;  /* 0x0000002152287209 */ /* 0x000fc80007810000 */
[----:B------:R-:W-:Y:S01]  /*3ef0*/  FMNMX.FTZ R33, R83, R40, !PT ;  /* 0x0000002853217209 */ /* 0x000fe20007810000 */
[----:B------:R-:W-:-:S01]  /*3f00*/  FFMA.FTZ R40, R61, UR41, -R24 ;  /* 0x000000293d287c23 */ /* 0x000fc20008010818 */
[----:B------:R-:W-:Y:S01]  /*3f10*/  IMAD.U32 R61, RZ, RZ, UR41 ;  /* 0x00000029ff3d7e24 */ /* 0x000fe2000f8e00ff */
[----:B------:R1:W-:Y:S01]  /*3f20*/  MUFU.EX2 R25, R52 ;  /* 0x0000003400197308 */ /* 0x0003e20000000800 */
[----:B------:R-:W-:Y:S02]  /*3f30*/  FMNMX.FTZ R0, R86, R33, !PT ;  /* 0x0000002156007209 */ /* 0x000fe40007810000 */
[----:B0-----:R-:W-:Y:S02]  /*3f40*/  F2FP.SATFINITE.E4M3.F32.PACK_AB_MERGE_C R144, R28, R15, RZ ;  /* 0x0000000f1c90723e */ /* 0x001fe400048070ff */
[----:B------:R-:W-:Y:S02]  /*3f50*/  FMNMX.FTZ R0, R87, R0, !PT ;  /* 0x0000000057007209 */ /* 0x000fe40007810000 */
[----:B------:R-:W-:Y:S01]  /*3f60*/  F2FP.SATFINITE.E4M3.F32.PACK_AB_MERGE_C R144, R20, R13, R144 ;  /* 0x0000000d1490723e */ /* 0x000fe20004807090 */
[----:B------:R0:W-:Y:S01]  /*3f70*/  MUFU.EX2 R33, R60 ;  /* 0x0000003c00217308 */ /* 0x0001e20000000800 */
[----:B-1----:R-:W-:-:S01]  /*3f80*/  FFMA.FTZ R52, R73, UR41, -R24 ;  /* 0x0000002949347c23 */ /* 0x002fc20008010818 */
[----:B------:R-:W1:Y:S06]  /*3f90*/  SHFL.BFLY PT, R45, R0, 0x2, 0x1f ;  /* 0x0c401f00002d7f89 */ /* 0x000e6c00000e0000 */
[----:B------:R-:W-:Y:S01]  /*3fa0*/  MUFU.EX2 R40, R40 ;  /* 0x0000002800287308 */ /* 0x000fe20000000800 */
[----:B0-----:R-:W-:-:S07]  /*3fb0*/  FFMA.FTZ R60, R81, UR41, -R24 ;  /* 0x00000029513c7c23 */ /* 0x001fce0008010818 */
[----:B------:R0:W2:Y:S08]  /*3fc0*/  MUFU.EX2 R4, R53 ;  /* 0x0000003500047308 */ /* 0x0000b00000000800 */
[----:B------:R3:W-:Y:S01]  /*3fd0*/  MUFU.EX2 R29, R56 ;  /* 0x00000038001d7308 */ /* 0x0007e20000000800 */
[----:B0-----:R-:W-:-:S01]  /*3fe0*/  FFMA.FTZ R53, R80, UR41, -R24 ;  /* 0x0000002950357c23 */ /* 0x001fc20008010818 */
[----:B-1----:R-:W-:-:S05]  /*3ff0*/  FMNMX.FTZ R57, R0, R45, !PT ;  /* 0x0000002d00397209 */ /* 0x002fca0007810000 */
[----:B------:R-:W0:Y:S01]  /*4000*/  SHFL.BFLY PT, R0, R57, 0x1, 0x1f ;  /* 0x0c201f0039007f89 */ /* 0x000e2200000e0000 */
[----:B------:R-:W-:Y:S01]  /*4010*/  MUFU.EX2 R36, R36 ;  /* 0x0000002400247308 */ /* 0x000fe20000000800 */
[----:B--2---:R-:W-:Y:S01]  /*4020*/  F2FP.SATFINITE.E4M3.F32.PACK_AB_MERGE_C R146, R4, R25, RZ ;  /* 0x000000190492723e */ /* 0x004fe200048070ff */
[----:B---3--:R-:W-:-:S03]  /*4030*/  FFMA.FTZ R56, R77, UR41, -R24 ;  /* 0x000000294d387c23 */ /* 0x008fc60008010818 */
[----:B------:R-:W-:-:S03]  /*4040*/  F2FP.SATFINITE.E4M3.F32.PACK_AB_MERGE_C R146, R32, R21, R146 ;  /* 0x000000152092723e */ /* 0x000fc60004807092 */
[----:B------:R-:W-:Y:S08]  /*4050*/  MUFU.EX2 R41, R41 ;  /* 0x0000002900297308 */ /* 0x000ff00000000800 */
[----:B------:R-:W-:Y:S01]  /*4060*/  MUFU.EX2 R48, R48 ;  /* 0x0000003000307308 */ /* 0x000fe20000000800 */
[----:B0-----:R-:W-:-:S07]  /*4070*/  FMNMX.FTZ R0, R57, R0, !PT ;  /* 0x0000000039007209 */ /* 0x001fce0007810000 */
[----:B------:R-:W-:Y:S01]  /*4080*/  MUFU.EX2 R37, R37 ;  /* 0x0000002500257308 */ /* 0x000fe20000000800 */
[----:B------:R-:W-:-:S01]  /*4090*/  FFMA.FTZ R57, R84, UR41, -R24 ;  /* 0x0000002954397c23 */ /* 0x000fc20008010818 */
[----:B------:R-:W-:Y:S01]  /*40a0*/  FFMA.FTZ R24, R85, UR41, -R24 ;  /* 0x0000002955187c23 */ /* 0x000fe20008010818 */
[C---:B------:R-:W-:Y:S01]  /*40b0*/  FSETP.NEU.FTZ.AND P2, PT, R0.reuse, -INF , PT ;  /* 0xff8000000000780b */ /* 0x040fe20003f5d000 */
[----:B------:R-:W-:-:S04]  /*40c0*/  FFMA.FTZ R61, R0, R61, -8 ;  /* 0xc1000000003d7423 */ /* 0x000fc8000001003d */
[----:B------:R-:W-:Y:S01]  /*40d0*/  MUFU.EX2 R44, R44 ;  /* 0x0000002c002c7308 */ /* 0x000fe20000000800 */
[----:B------:R-:W-:Y:S02]  /*40e0*/  FSEL R61, R61, RZ, P2 ;  /* 0x000000ff3d3d7208 */ /* 0x000fe40001000000 */
[----:B------:R-:W-:-:S03]  /*40f0*/  PLOP3.LUT P2, PT, PT, PT, UP1, 0x40, 0x0 ;  /* 0x000000000000781c */ /* 0x000fc60003f4e818 */
[--C-:B------:R-:W-:Y:S01]  /*4100*/  FFMA.FTZ R65, R31, UR41, -R61.reuse ;  /* 0x000000291f417c23 */ /* 0x100fe2000801083d */
[----:B------:R-:W-:-:S01]  /*4110*/  FFMA.FTZ R31, R34, UR41, -R61 ;  /* 0x00000029221f7c23 */ /* 0x000fc2000801083d */
        /* <DEDUP_REMOVED lines=8> */
[----:B------:R-:W-:Y:S01]  /*41a0*/  FFMA.FTZ R51, R58, UR41, -R61 ;  /* 0x000000293a337c23 */ /* 0x000fe2000801083d */
[----:B------:R-:W-:-:S01]  /*41b0*/  FADD.FTZ R58, R3, R8 ;  /* 0x00000008033a7221 */ /* 0x000fc20000010000 */
[----:B------:R-:W-:Y:S01]  /*41c0*/  MUFU.EX2 R26, R26 ;  /* 0x0000001a001a7308 */ /* 0x000fe20000000800 */
[----:B------:R-:W-:-:S01]  /*41d0*/  FFMA.FTZ R64, R39, UR41, -R61 ;  /* 0x0000002927407c23 */ /* 0x000fc2000801083d */
[----:B------:R-:W-:Y:S01]  /*41e0*/  FFMA.FTZ R39, R43, UR41, -R61 ;  /* 0x000000292b277c23 */ /* 0x000fe2000801083d */
[----:B------:R-:W-:-:S01]  /*41f0*/  FADD.FTZ R69, R5, R58 ;  /* 0x0000003a05457221 */ /* 0x000fc20000010000 */
[--C-:B------:R-:W-:Y:S01]  /*4200*/  FFMA.FTZ R43, R50, UR41, -R61.reuse ;  /* 0x00000029322b7c23 */ /* 0x100fe2000801083d */
[----:B------:R-:W-:-:S01]  /*4210*/  FFMA.FTZ R50, R54, UR41, -R61 ;  /* 0x0000002936327c23 */ /* 0x000fc2000801083d */
[----:B------:R-:W-:Y:S01]  /*4220*/  FFMA.FTZ R54, R59, UR41, -R61 ;  /* 0x000000293b367c23 */ /* 0x000fe2000801083d */
[----:B------:R-:W-:-:S01]  /*4230*/  FADD.FTZ R58, R10, R69 ;  /* 0x000000450a3a7221 */ /* 0x000fc20000010000 */
[----:B------:R-:W0:Y:S01]  /*4240*/  MUFU.EX2 R27, R27 ;  /* 0x0000001b001b7308 */ /* 0x000e220000000800 */
[----:B------:R-:W-:-:S01]  /*4250*/  FFMA.FTZ R59, R62, UR41, -R61 ;  /* 0x000000293e3b7c23 */ /* 0x000fc2000801083d */
[----:B------:R-:W-:Y:S01]  /*4260*/  FFMA.FTZ R62, R63, UR41, -R61 ;  /* 0x000000293f3e7c23 */ /* 0x000fe2000801083d */
[----:B------:R-:W-:-:S01]  /*4270*/  FADD.FTZ R69, R9, R58 ;  /* 0x0000003a09457221 */ /* 0x000fc20000010000 */
[--C-:B------:R-:W-:Y:S01]  /*4280*/  FFMA.FTZ R47, R47, UR41, -R61.reuse ;  /* 0x000000292f2f7c23 */ /* 0x100fe2000801083d */
[----:B------:R-:W-:-:S01]  /*4290*/  FFMA.FTZ R55, R55, UR41, -R61 ;  /* 0x0000002937377c23 */ /* 0x000fc2000801083d */
[----:B------:R-:W-:Y:S01]  /*42a0*/  FFMA.FTZ R5, R67, UR41, -R61 ;  /* 0x0000002943057c23 */ /* 0x000fe2000801083d */
[----:B------:R-:W-:-:S01]  /*42b0*/  FADD.FTZ R58, R12, R69 ;  /* 0x000000450c3a7221 */ /* 0x000fc20000010000 */
[----:B------:R-:W1:Y:S01]  /*42c0*/  MUFU.EX2 R30, R30 ;  /* 0x0000001e001e7308 */ /* 0x000e620000000800 */
[----:B------:R-:W-:-:S01]  /*42d0*/  FFMA.FTZ R70, R70, UR41, -R61 ;  /* 0x0000002946467c23 */ /* 0x000fc2000801083d */
[----:B------:R-:W-:Y:S01]  /*42e0*/  FFMA.FTZ R71, R71, UR41, -R61 ;  /* 0x0000002947477c23 */ /* 0x000fe2000801083d */
[----:B------:R-:W-:-:S01]  /*42f0*/  FADD.FTZ R69, R11, R58 ;  /* 0x0000003a0b457221 */ /* 0x000fc20000010000 */
[--C-:B------:R-:W-:Y:S01]  /*4300*/  FFMA.FTZ R58, R66, UR41, -R61.reuse ;  /* 0x00000029423a7c23 */ /* 0x100fe2000801083d */
[----:B------:R-:W-:-:S01]  /*4310*/  FFMA.FTZ R74, R74, UR41, -R61 ;  /* 0x000000294a4a7c23 */ /* 0x000fc2000801083d */
[----:B------:R-:W-:Y:S01]  /*4320*/  FFMA.FTZ R75, R75, UR41, -R61 ;  /* 0x000000294b4b7c23 */ /* 0x000fe2000801083d */
[----:B------:R-:W-:-:S01]  /*4330*/  FADD.FTZ R68, R14, R69 ;  /* 0x000000450e447221 */ /* 0x000fc20000010000 */
        /* <DEDUP_REMOVED lines=9> */
[----:B-1----:R-:W-:-:S01]  /*43d0*/  FADD.FTZ R66, R30, R63 ;  /* 0x0000003f1e427221 */ /* 0x002fc20000010000 */
[----:B------:R-:W-:-:S04]  /*43e0*/  FADD.FTZ R63, R13, R68 ;  /* 0x000000440d3f7221 */ /* 0x000fc80000010000 */
[----:B------:R-:W-:Y:S02]  /*43f0*/  FADD.FTZ R10, R20, R63 ;  /* 0x0000003f140a7221 */ /* 0x000fe40000010000 */
[----:B------:R-:W1:Y:S01]  /*4400*/  MUFU.EX2 R34, R34 ;  /* 0x0000002200227308 */ /* 0x000e620000000800 */
[----:B--2---:R-:W-:-:S01]  /*4410*/  FADD.FTZ R66, R65, R66 ;  /* 0x0000004241427221 */ /* 0x004fc20000010000 */
[----:B------:R-:W-:-:S04]  /*4420*/  F2FP.SATFINITE.E4M3.F32.PACK_AB_MERGE_C R30, R65, R30, RZ ;  /* 0x0000001e411e723e */ /* 0x000fc800048070ff */
[----:B------:R-:W-:Y:S02]  /*4430*/  F2FP.SATFINITE.E4M3.F32.PACK_AB_MERGE_C R149, R27, R26, R30 ;  /* 0x0000001a1b95723e */ /* 0x000fe4000480701e */
[----:B------:R-:W2:Y:S01]  /*4440*/  MUFU.EX2 R35, R35 ;  /* 0x0000002300237308 */ /* 0x000ea20000000800 */
[----:B0-----:R-:W-:-:S07]  /*4450*/  FADD.FTZ R11, R31, R66 ;  /* 0x000000421f0b7221 */ /* 0x001fce0000010000 */
[----:B------:R-:W0:Y:S01]  /*4460*/  MUFU.EX2 R64, R64 ;  /* 0x0000004000407308 */ /* 0x000e220000000800 */
[----:B-1----:R-:W-:-:S01]  /*4470*/  FADD.FTZ R8, R34, R11 ;  /* 0x0000000b22087221 */ /* 0x002fc20000010000 */
[----:B------:R-:W-:-:S04]  /*4480*/  FADD.FTZ R11, R15, R10 ;  /* 0x0000000a0f0b7221 */ /* 0x000fc80000010000 */
[----:B------:R-:W-:Y:S02]  /*4490*/  FADD.FTZ R28, R28, R11 ;  /* 0x0000000b1c1c7221 */ /* 0x000fe40000010000 */
[----:B------:R-:W1:Y:S01]  /*44a0*/  MUFU.EX2 R38, R38 ;  /* 0x0000002600267308 */ /* 0x000e620000000800 */
[----:B--2---:R-:W-:-:S01]  /*44b0*/  FADD.FTZ R3, R35, R8 ;  /* 0x0000000823037221 */ /* 0x004fc20000010000 */
[----:B------:R-:W-:-:S04]  /*44c0*/  FADD.FTZ R9, R21, R28 ;  /* 0x0000001c15097221 */ /* 0x000fc80000010000 */
[----:B------:R-:W-:Y:S02]  /*44d0*/  FADD.FTZ R10, R32, R9 ;  /* 0x00000009200a7221 */ /* 0x000fe40000010000 */
[----:B------:R-:W2:Y:S01]  /*44e0*/  MUFU.EX2 R39, R39 ;  /* 0x0000002700277308 */ /* 0x000ea20000000800 */
[----:B0-----:R-:W-:-:S01]  /*44f0*/  FADD.FTZ R3, R64, R3 ;  /* 0x0000000340037221 */ /* 0x001fc20000010000 */
[----:B------:R-:W-:Y:S01]  /*4500*/  FADD.FTZ R25, R25, R10 ;  /* 0x0000000a19197221 */ /* 0x000fe20000010000 */
[----:B------:R-:W-:-:S03]  /*4510*/  F2FP.SATFINITE.E4M3.F32.PACK_AB_MERGE_C R35, R64, R35, RZ ;  /* 0x000000234023723e */ /* 0x000fc600048070ff */
[----:B------:R-:W-:Y:S01]  /*4520*/  FADD.FTZ R4, R4, R25 ;  /* 0x0000001904047221 */ /* 0x000fe20000010000 */
[----:B------:R-:W-:Y:S01]  /*4530*/  F2FP.SATFINITE.E4M3.F32.PACK_AB_MERGE_C R151, R34, R31, R35 ;  /* 0x0000001f2297723e */ /* 0x000fe20004807023 */
[----:B------:R-:W0:Y:S01]  /*4540*/  MUFU.EX2 R42, R42 ;  /* 0x0000002a002a7308 */ /* 0x000e220000000800 */
[----:B-1----:R-:W-:-:S01]  /*4550*/  FADD.FTZ R8, R38, R3 ;  /* 0x0000000326087221 */ /* 0x002fc20000010000 */
[----:B------:R-:W-:-:S06]  /*4560*/  FADD.FTZ R9, R29, R4 ;  /* 0x000000041d097221 */ /* 0x000fcc0000010000 */
[----:B------:R-:W1:Y:S01]  /*4570*/  MUFU.EX2 R47, R47 ;  /* 0x0000002f002f7308 */ /* 0x000e620000000800 */
[----:B--2---:R-:W-:-:S07]  /*4580*/  FADD.FTZ R3, R39, R8 ;  /* 0x0000000827037221 */ /* 0x004fce0000010000 */
[----:B------:R-:W2:Y:S01]  /*4590*/  MUFU.EX2 R43, R43 ;  /* 0x0000002b002b7308 */ /* 0x000ea20000000800 */
[----:B0-----:R-:W-:-:S01]  /*45a0*/  FADD.FTZ R8, R42, R3 ;  /* 0x000000032a087221 */ /* 0x001fc20000010000 */
[----:B------:R-:W-:-:S04]  /*45b0*/  F2FP.SATFINITE.E4M3.F32.PACK_AB_MERGE_C R3, R40, R33, RZ ;  /* 0x000000212803723e */ /* 0x000fc800048070ff */
[C---:B------:R-:W-:Y:S01]  /*45c0*/  F2FP.SATFINITE.E4M3.F32.PACK_AB_MERGE_C R140, R36.reuse, R29, R3 ;  /* 0x0000001d248c723e */ /* 0x040fe20004807003 */
[----:B------:R-:W-:-:S01]  /*45d0*/  FADD.FTZ R36, R36, R9 ;  /* 0x0000000924247221 */ /* 0x000fc20000010000 */
[----:B------:R-:W0:Y:S01]  /*45e0*/  MUFU.EX2 R46, R46 ;  /* 0x0000002e002e7308 */ /* 0x000e220000000800 */
[----:B-1----:R-:W-:-:S01]  /*45f0*/  FADD.FTZ R8, R47, R8 ;  /* 0x000000082f087221 */ /* 0x002fc20000010000 */
[----:B------:R-:W-:Y:S01]  /*4600*/  F2FP.SATFINITE.E4M3.F32.PACK_AB_MERGE_C R42, R47, R42, RZ ;  /* 0x0000002a2f2a723e */ /* 0x000fe200048070ff */
[----:B------:R-:W-:-:S03]  /*4610*/  FADD.FTZ R33, R33, R36 ;  /* 0x0000002421217221 */ /* 0x000fc60000010000 */
[----:B------:R-:W-:Y:S01]  /*4620*/  F2FP.SATFINITE.E4M3.F32.PACK_AB_MERGE_C R145, R39, R38, R42 ;  /* 0x000000262791723e */ /* 0x000fe2000480702a */
[----:B------:R-:W-:-:S01]  /*4630*/  FADD.FTZ R40, R40, R33 ;  /* 0x0000002128287221 */ /* 0x000fc20000010000 */
[----:B------:R-:W1:Y:S01]  /*4640*/  MUFU.EX2 R50, R50 ;  /* 0x0000003200327308 */ /* 0x000e620000000800 */
[----:B--2---:R-:W-:-:S01]  /*4650*/  FADD.FTZ R3, R43, R8 ;  /* 0x000000082b037221 */ /* 0x004fc20000010000 */
[----:B------:R-:W-:-:S04]  /*4660*/  F2FP.SATFINITE.E4M3.F32.PACK_AB_MERGE_C R8, R48, R41, RZ ;  /* 0x000000293008723e */ /* 0x000fc800048070ff */
[----:B------:R-:W-:Y:S01]  /*4670*/  F2FP.SATFINITE.E4M3.F32.PACK_AB_MERGE_C R142, R44, R37, R8 ;  /* 0x000000252c8e723e */ /* 0x000fe20004807008 */
[----:B------:R-:W-:-:S01]  /*4680*/  FADD.FTZ R37, R37, R40 ;  /* 0x0000002825257221 */ /* 0x000fc20000010000 */
[----:B------:R-:W2:Y:S01]  /*4690*/  MUFU.EX2 R55, R55 ;  /* 0x0000003700377308 */ /* 0x000ea20000000800 */
[----:B0-----:R-:W-:-:S02]  /*46a0*/  FADD.FTZ R3, R46, R3 ;  /* 0x000000032e037221 */ /* 0x001fc40000010000 */
[----:B------:R-:W-:-:S04]  /*46b0*/  FADD.FTZ R44, R44, R37 ;  /* 0x000000252c2c7221 */ /* 0x000fc80000010000 */
[----:B------:R-:W-:Y:S01]  /*46c0*/  FADD.FTZ R41, R41, R44 ;  /* 0x0000002c29297221 */ /* 0x000fe20000010000 */
[----:B------:R-:W0:Y:S01]  /*46d0*/  MUFU.EX2 R51, R51 ;  /* 0x0000003300337308 */ /* 0x000e220000000800 */
[----:B-1----:R-:W-:-:S02]  /*46e0*/  FADD.FTZ R4, R50, R3 ;  /* 0x0000000332047221 */ /* 0x002fc40000010000 */
[----:B------:R-:W-:-:S05]  /*46f0*/  FADD.FTZ R48, R48, R41 ;  /* 0x0000002930307221 */ /* 0x000fca0000010000 */
        /* <DEDUP_REMOVED lines=8> */
[----:B------:R-:W1:Y:S01]  /*4780*/  MUFU.EX2 R58, R58 ;  /* 0x0000003a003a7308 */ /* 0x000e620000000800 */
[----:B--2---:R-:W-:-:S07]  /*4790*/  FADD.FTZ R3, R59, R4 ;  /* 0x000000043b037221 */ /* 0x004fce0000010000 */
[----:B------:R-:W2:Y:S01]  /*47a0*/  MUFU.EX2 R5, R5 ;  /* 0x0000000500057308 */ /* 0x000ea20000000800 */
[----:B0-----:R-:W-:-:S01]  /*47b0*/  FADD.FTZ R3, R62, R3 ;  /* 0x000000033e037221 */ /* 0x001fc20000010000 */
[----:B------:R-:W-:-:S04]  /*47c0*/  F2FP.SATFINITE.E4M3.F32.PACK_AB_MERGE_C R59, R62, R59, RZ ;  /* 0x0000003b3e3b723e */ /* 0x000fc800048070ff */
[----:B------:R-:W-:Y:S02]  /*47d0*/  F2FP.SATFINITE.E4M3.F32.PACK_AB_MERGE_C R141, R54, R51, R59 ;  /* 0x00000033368d723e */ /* 0x000fe4000480703b */
[----:B------:R-:W0:Y:S01]  /*47e0*/  MUFU.EX2 R70, R70 ;  /* 0x0000004600467308 */ /* 0x000e220000000800 */
[----:B-1----:R-:W-:-:S07]  /*47f0*/  FADD.FTZ R4, R58, R3 ;  /* 0x000000033a047221 */ /* 0x002fce0000010000 */
[----:B------:R-:W-:Y:S01]  /*4800*/  MUFU.EX2 R49, R49 ;  /* 0x0000003100317308 */ /* 0x000fe20000000800 */
[----:B--2---:R-:W-:-:S07]  /*4810*/  FADD.FTZ R3, R5, R4 ;  /* 0x0000000405037221 */ /* 0x004fce0000010000 */
[----:B------:R-:W1:Y:S01]  /*4820*/  MUFU.EX2 R56, R56 ;  /* 0x0000003800387308 */ /* 0x000e620000000800 */
[----:B0-----:R-:W-:-:S07]  /*4830*/  FADD.FTZ R4, R70, R3 ;  /* 0x0000000346047221 */ /* 0x001fce0000010000 */
[----:B------:R-:W0:Y:S08]  /*4840*/  MUFU.EX2 R71, R71 ;  /* 0x0000004700477308 */ /* 0x000e300000000800 */
[----:B------:R-:W-:Y:S01]  /*4850*/  MUFU.EX2 R45, R72 ;  /* 0x00000048002d7308 */ /* 0x000fe20000000800 */
[----:B-1----:R-:W-:-:S07]  /*4860*/  F2FP.SATFINITE.E4M3.F32.PACK_AB_MERGE_C R8, R56, R49, RZ ;  /* 0x000000313808723e */ /* 0x002fce00048070ff */
[----:B------:R-:W1:Y:S01]  /*4870*/  MUFU.EX2 R52, R52 ;  /* 0x0000003400347308 */ /* 0x000e620000000800 */
[C---:B0-----:R-:W-:Y:S01]  /*4880*/  F2FP.SATFINITE.E4M3.F32.PACK_AB_MERGE_C R70, R71.reuse, R70, RZ ;  /* 0x000000464746723e */ /* 0x041fe200048070ff */
[----:B------:R-:W-:-:S03]  /*4890*/  FADD.FTZ R71, R71, R4 ;  /* 0x0000000447477221 */ /* 0x000fc60000010000 */
[----:B------:R-:W-:-:S03]  /*48a0*/  F2FP.SATFINITE.E4M3.F32.PACK_AB_MERGE_C R143, R5, R58, R70 ;  /* 0x0000003a058f723e */ /* 0x000fc60004807046 */
[----:B------:R-:W0:Y:S08]  /*48b0*/  MUFU.EX2 R74, R74 ;  /* 0x0000004a004a7308 */ /* 0x000e300000000800 */
[----:B------:R-:W2:Y:S01]  /*48c0*/  MUFU.EX2 R75, R75 ;  /* 0x0000004b004b7308 */ /* 0x000ea20000000800 */
[----:B-1----:R-:W-:Y:S01]  /*48d0*/  F2FP.SATFINITE.E4M3.F32.PACK_AB_MERGE_C R136, R52, R45, R8 ;  /* 0x0000002d3488723e */ /* 0x002fe20004807008 */
[----:B------:R-:W-:-:S04]  /*48e0*/  FADD.FTZ R45, R45, R48 ;  /* 0x000000302d2d7221 */ /* 0x000fc80000010000 */
[----:B------:R-:W-:Y:S02]  /*48f0*/  FADD.FTZ R52, R52, R45 ;  /* 0x0000002d34347221 */ /* 0x000fe40000010000 */
[----:B------:R-:W1:Y:S01]  /*4900*/  MUFU.EX2 R78, R78 ;  /* 0x0000004e004e7308 */ /* 0x000e620000000800 */
[----:B0-----:R-:W-:-:S01]  /*4910*/  FADD.FTZ R4, R74, R71 ;  /* 0x000000474a047221 */ /* 0x001fc20000010000 */
[----:B------:R-:W-:-:S04]  /*4920*/  FADD.FTZ R49, R49, R52 ;  /* 0x0000003431317221 */ /* 0x000fc80000010000 */
[----:B------:R-:W-:Y:S02]  /*4930*/  FADD.FTZ R56, R56, R49 ;  /* 0x0000003138387221 */ /* 0x000fe40000010000 */
[----:B------:R-:W-:Y:S01]  /*4940*/  MUFU.EX2 R57, R57 ;  /* 0x0000003900397308 */ /* 0x000fe20000000800 */
[----:B--2---:R-:W-:-:S07]  /*4950*/  FADD.FTZ R3, R75, R4 ;  /* 0x000000044b037221 */ /* 0x004fce0000010000 */
[----:B------:R-:W0:Y:S01]  /*4960*/  MUFU.EX2 R24, R24 ;  /* 0x0000001800187308 */ /* 0x000e220000000800 */
[----:B-1----:R-:W-:-:S07]  /*4970*/  FADD.FTZ R4, R78, R3 ;  /* 0x000000034e047221 */ /* 0x002fce0000010000 */
[----:B------:R-:W1:Y:S08]  /*4980*/  MUFU.EX2 R79, R79 ;  /* 0x0000004f004f7308 */ /* 0x000e700000000800 */
[----:B------:R-:W-:Y:S01]  /*4990*/  MUFU.EX2 R53, R53 ;  /* 0x0000003500357308 */ /* 0x000fe20000000800 */
[----:B0-----:R-:W-:-:S07]  /*49a0*/  F2FP.SATFINITE.E4M3.F32.PACK_AB_MERGE_C R8, R24, R57, RZ ;  /* 0x000000391808723e */ /* 0x001fce00048070ff */
[----:B------:R-:W0:Y:S01]  /*49b0*/  MUFU.EX2 R60, R60 ;  /* 0x0000003c003c7308 */ /* 0x000e220000000800 */
[C---:B-1----:R-:W-:Y:S01]  /*49c0*/  F2FP.SATFINITE.E4M3.F32.PACK_AB_MERGE_C R78, R79.reuse, R78, RZ ;  /* 0x0000004e4f4e723e */ /* 0x042fe200048070ff */
[----:B------:R-:W-:-:S03]  /*49d0*/  FADD.FTZ R79, R79, R4 ;  /* 0x000000044f4f7221 */ /* 0x000fc60000010000 */
[----:B------:R-:W-:-:S03]  /*49e0*/  F2FP.SATFINITE.E4M3.F32.PACK_AB_MERGE_C R137, R75, R74, R78 ;  /* 0x0000004a4b89723e */ /* 0x000fc6000480704e */
[----:B------:R-:W1:Y:S08]  /*49f0*/  MUFU.EX2 R82, R82 ;  /* 0x0000005200527308 */ /* 0x000e700000000800 */
[----:B------:R-:W2:Y:S01]  /*4a00*/  MUFU.EX2 R83, R83 ;  /* 0x0000005300537308 */ /* 0x000ea20000000800 */
[----:B0-----:R-:W-:Y:S01]  /*4a10*/  F2FP.SATFINITE.E4M3.F32.PACK_AB_MERGE_C R138, R60, R53, R8 ;  /* 0x000000353c8a723e */ /* 0x001fe20004807008 */
[----:B------:R-:W-:-:S04]  /*4a20*/  FADD.FTZ R53, R53, R56 ;  /* 0x0000003835357221 */ /* 0x000fc80000010000 */
[----:B------:R-:W-:Y:S02]  /*4a30*/  FADD.FTZ R60, R60, R53 ;  /* 0x000000353c3c7221 */ /* 0x000fe40000010000 */
[----:B------:R-:W0:Y:S01]  /*4a40*/  MUFU.EX2 R86, R86 ;  /* 0x0000005600567308 */ /* 0x000e220000000800 */
[----:B-1----:R-:W-:-:S01]  /*4a50*/  FADD.FTZ R4, R82, R79 ;  /* 0x0000004f52047221 */ /* 0x002fc20000010000 */
[----:B------:R-:W-:-:S04]  /*4a60*/  FADD.FTZ R5, R57, R60 ;  /* 0x0000003c39057221 */ /* 0x000fc80000010000 */
[----:B------:R-:W-:Y:S02]  /*4a70*/  FADD.FTZ R5, R24, R5 ;  /* 0x0000000518057221 */ /* 0x000fe40000010000 */
[----:B------:R-:W1:Y:S01]  /*4a80*/  MUFU.EX2 R61, R61 ;  /* 0x0000003d003d7308 */ /* 0x000e620000000800 */
[----:B--2---:R-:W-:-:S04]  /*4a90*/  FADD.FTZ R3, R83, R4 ;  /* 0x0000000453037221 */ /* 0x004fc80000010000 */
[----:B0-----:R-:W-:Y:S01]  /*4aa0*/  FADD.FTZ R4, R86, R3 ;  /* 0x0000000356047221 */ /* 0x001fe20000010000 */
[----:B------:R-:W-:Y:S01]  /*4ab0*/  VIADD R3, R88, 0xfffffffe ;  /* 0xfffffffe58037836 */ /* 0x000fe20000000000 */
[C---:B-1----:R-:W-:Y:S02]  /*4ac0*/  F2FP.SATFINITE.E4M3.F32.PACK_AB_MERGE_C R8, R61.reuse, R86, RZ ;  /* 0x000000563d08723e */ /* 0x042fe400048070ff */
[----:B------:R-:W-:-:S02]  /*4ad0*/  FADD.FTZ R4, R61, R4 ;  /* 0x000000043d047221 */ /* 0x000fc40000010000 */
[----:B------:R-:W-:Y:S01]  /*4ae0*/  F2FP.SATFINITE.E4M3.F32.PACK_AB_MERGE_C R139, R83, R82, R8 ;  /* 0x00000052538b723e */ /* 0x000fe20004807008 */
[----:B------:R-:W-:Y:S06]  /*4af0*/  @P2 BRA `(.L_x_689) ;  /* 0x0000000000442947 */ /* 0x000fec0003800000 */
        /* <DEDUP_REMOVED lines=10> */
.L_x_690:
[----:B------:R-:W-:-:S11]  /*4ba0*/  UISETP.NE.AND UP2, UPT, UR7, 0x1, UPT ;  /* 0x000000010700788c */ /* 0x000fd6000bf45270 */
[----:B------:R-:W-:Y:S02]  /*4bb0*/  @UP2 ULDC.64 UR20, c[0x0][0x9e8] ;  /* 0x00027a0000142ab9 */ /* 0x000fe40000000a00 */
[----:B------:R-:W-:-:S04]  /*4bc0*/  UIMAD.WIDE.U32 UR10, UR14, UR20, URZ ;  /* 0x000000140e0a72a5 */ /* 0x000fc8000f8e003f */
[----:B------:R-:W-:-:S12]  /*4bd0*/  @UP2 USHF.R.U32.HI UR14, URZ, UR21, UR11 ;  /* 0x000000153f0e2299 */ /* 0x000fd8000801160b */
.L_x_691:
[----:B------:R-:W-:-:S04]  /*4be0*/  UIMAD UR7, UR14, UR7, UR7 ;  /* 0x000000070e0772a4 */ /* 0x000fc8000f8e0207 */
[----:B------:R-:W-:-:S04]  /*4bf0*/  UISETP.LT.AND UP2, UPT, UR6, UR7, UPT ;  /* 0x000000070600728c */ /* 0x000fc8000bf41270 */
[----:B------:R-:W-:-:S12]  /*4c00*/  USEL UR6, UR6, UR7, UP2 ;  /* 0x0000000706067287 */ /* 0x000fd80009000000 */
.L_x_689:
[----:B------:R-:W-:Y:S01]  /*4c10*/  USHF.R.S32.HI UR7, URZ, 0x1f, UR6 ;  /* 0x0000001f3f077899 */ /* 0x000fe20008011406 */
[----:B------:R-:W-:Y:S02]  /*4c20*/  CS2R R134, SRZ ;  /* 0x0000000000867805 */ /* 0x000fe4000001ff00 */
[----:B------:R-:W-:Y:S02]  /*4c30*/  CS2R R132, SRZ ;  /* 0x0000000000847805 */ /* 0x000fe4000001ff00 */
[----:B------:R-:W-:Y:S01]  /*4c40*/  CS2R R130, SRZ ;  /* 0x0000000000827805 */ /* 0x000fe2000001ff00 */
        /* <DEDUP_REMOVED lines=8> */
[----:B------:R-:W-:Y:S01]  /*4cd0*/  UISETP.LT.AND UP2, UPT, UR43, UR7, UPT ;  /* 0x000000072b00728c */ /* 0x000fe2000bf41270 */
[----:B------:R-:W-:Y:S02]  /*4ce0*/  CS2R R116, SRZ ;  /* 0x0000000000747805 */ /* 0x000fe4000001ff00 */
[----:B------:R-:W-:Y:S02]  /*4cf0*/  CS2R R114, SRZ ;  /* 0x0000000000727805 */ /* 0x000fe4000001ff00 */
[----:B------:R-:W-:Y:S01]  /*4d00*/  CS2R R112, SRZ ;  /* 0x0000000000707805 */ /* 0x000fe2000001ff00 */
[----:B------:R-:W-:Y:S01]  /*4d10*/  USEL UR17, UR43, UR7, !UP2 ;  /* 0x000000072b117287 */ /* 0x000fe2000d000000 */
[----:B------:R-:W-:-:S02]  /*4d20*/  CS2R R110, SRZ ;  /* 0x00000000006e7805 */ /* 0x000fc4000001ff00 */
[----:B------:R-:W-:Y:S02]  /*4d30*/  CS2R R108, SRZ ;  /* 0x00000000006c7805 */ /* 0x000fe4000001ff00 */
[----:B------:R-:W-:Y:S02]  /*4d40*/  CS2R R106, SRZ ;  /* 0x00000000006a7805 */ /* 0x000fe4000001ff00 */
[----:B------:R-:W-:Y:S02]  /*4d50*/  CS2R R104, SRZ ;  /* 0x0000000000687805 */ /* 0x000fe4000001ff00 */
[----:B------:R-:W-:Y:S02]  /*4d60*/  CS2R R102, SRZ ;  /* 0x0000000000667805 */ /* 0x000fe4000001ff00 */
[----:B------:R-:W-:Y:S02]  /*4d70*/  ISETP.GE.AND P2, PT, R3, UR17, PT ;  /* 0x0000001103007c0c */ /* 0x000fe4000bf46270 */
[----:B------:R-:W-:-:S02]  /*4d80*/  CS2R R100, SRZ ;  /* 0x0000000000647805 */ /* 0x000fc4000001ff00 */
[----:B------:R-:W-:Y:S02]  /*4d90*/  CS2R R98, SRZ ;  /* 0x0000000000627805 */ /* 0x000fe4000001ff00 */
[----:B------:R-:W-:Y:S02]  /*4da0*/  CS2R R96, SRZ ;  /* 0x0000000000607805 */ /* 0x000fe4000001ff00 */
[----:B------:R-:W-:Y:S02]  /*4db0*/  CS2R R94, SRZ ;  /* 0x00000000005e7805 */ /* 0x000fe4000001ff00 */
[----:B------:R-:W-:Y:S02]  /*4dc0*/  CS2R R92, SRZ ;  /* 0x00000000005c7805 */ /* 0x000fe4000001ff00 */
[----:B------:R-:W-:Y:S02]  /*4dd0*/  CS2R R90, SRZ ;  /* 0x00000000005a7805 */ /* 0x000fe4000001ff00 */
[----:B------:R-:W-:Y:S01]  /*4de0*/  CS2R R88, SRZ ;  /* 0x0000000000587805 */ /* 0x000fe2000001ff00 */
[----:B------:R-:W-:Y:S06]  /*4df0*/  @!P2 BRA `(.L_x_692) ;  /* 0x0000002c0038a947 */ /* 0x000fec0003800000 */
[----:B------:R-:W-:Y:S01]  /*4e00*/  IMAD.MOV.U32 R135, RZ, RZ, RZ ;  /* 0x000000ffff877224 */ /* 0x000fe200078e00ff */
[----:B------:R-:W-:Y:S01]  /*4e10*/  ULDC UR21, c[0x0][0x9e4] ;  /* 0x0002790000157ab9 */ /* 0x000fe20000000800 */
[----:B------:R-:W-:Y:S01]  /*4e20*/  ULDC UR18, c[0x0][0x9dc] ;  /* 0x0002770000127ab9 */ /* 0x000fe20000000800 */
[----:B------:R-:W-:-:S05]  /*4e30*/  ULDC UR22, c[0x0][0x9e0] ;  /* 0x0002780000167ab9 */ /* 0x000fca0000000800 */
.L_x_710:
[----:B------:R-:W-:-:S04]  /*4e40*/  UIADD3 UR19, UR36, 0x1, URZ ;  /* 0x0000000124137890 */ /* 0x000fc8000fffe03f */
[----:B------:R-:W-:-:S04]  /*4e50*/  UISETP.NE.AND UP2, UPT, UR19, 0x2, UPT ;  /* 0x000000021300788c */ /* 0x000fc8000bf45270 */
[----:B------:R-:W-:Y:S02]  /*4e60*/  USEL UR20, URZ, 0x1, UP2 ;  /* 0x000000013f147887 */ /* 0x000fe40009000000 */
[----:B------:R-:W-:Y:S02]  /*4e70*/  USEL UR19, UR19, URZ, UP2 ;  /* 0x0000003f13137287 */ /* 0x000fe40009000000 */
[----:B------:R-:W-:Y:S01]  /*4e80*/  ULOP3.LUT UR20, UR48, UR20, URZ, 0x3c, !UPT ;  /* 0x0000001430147292 */ /* 0x000fe2000f8e3c3f */
[----:B------:R-:W-:Y:S11]  /*4e90*/  @!P0 BRA `(.L_x_693) ;  /* 0x0000000000048947 */ /* 0x000ff60003800000 */
[----:B------:R-:W-:Y:S01]  /*4ea0*/  BPT.TRAP 0x1 ;  /* 0x000000040000795c */ /* 0x000fe20000300000 */
.L_x_693:
[----:B------:R-:W-:Y:S01]  /*4eb0*/  ULEA UR6, UR19, UR45, 0x3 ;  /* 0x0000002d13067291 */ /* 0x000fe2000f8e183f */
[----:B------:R-:W-:-:S05]  /*4ec0*/  IMAD.U32 R6, RZ, RZ, UR20 ;  /* 0x00000014ff067e24 */ /* 0x000fca000f8e00ff */
[----:B------:R-:W-:-:S04]  /*4ed0*/  SHF.L.U32 R6, R6, 0x1f, RZ ;  /* 0x0000001f06067819 */ /* 0x000fc800000006ff */
[----:B------:R0:W1:Y:S01]  /*4ee0*/  SYNCS.PHASECHK.TRANS64.TRYWAIT P2, [UR6+0x19c30], R6 ;  /* 0x019c3006ff0075a7 */ /* 0x0000620008040146 */
[----:B------:R-:W-:Y:S05]  /*4ef0*/  @!P0 BRA `(.L_x_694) ;  /* 0x0000000000048947 */ /* 0x000fea0003800000 */
[----:B------:R-:W-:Y:S01]  /*4f00*/  BPT.TRAP 0x1 ;  /* 0x000000040000795c */ /* 0x000fe20000300000 */
.L_x_694:
[----:B-1----:R-:W-:Y:S05]  /*4f10*/  @P2 BRA `(.L_x_695) ;  /* 0x0000000000082947 */ /* 0x002fea0003800000 */
[----:B------:R-:W1:Y:S02]  /*4f20*/  SYNCS.PHASECHK.TRANS64.TRYWAIT P2, [UR6+0x19c30], R6 ;  /* 0x019c3006ff0075a7 */ /* 0x000e640008040146 */
[----:B-1----:R-:W-:Y:S05]  /*4f30*/  @!P2 BRA `(.L_x_696) ;  /* 0x000000dc008ca947 */ /* 0x002fea0003800000 */
.L_x_695:
        /* <DEDUP_REMOVED lines=17> */
.L_x_697:
[----:B------:R-:W-:Y:S01]  /*5050*/  ULEA UR11, UR36, UR45, 0x3 ;  /* 0x0000002d240b7291 */ /* 0x000fe2000f8e183f */
[----:B01----:R-:W-:-:S05]  /*5060*/  IMAD.U32 R6, RZ, RZ, UR48 ;  /* 0x00000030ff067e24 */ /* 0x003fca000f8e00ff */
[----:B------:R-:W-:-:S04]  /*5070*/  SHF.L.U32 R6, R6, 0x1f, RZ ;  /* 0x0000001f06067819 */ /* 0x000fc800000006ff */
[----:B------:R0:W1:Y:S01]  /*5080*/  SYNCS.PHASECHK.TRANS64.TRYWAIT P2, [UR11+0x19c50], R6 ;  /* 0x019c5006ff0075a7 */ /* 0x000062000804014b */
[----:B------:R-:W-:Y:S05]  /*5090*/  @!P0 BRA `(.L_x_698) ;  /* 0x0000000000048947 */ /* 0x000fea0003800000 */
[----:B------:R-:W-:Y:S01]  /*50a0*/  BPT.TRAP 0x1 ;  /* 0x000000040000795c */ /* 0x000fe20000300000 */
.L_x_698:
[----:B-1----:R-:W-:Y:S05]  /*50b0*/  @P2 BRA `(.L_x_699) ;  /* 0x0000000000082947 */ /* 0x002fea0003800000 */
[----:B------:R-:W1:Y:S02]  /*50c0*/  SYNCS.PHASECHK.TRANS64.TRYWAIT P2, [UR11+0x19c50], R6 ;  /* 0x019c5006ff0075a7 */ /* 0x000e64000804014b */
[----:B-1----:R-:W-:Y:S05]  /*50d0*/  @!P2 BRA `(.L_x_700) ;  /* 0x000000dc003ca947 */ /* 0x002fea0003800000 */
.L_x_699:
[----:B------:R-:W-:Y:S01]  /*50e0*/  UIADD3 UR6, UR45, 0x3000, URZ ;  /* 0x000030002d067890 */ /* 0x000fe2000fffe03f */
[----:B------:R-:W-:Y:S01]  /*50f0*/  WARPGROUP.ARRIVE ;  /* 0x00000000000079c5 */ /* 0x000fe20000000000 */
[----:B------:R-:W-:Y:S01]  /*5100*/  UMOV UR7, 0x40000040 ;  /* 0x4000004000077882 */ /* 0x000fe20000000000 */
[----:B------:R-:W-:Y:S01]  /*5110*/  PLOP3.LUT P2, PT, PT, PT, UP0, 0x80, 0x0 ;  /* 0x000000000000781c */ /* 0x000fe20003f4f008 */
[----:B------:R-:W-:Y:S01]  /*5120*/  USHF.R.U32.HI UR6, URZ, 0x4, UR6 ;  /* 0x000000043f067899 */ /* 0x000fe20008011606 */
[----:B------:R-:W-:Y:S01]  /*5130*/  PLOP3.LUT P3, PT, PT, PT, UP0, 0x80, 0x0 ;  /* 0x000000000000781c */ /* 0x000fe20003f6f008 */
[----:B------:R-:W-:Y:S01]  /*5140*/  VIADD R15, R17, UR39 ;  /* 0x00000027110f7c36 */ /* 0x000fe20008000000 */
[----:B01----:R-:W0:Y:S01]  /*5150*/  LDC R6, c[0x0][0x2f0] ;  /* 0x0000bc00ff067b82 */ /* 0x003e220000000800 */
[----:B------:R-:W-:Y:S01]  /*5160*/  ULOP3.LUT UR6, UR6, 0x3fff, URZ, 0xc0, !UPT ;  /* 0x00003fff06067892 */ /* 0x000fe2000f8ec03f */
[----:B------:R-:W-:Y:S02]  /*5170*/  IMAD.U32 R8, RZ, RZ, UR19 ;  /* 0x00000013ff087e24 */ /* 0x000fe4000f8e00ff */
[----:B------:R-:W-:Y:S01]  /*5180*/  IMAD.SHL.U32 R10, R3, 0x80, RZ ;  /* 0x00000080030a7824 */ /* 0x000fe200078e00ff */
[----:B------:R-:W-:-:S02]  /*5190*/  ULOP3.LUT UR6, UR6, 0x10000, URZ, 0xfc, !UPT ;  /* 0x0001000006067892 */ /* 0x000fc4000f8efc3f */
[----:B------:R-:W-:Y:S01]  /*51a0*/  @!P1 LEA R8, R8, UR45, 0x3 ;  /* 0x0000002d08089c11 */ /* 0x000fe2000f8e18ff */
[----:B------:R-:W1:Y:S01]  /*51b0*/  LDC R7, c[0x0][0x288] ;  /* 0x0000a200ff077b82 */ /* 0x000e620000000800 */
[----:B------:R-:W-:-:S03]  /*51c0*/  UIMAD UR10, UR36, 0x300, UR6 ;  /* 0x00000300240a78a4 */ /* 0x000fc6000f8e0206 */
[----:B------:R-:W-:-:S04]  /*51d0*/  @!P1 VIADD R8, R8, 0x19c40 ;  /* 0x00019c4008089836 */ /* 0x000fc80000000000 */
[----:B------:R-:W-:Y:S01]  /*51e0*/  UMOV UR6, UR10 ;  /* 0x0000000a00067c82 */ /* 0x000fe20008000000 */
[----:B------:R-:W-:Y:S01]  /*51f0*/  @!P1 PRMT R8, RZ, 0x654, R8 ;  /* 0x00000654ff089816 */ /* 0x000fe20000000008 */
[----:B------:R-:W-:Y:S01]  /*5200*/  QGMMA.64x96x32.F32.E4M3.E4M3 R88, R148, gdesc[UR4], R88, gsb0 ;  /* 0x0160000494587df3 */ /* 0x000fe20008000858 */
[----:B------:R-:W-:Y:S01]  /*5210*/  UIADD3 UR6, UR10, 0x2, URZ ;  /* 0x000000020a067890 */ /* 0x000fe2000fffe03f */
[----:B------:R-:W-:Y:S01]  /*5220*/  UMOV UR7, 0x40000040 ;  /* 0x4000004000077882 */ /* 0x000fe20000000000 */
[----:B------:R-:W-:Y:S02]  /*5230*/  WARPGROUP.DEPBAR.LE gsb0, 0x0 ;  /* 0x00008000000079c5 */ /* 0x000fe40000010000 */
[----:B------:R-:W-:-:S06]  /*5240*/  WARPGROUP.ARRIVE ;  /* 0x00000000000079c5 */ /* 0x000fcc0000000000 */
        /* <DEDUP_REMOVED lines=11> */
[----:B------:R-:W-:Y:S02]  /*5300*/  @UP0 ULDC UR6, c[0x0][0x44c] ;  /* 0x0001130000060ab9 */ /* 0x000fe40000000800 */
[----:B------:R-:W-:Y:S01]  /*5310*/  @P2 IMAD.HI.U32 R9, R15, UR6, RZ ;  /* 0x000000060f092c27 */ /* 0x000fe2000f8e00ff */
[----:B------:R-:W-:Y:S01]  /*5320*/  @UP0 ULDC UR6, c[0x0][0x450] ;  /* 0x0001140000060ab9 */ /* 0x000fe20000000800 */
[----:B------:R-:W-:-:S03]  /*5330*/  PLOP3.LUT P2, PT, PT, PT, UP1, 0x40, 0x0 ;  /* 0x000000000000781c */ /* 0x000fc60003f4e818 */
[----:B------:R-:W-:Y:S01]  /*5340*/  @P3 SHF.R.U32.HI R15, RZ, UR6, R9 ;  /* 0x00000006ff0f3c19 */ /* 0x000fe20008011609 */
[----:B------:R-:W-:Y:S01]  /*5350*/  ULOP3.LUT UR6, URZ, UR18, URZ, 0x33, !UPT ;  /* 0x000000123f067292 */ /* 0x000fe2000f8e333f */
[----:B------:R-:W-:-:S03]  /*5360*/  IADD3 R9, -R10, 0x1, RZ ;  /* 0x000000010a097810 */ /* 0x000fc60007ffe1ff */
[----:B------:R-:W2:Y:S02]  /*5370*/  SHFL.IDX PT, R21, R15, RZ, 0x1c1f ;  /* 0x001c1fff0f157589 */ /* 0x000ea400000e0000 */
[----:B------:R-:W-:Y:S01]  /*5380*/  IMAD R9, R16, -0x2, R9 ;  /* 0xfffffffe10097824 */ /* 0x000fe200078e0209 */
[----:B------:R-:W-:Y:S02]  /*5390*/  WARPGROUP.DEPBAR.LE gsb0, 0x0 ;  /* 0x00008000000079c5 */ /* 0x000fe40000010000 */
[----:B------:R0:W-:Y:S02]  /*53a0*/  @!P1 SYNCS.ARRIVE.TRANS64.RED.A1T0 RZ, [R8+URZ], RZ ;  /* 0x000000ff08ff99a7 */ /* 0x0001e4000810043f */
[----:B0-----:R-:W-:-:S04]  /*53b0*/  IMAD R8, R6, UR40, R9 ;  /* 0x0000002806087c24 */ /* 0x001fc8000f8e0209 */
[----:B-1----:R-:W-:-:S04]  /*53c0*/  IMAD.IADD R8, R8, 0x1, -R7 ;  /* 0x0000000108087824 */ /* 0x002fc800078e0a07 */
[C---:B------:R-:W-:Y:S02]  /*53d0*/  VIADD R14, R8.reuse, UR22 ;  /* 0x00000016080e7c36 */ /* 0x040fe40008000000 */
[----:B------:R-:W-:Y:S02]  /*53e0*/  VIADD R13, R8, UR6 ;  /* 0x00000006080d7c36 */ /* 0x000fe40008000000 */
[--C-:B--2---:R-:W-:Y:S02]  /*53f0*/  IMAD.IADD R12, R14, 0x1, R21.reuse ;  /* 0x000000010e0c7824 */ /* 0x104fe400078e0215 */
[----:B------:R-:W-:Y:S01]  /*5400*/  IMAD.IADD R11, R13, 0x1, R21 ;  /* 0x000000010d0b7824 */ /* 0x000fe200078e0215 */
[----:B------:R-:W-:Y:S06]  /*5410*/  @P2 BRA `(.L_x_701) ;  /* 0x00000000005c2947 */ /* 0x000fec0003800000 */
[----:B------:R-:W-:Y:S01]  /*5420*/  IMAD R8, R6, UR40, R21 ;  /* 0x0000002806087c24 */ /* 0x000fe2000f8e0215 */
[----:B------:R-:W-:Y:S03]  /*5430*/  BSSY B0, `(.L_x_702) ;  /* 0x0000011000007945 */ /* 0x000fe60003800000 */
[----:B------:R-:W-:-:S05]  /*5440*/  IMAD.IADD R21, R8, 0x1, -R7 ;  /* 0x0000000108157824 */ /* 0x000fca00078e0a07 */
[----:B------:R-:W-:-:S13]  /*5450*/  ISETP.GT.AND P2, PT, R21, -0x1, PT ;  /* 0xffffffff1500780c */ /* 0x000fda0003f44270 */
[----:B------:R-:W-:Y:S05]  /*5460*/  @P2 BRA `(.L_x_703) ;  /* 0x0000000000202947 */ /* 0x000fea0003800000 */
[----:B------:R-:W-:Y:S01]  /*5470*/  IMAD.U32 R20, RZ, RZ, UR21 ;  /* 0x00000015ff147e24 */ /* 0x000fe2000f8e00ff */
[----:B------:R-:W-:-:S04]  /*5480*/  LOP3.LUT R21, RZ, R21, RZ, 0x33, !PT ;  /* 0x00000015ff157212 */ /* 0x000fc800078e33ff */
[----:B------:R-:W-:-:S13]  /*5490*/  ISETP.NE.AND P2, PT, R20, 0x1, PT ;  /* 0x000000011400780c */ /* 0x000fda0003f45270 */
[----:B------:R-:W0:Y:S02]  /*54a0*/  @P2 LDC.64 R8, c[0x0][0x9e8] ;  /* 0x00027a00ff082b82 */ /* 0x000e240000000a00 */
[----:B0-----:R-:W-:-:S05]  /*54b0*/  @P2 IMAD.HI.U32 R8, R21, R8, RZ ;  /* 0x0000000815082227 */ /* 0x001fca00078e00ff */
[----:B------:R-:W-:-:S04]  /*54c0*/  @P2 SHF.R.U32.HI R21, RZ, R9, R8 ;  /* 0x00000009ff152219 */ /* 0x000fc80000011608 */
[----:B------:R-:W-:Y:S01]  /*54d0*/  LOP3.LUT R21, RZ, R21, RZ, 0x33, !PT ;  /* 0x00000015ff157212 */ /* 0x000fe200078e33ff */
[----:B------:R-:W-:Y:S06]  /*54e0*/  BRA `(.L_x_704) ;  /* 0x0000000000147947 */ /* 0x000fec0003800000 */
.L_x_703:
[----:B------:R-:W-:-:S05]  /*54f0*/  IMAD.U32 R20, RZ, RZ, UR21 ;  /* 0x00000015ff147e24 */ /* 0x000fca000f8e00ff */
[----:B------:R-:W-:-:S13]  /*5500*/  ISETP.NE.AND P2, PT, R20, 0x1, PT ;  /* 0x000000011400780c */ /* 0x000fda0003f45270 */
[----:B------:R-:W0:Y:S02]  /*5510*/  @P2 LDC.64 R8, c[0x0][0x9e8] ;  /* 0x00027a00ff082b82 */ /* 0x000e240000000a00 */
[----:B0-----:R-:W-:-:S05]  /*5520*/  @P2 IMAD.HI.U32 R8, R21, R8, RZ ;  /* 0x0000000815082227 */ /* 0x001fca00078e00ff */
[----:B------:R-:W-:-:S07]  /*5530*/  @P2 SHF.R.U32.HI R21, RZ, R9, R8 ;  /* 0x00000009ff152219 */ /* 0x000fce0000011608 */
.L_x_704:
[----:B------:R-:W-:Y:S05]  /*5540*/  BSYNC B0 ;  /* 0x0000000000007941 */ /* 0x000fea0003800000 */
.L_x_702:
[----:B------:R-:W-:-:S04]  /*5550*/  IMAD R21, R21, R20, -R10 ;  /* 0x0000001415157224 */ /* 0x000fc800078e0a0a */
[----:B------:R-:W-:-:S05]  /*5560*/  IMAD R21, R16, -0x2, R21 ;  /* 0xfffffffe10157824 */ /* 0x000fca00078e0215 */
[----:B------:R-:W-:Y:S02]  /*5570*/  VIADDMNMX R12, R21, R20, R12, PT ;  /* 0x00000014150c7246 */ /* 0x000fe4000380010c */
[----:B------:R-:W-:-:S07]  /*5580*/  VIMNMX R11, R11, R21, !PT ;  /* 0x000000150b0b7248 */ /* 0x000fce0007fe0100 */
.L_x_701:
[----:B------:R-:W-:Y:S01]  /*5590*/  ISETP.GT.AND P2, PT, R3, -0x1, PT ;  /* 0xffffffff0300780c */ /* 0x000fe20003f44270 */
[----:B------:R-:W0:Y:S03]  /*55a0*/  SHFL.IDX PT, R15, R15, 0x1, 0x1c1f ;  /* 0x003c1f000f0f7f89 */ /* 0x000e2600000e0000 */
[C---:B------:R-:W-:Y:S02]  /*55b0*/  ISETP.GT.AND P5, PT, R11.reuse, RZ, P2 ;  /* 0x000000ff0b00720c */ /* 0x040fe400017a4270 */
[C---:B------:R-:W-:Y:S02]  /*55c0*/  ISETP.GT.AND P4, PT, R11.reuse, 0x1, P2 ;  /* 0x000000010b00780c */ /* 0x040fe40001784270 */
[----:B------:R-:W-:Y:S02]  /*55d0*/  ISETP.LT.OR P5, PT, R12, 0x1, P5 ;  /* 0x000000010c00780c */ /* 0x000fe40002fa1670 */
[----:B------:R-:W-:-:S02]  /*55e0*/  ISETP.GT.AND P6, PT, R11, 0x8, P2 ;  /* 0x000000080b00780c */ /* 0x000fc400017c4270 */
[----:B------:R-:W-:Y:S02]  /*55f0*/  FSEL R9, R24, -INF , !P5 ;  /* 0xff80000018097808 */ /* 0x000fe40006800000 */
[C---:B------:R-:W-:Y:S02]  /*5600*/  ISETP.GT.AND P5, PT, R11.reuse, 0x10, P2 ;  /* 0x000000100b00780c */ /* 0x040fe400017a4270 */
[----:B------:R-:W-:Y:S02]  /*5610*/  ISETP.GT.AND P3, PT, R11, 0x9, P2 ;  /* 0x000000090b00780c */ /* 0x000fe40001764270 */
[C---:B------:R-:W-:Y:S02]  /*5620*/  ISETP.LT.OR P5, PT, R12.reuse, 0x11, P5 ;  /* 0x000000110c00780c */ /* 0x040fe40002fa1670 */
[----:B------:R-:W-:Y:S02]  /*5630*/  ISETP.LT.OR P4, PT, R12, 0x2, P4 ;  /* 0x000000020c00780c */ /* 0x000fe40002781670 */
[----:B------:R-:W-:-:S02]  /*5640*/  FSEL R32, R32, -INF , !P5 ;  /* 0xff80000020207808 */ /* 0x000fc40006800000 */
[----:B------:R-:W-:Y:S01]  /*5650*/  ISETP.GT.AND P5, PT, R11, 0x20, P2 ;  /* 0x000000200b00780c */ /* 0x000fe200017a4270 */
[----:B0-----:R-:W-:Y:S01]  /*5660*/  IMAD.IADD R14, R14, 0x1, R15 ;  /* 0x000000010e0e7824 */ /* 0x001fe200078e020f */
[C---:B------:R-:W-:Y:S02]  /*5670*/  ISETP.LT.OR P6, PT, R12.reuse, 0x9, P6 ;  /* 0x000000090c00780c */ /* 0x040fe400037c1670 */
[C---:B------:R-:W-:Y:S02]  /*5680*/  ISETP.LT.OR P3, PT, R12.reuse, 0xa, P3 ;  /* 0x0000000a0c00780c */ /* 0x040fe40001f61670 */
[----:B------:R-:W-:Y:S02]  /*5690*/  ISETP.LT.OR P5, PT, R12, 0x21, P5 ;  /* 0x000000210c00780c */ /* 0x000fe40002fa1670 */
[----:B------:R-:W-:Y:S02]  /*56a0*/  FSEL R25, R25, -INF , !P4 ;  /* 0xff80000019197808 */ /* 0x000fe40006000000 */
[----:B------:R-:W-:-:S02]  /*56b0*/  FSEL R28, R28, -INF , !P6 ;  /* 0xff8000001c1c7808 */ /* 0x000fc40007000000 */
[----:B------:R-:W-:Y:S02]  /*56c0*/  FSEL R29, R29, -INF , !P3 ;  /* 0xff8000001d1d7808 */ /* 0x000fe40005800000 */
[C---:B------:R-:W-:Y:S02]  /*56d0*/  ISETP.GT.AND P4, PT, R11.reuse, 0x11, P2 ;  /* 0x000000110b00780c */ /* 0x040fe40001784270 */
[C---:B------:R-:W-:Y:S02]  /*56e0*/  ISETP.GT.AND P6, PT, R11.reuse, 0x18, P2 ;  /* 0x000000180b00780c */ /* 0x040fe400017c4270 */
[C---:B------:R-:W-:Y:S02]  /*56f0*/  ISETP.GT.AND P3, PT, R11.reuse, 0x19, P2 ;  /* 0x000000190b00780c */ /* 0x040fe40001764270 */
[----:B------:R-:W-:Y:S02]  /*5700*/  FSEL R40, R40, -INF , !P5 ;  /* 0xff80000028287808 */ /* 0x000fe40006800000 */
[----:B------:R-:W-:-:S02]  /*5710*/  ISETP.GT.AND P5, PT, R11, 0x30, P2 ;  /* 0x000000300b00780c */ /* 0x000fc400017a4270 */
[C---:B------:R-:W-:Y:S02]  /*5720*/  ISETP.LT.OR P4, PT, R12.reuse, 0x12, P4 ;  /* 0x000000120c00780c */ /* 0x040fe40002781670 */
        /* <DEDUP_REMOVED lines=56> */
[----:B------:R-:W-:Y:S02]  /*5ab0*/  ISETP.GT.AND P3, PT, R11, 0x69, P2 ;  /* 0x000000690b00780c */ /* 0x000fe40001764270 */
[----:B------:R-:W-:Y:S02]  /*5ac0*/  FSEL R80, R80, -INF , !P5 ;  /* 0xff80000050507808 */ /* 0x000fe40006800000 */
[----:B------:R-:W-:-:S02]  /*5ad0*/  PLOP3.LUT P5, PT, PT, PT, UP1, 0x40, 0x0 ;  /* 0x000000000000781c */ /* 0x000fc40003fae818 */
[C---:B------:R-:W-:Y:S02]  /*5ae0*/  ISETP.LT.OR P4, PT, R12.reuse, 0x62, P4 ;  /* 0x000000620c00780c */ /* 0x040fe40002781670 */
[C---:B------:R-:W-:Y:S02]  /*5af0*/  ISETP.LT.OR P6, PT, R12.reuse, 0x69, P6 ;  /* 0x000000690c00780c */ /* 0x040fe400037c1670 */
[----:B------:R-:W-:Y:S02]  /*5b00*/  ISETP.LT.OR P3, PT, R12, 0x6a, P3 ;  /* 0x0000006a0c00780c */ /* 0x000fe40001f61670 */
[----:B------:R-:W-:Y:S02]  /*5b10*/  FSEL R73, R73, -INF , !P4 ;  /* 0xff80000049497808 */ /* 0x000fe40006000000 */
[----:B------:R-:W-:Y:S02]  /*5b20*/  FSEL R76, R76, -INF , !P6 ;  /* 0xff8000004c4c7808 */ /* 0x000fe40007000000 */
[----:B------:R-:W-:-:S02]  /*5b30*/  FSEL R77, R77, -INF , !P3 ;  /* 0xff8000004d4d7808 */ /* 0x000fc40005800000 */
[C---:B------:R-:W-:Y:S02]  /*5b40*/  ISETP.GT.AND P4, PT, R11.reuse, 0x71, P2 ;  /* 0x000000710b00780c */ /* 0x040fe40001784270 */
[C---:B------:R-:W-:Y:S02]  /*5b50*/  ISETP.GT.AND P6, PT, R11.reuse, 0x78, P2 ;  /* 0x000000780b00780c */ /* 0x040fe400017c4270 */
[----:B------:R-:W-:Y:S01]  /*5b60*/  ISETP.GT.AND P3, PT, R11, 0x79, P2 ;  /* 0x000000790b00780c */ /* 0x000fe20001764270 */
[----:B------:R-:W-:Y:S01]  /*5b70*/  IMAD.IADD R11, R13, 0x1, R15 ;  /* 0x000000010d0b7824 */ /* 0x000fe200078e020f */
[C---:B------:R-:W-:Y:S02]  /*5b80*/  ISETP.LT.OR P4, PT, R12.reuse, 0x72, P4 ;  /* 0x000000720c00780c */ /* 0x040fe40002781670 */
[C---:B------:R-:W-:Y:S02]  /*5b90*/  ISETP.LT.OR P6, PT, R12.reuse, 0x79, P6 ;  /* 0x000000790c00780c */ /* 0x040fe400037c1670 */
[----:B------:R-:W-:-:S02]  /*5ba0*/  ISETP.LT.OR P3, PT, R12, 0x7a, P3 ;  /* 0x0000007a0c00780c */ /* 0x000fc40001f61670 */
[----:B------:R-:W-:Y:S02]  /*5bb0*/  FSEL R81, R81, -INF , !P4 ;  /* 0xff80000051517808 */ /* 0x000fe40006000000 */
[----:B------:R-:W-:Y:S02]  /*5bc0*/  FSEL R84, R84, -INF , !P6 ;  /* 0xff80000054547808 */ /* 0x000fe40007000000 */
[----:B------:R-:W-:Y:S01]  /*5bd0*/  FSEL R85, R85, -INF , !P3 ;  /* 0xff80000055557808 */ /* 0x000fe20005800000 */
        /* <DEDUP_REMOVED lines=14> */
.L_x_707:
[----:B------:R-:W-:-:S05]  /*5cc0*/  IMAD.U32 R8, RZ, RZ, UR21 ;  /* 0x00000015ff087e24 */ /* 0x000fca000f8e00ff */
[----:B------:R-:W-:-:S13]  /*5cd0*/  ISETP.NE.AND P3, PT, R8, 0x1, PT ;  /* 0x000000010800780c */ /* 0x000fda0003f65270 */
[----:B------:R-:W0:Y:S02]  /*5ce0*/  @P3 LDC.64 R12, c[0x0][0x9e8] ;  /* 0x00027a00ff0c3b82 */ /* 0x000e240000000a00 */
[----:B0-----:R-:W-:-:S05]  /*5cf0*/  @P3 IMAD.HI.U32 R12, R15, R12, RZ ;  /* 0x0000000c0f0c3227 */ /* 0x001fca00078e00ff */
[----:B------:R-:W-:-:S07]  /*5d00*/  @P3 SHF.R.U32.HI R15, RZ, R13, R12 ;  /* 0x0000000dff0f3219 */ /* 0x000fce000001160c */
.L_x_708:
[----:B------:R-:W-:Y:S05]  /*5d10*/  BSYNC B0 ;  /* 0x0000000000007941 */ /* 0x000fea0003800000 */
.L_x_706:
[----:B------:R-:W-:-:S04]  /*5d20*/  IMAD R15, R15, R8, -R10 ;  /* 0x000000080f0f7224 */ /* 0x000fc800078e0a0a */
[----:B------:R-:W-:-:S05]  /*5d30*/  IMAD R15, R16, -0x2, R15 ;  /* 0xfffffffe100f7824 */ /* 0x000fca00078e020f */
[----:B------:R-:W-:Y:S02]  /*5d40*/  VIADDMNMX R14, R15, R8, R14, PT ;  /* 0x000000080f0e7246 */ /* 0x000fe4000380010e */
[----:B------:R-:W-:-:S07]  /*5d50*/  VIMNMX R11, R11, R15, !PT ;  /* 0x0000000f0b0b7248 */ /* 0x000fce0007fe0100 */
.L_x_705:
[----:B------:R-:W-:Y:S01]  /*5d60*/  FMNMX.FTZ R8, R9, R2, !PT ;  /* 0x0000000209087209 */ /* 0x000fe20007810000 */
[----:B------:R-:W-:Y:S01]  /*5d70*/  IMAD.U32 R15, RZ, RZ, UR41 ;  /* 0x00000029ff0f7e24 */ /* 0x000fe2000f8e00ff */
[----:B------:R-:W-:Y:S02]  /*5d80*/  ISETP.GT.AND P5, PT, R11, 0x8, P2 ;  /* 0x000000080b00780c */ /* 0x000fe400017a4270 */
[----:B------:R-:W-:Y:S02]  /*5d90*/  FMNMX.FTZ R13, R25, R8, !PT ;  /* 0x00000008190d7209 */ /* 0x000fe40007810000 */
[----:B------:R-:W-:Y:S02]  /*5da0*/  ISETP.LT.OR P5, PT, R14, 0x9, P5 ;  /* 0x000000090e00780c */ /* 0x000fe40002fa1670 */
[----:B------:R-:W-:Y:S02]  /*5db0*/  FMNMX.FTZ R8, R28, R13, !PT ;  /* 0x0000000d1c087209 */ /* 0x000fe40007810000 */
[----:B------:R-:W-:-:S02]  /*5dc0*/  FSEL R30, R30, -INF , !P5 ;  /* 0xff8000001e1e7808 */ /* 0x000fc40006800000 */
[----:B------:R-:W-:Y:S02]  /*5dd0*/  FMNMX.FTZ R13, R29, R8, !PT ;  /* 0x000000081d0d7209 */ /* 0x000fe40007810000 */
        /* <DEDUP_REMOVED lines=12> */
[C---:B------:R-:W-:Y:S02]  /*5ea0*/  ISETP.GT.AND P5, PT, R11.reuse, RZ, P2 ;  /* 0x000000ff0b00720c */ /* 0x040fe400017a4270 */
[----:B------:R-:W-:Y:S02]  /*5eb0*/  FMNMX.FTZ R8, R44, R13, !PT ;  /* 0x0000000d2c087209 */ /* 0x000fe40007810000 */
[----:B------:R-:W-:Y:S02]  /*5ec0*/  ISETP.GT.AND P4, PT, R11, 0x1, P2 ;  /* 0x000000010b00780c */ /* 0x000fe40001784270 */
[----:B------:R-:W-:Y:S02]  /*5ed0*/  FMNMX.FTZ R13, R45, R8, !PT ;  /* 0x000000082d0d7209 */ /* 0x000fe40007810000 */
[----:B------:R-:W-:-:S02]  /*5ee0*/  ISETP.LT.OR P5, PT, R14, 0x1, P5 ;  /* 0x000000010e00780c */ /* 0x000fc40002fa1670 */
[----:B------:R-:W-:Y:S02]  /*5ef0*/  FMNMX.FTZ R8, R48, R13, !PT ;  /* 0x0000000d30087209 */ /* 0x000fe40007810000 */
[----:B------:R-:W-:Y:S02]  /*5f00*/  ISETP.LT.OR P4, PT, R14, 0x2, P4 ;  /* 0x000000020e00780c */ /* 0x000fe40002781670 */
[----:B------:R-:W-:Y:S02]  /*5f10*/  FMNMX.FTZ R13, R49, R8, !PT ;  /* 0x00000008310d7209 */ /* 0x000fe40007810000 */
[----:B------:R-:W-:Y:S02]  /*5f20*/  FSEL R21, R26, -INF , !P5 ;  /* 0xff8000001a157808 */ /* 0x000fe40006800000 */
[----:B------:R-:W-:Y:S02]  /*5f30*/  FMNMX.FTZ R8, R52, R13, !PT ;  /* 0x0000000d34087209 */ /* 0x000fe40007810000 */
[----:B------:R-:W-:-:S02]  /*5f40*/  ISETP.GT.AND P3, PT, R11, 0x9, P2 ;  /* 0x000000090b00780c */ /* 0x000fc40001764270 */
[----:B------:R-:W-:Y:S02]  /*5f50*/  FMNMX.FTZ R13, R53, R8, !PT ;  /* 0x00000008350d7209 */ /* 0x000fe40007810000 */
[----:B------:R-:W-:Y:S02]  /*5f60*/  FSEL R27, R27, -INF , !P4 ;  /* 0xff8000001b1b7808 */ /* 0x000fe40006000000 */
[----:B------:R-:W-:Y:S02]  /*5f70*/  FMNMX.FTZ R8, R56, R13, !PT ;  /* 0x0000000d38087209 */ /* 0x000fe40007810000 */
[----:B------:R-:W-:Y:S02]  /*5f80*/  FMNMX.FTZ R24, R21, R0, !PT ;  /* 0x0000000015187209 */ /* 0x000fe40007810000 */
[----:B------:R-:W-:Y:S02]  /*5f90*/  FMNMX.FTZ R13, R57, R8, !PT ;  /* 0x00000008390d7209 */ /* 0x000fe40007810000 */
[----:B------:R-:W-:-:S02]  /*5fa0*/  ISETP.GT.AND P4, PT, R11, 0x10, P2 ;  /* 0x000000100b00780c */ /* 0x000fc40001784270 */
[----:B------:R-:W-:Y:S02]  /*5fb0*/  FMNMX.FTZ R8, R60, R13, !PT ;  /* 0x0000000d3c087209 */ /* 0x000fe40007810000 */
[C---:B------:R-:W-:Y:S02]  /*5fc0*/  ISETP.LT.OR P3, PT, R14.reuse, 0xa, P3 ;  /* 0x0000000a0e00780c */ /* 0x040fe40001f61670 */
[----:B------:R-:W-:Y:S02]  /*5fd0*/  FMNMX.FTZ R13, R61, R8, !PT ;  /* 0x000000083d0d7209 */ /* 0x000fe40007810000 */
[----:B------:R-:W-:Y:S02]  /*5fe0*/  ISETP.LT.OR P4, PT, R14, 0x11, P4 ;  /* 0x000000110e00780c */ /* 0x000fe40002781670 */
[----:B------:R-:W-:Y:S02]  /*5ff0*/  FMNMX.FTZ R8, R64, R13, !PT ;  /* 0x0000000d40087209 */ /* 0x000fe40007810000 */
[----:B------:R-:W-:-:S02]  /*6000*/  FSEL R31, R31, -INF , !P3 ;  /* 0xff8000001f1f7808 */ /* 0x000fc40005800000 */
[----:B------:R-:W-:Y:S02]  /*6010*/  FMNMX.FTZ R13, R65, R8, !PT ;  /* 0x00000008410d7209 */ /* 0x000fe40007810000 */
[----:B------:R-:W-:Y:S02]  /*6020*/  ISETP.GT.AND P3, PT, R11, 0x18, P2 ;  /* 0x000000180b00780c */ /* 0x000fe40001764270 */
[----:B------:R-:W-:Y:S02]  /*6030*/  FMNMX.FTZ R8, R68, R13, !PT ;  /* 0x0000000d44087209 */ /* 0x000fe40007810000 */
[----:B------:R-:W-:Y:S02]  /*6040*/  FSEL R34, R34, -INF , !P4 ;  /* 0xff80000022227808 */ /* 0x000fe40006000000 */
        /* <DEDUP_REMOVED lines=18> */
[----:B------:R-:W-:Y:S01]  /*6170*/  FSEL R43, R43, -INF , !P3 ;  /* 0xff8000002b2b7808 */ /* 0x000fe20005800000 */
[----:B------:R-:W0:Y:S01]  /*6180*/  SHFL.BFLY PT, R13, R10, 0x2, 0x1f ;  /* 0x0c401f000a0d7f89 */ /* 0x000e2200000e0000 */
[----:B------:R-:W-:-:S02]  /*6190*/  ISETP.GT.AND P3, PT, R11, 0x29, P2 ;  /* 0x000000290b00780c */ /* 0x000fc40001764270 */
[----:B------:R-:W-:Y:S02]  /*61a0*/  FSEL R46, R46, -INF , !P4 ;  /* 0xff8000002e2e7808 */ /* 0x000fe40006000000 */
[C---:B------:R-:W-:Y:S02]  /*61b0*/  ISETP.GT.AND P4, PT, R11.reuse, 0x30, P2 ;  /* 0x000000300b00780c */ /* 0x040fe40001784270 */
[C---:B------:R-:W-:Y:S02]  /*61c0*/  ISETP.LT.OR P5, PT, R14.reuse, 0x2a, P3 ;  /* 0x0000002a0e00780c */ /* 0x040fe40001fa1670 */
[----:B------:R-:W-:Y:S02]  /*61d0*/  ISETP.GT.AND P3, PT, R11, 0x31, P2 ;  /* 0x000000310b00780c */ /* 0x000fe40001764270 */
[----:B------:R-:W-:Y:S02]  /*61e0*/  FSEL R47, R47, -INF , !P5 ;  /* 0xff8000002f2f7808 */ /* 0x000fe40006800000 */
[----:B------:R-:W-:-:S02]  /*61f0*/  ISETP.LT.OR P4, PT, R14, 0x31, P4 ;  /* 0x000000310e00780c */ /* 0x000fc40002781670 */
[C---:B------:R-:W-:Y:S02]  /*6200*/  ISETP.GT.AND P5, PT, R11.reuse, 0x38, P2 ;  /* 0x000000380b00780c */ /* 0x040fe400017a4270 */
[----:B------:R-:W-:Y:S02]  /*6210*/  ISETP.LT.OR P3, PT, R14, 0x32, P3 ;  /* 0x000000320e00780c */ /* 0x000fe40001f61670 */
[----:B------:R-:W-:Y:S02]  /*6220*/  FSEL R50, R50, -INF , !P4 ;  /* 0xff80000032327808 */ /* 0x000fe40006000000 */
[----:B------:R-:W-:Y:S02]  /*6230*/  ISETP.GT.AND P4, PT, R11, 0x39, P2 ;  /* 0x000000390b00780c */ /* 0x000fe40001784270 */
[----:B------:R-:W-:Y:S02]  /*6240*/  FSEL R51, R51, -INF , !P3 ;  /* 0xff80000033337808 */ /* 0x000fe40005800000 */
[----:B0-----:R-:W-:-:S02]  /*6250*/  FMNMX.FTZ R13, R10, R13, !PT ;  /* 0x0000000d0a0d7209 */ /* 0x001fc40007810000 */
[C---:B------:R-:W-:Y:S02]  /*6260*/  ISETP.LT.OR P5, PT, R14.reuse, 0x39, P5 ;  /* 0x000000390e00780c */ /* 0x040fe40002fa1670 */
[C---:B------:R-:W-:Y:S01]  /*6270*/  ISETP.GT.AND P3, PT, R11.reuse, 0x40, P2 ;  /* 0x000000400b00780c */ /* 0x040fe20001764270 */
[----:B------:R-:W0:Y:S01]  /*6280*/  SHFL.BFLY PT, R8, R13, 0x1, 0x1f ;  /* 0x0c201f000d087f89 */ /* 0x000e2200000e0000 */
[----:B------:R-:W-:Y:S02]  /*6290*/  ISETP.LT.OR P4, PT, R14, 0x3a, P4 ;  /* 0x0000003a0e00780c */ /* 0x000fe40002781670 */
[----:B------:R-:W-:Y:S02]  /*62a0*/  FSEL R54, R54, -INF , !P5 ;  /* 0xff80000036367808 */ /* 0x000fe40006800000 */
[----:B------:R-:W-:Y:S02]  /*62b0*/  ISETP.GT.AND P5, PT, R11, 0x41, P2 ;  /* 0x000000410b00780c */ /* 0x000fe400017a4270 */
[----:B------:R-:W-:-:S02]  /*62c0*/  FSEL R55, R55, -INF , !P4 ;  /* 0xff80000037377808 */ /* 0x000fc40006000000 */
[C---:B------:R-:W-:Y:S02]  /*62d0*/  ISETP.LT.OR P3, PT, R14.reuse, 0x41, P3 ;  /* 0x000000410e00780c */ /* 0x040fe40001f61670 */
[C---:B------:R-:W-:Y:S02]  /*62e0*/  ISETP.GT.AND P4, PT, R11.reuse, 0x48, P2 ;  /* 0x000000480b00780c */ /* 0x040fe40001784270 */
[----:B------:R-:W-:Y:S02]  /*62f0*/  ISETP.LT.OR P5, PT, R14, 0x42, P5 ;  /* 0x000000420e00780c */ /* 0x000fe40002fa1670 */
[----:B------:R-:W-:Y:S02]  /*6300*/  FSEL R58, R58, -INF , !P3 ;  /* 0xff8000003a3a7808 */ /* 0x000fe40005800000 */
[----:B------:R-:W-:Y:S02]  /*6310*/  ISETP.GT.AND P3, PT, R11, 0x49, P2 ;  /* 0x000000490b00780c */ /* 0x000fe40001764270 */
[----:B------:R-:W-:-:S02]  /*6320*/  FSEL R59, R59, -INF , !P5 ;  /* 0xff8000003b3b7808 */ /* 0x000fc40006800000 */
[C---:B------:R-:W-:Y:S02]  /*6330*/  ISETP.LT.OR P4, PT, R14.reuse, 0x49, P4 ;  /* 0x000000490e00780c */ /* 0x040fe40002781670 */
[----:B------:R-:W-:Y:S02]  /*6340*/  ISETP.GT.AND P5, PT, R11, 0x50, P2 ;  /* 0x000000500b00780c */ /* 0x000fe400017a4270 */
[----:B0-----:R-:W-:Y:S02]  /*6350*/  FMNMX.FTZ R8, R13, R8, !PT ;  /* 0x000000080d087209 */ /* 0x001fe40007810000 */
[----:B------:R-:W-:Y:S02]  /*6360*/  ISETP.LT.OR P3, PT, R14, 0x4a, P3 ;  /* 0x0000004a0e00780c */ /* 0x000fe40001f61670 */
[C---:B------:R-:W-:Y:S01]  /*6370*/  FSETP.NEU.FTZ.AND P6, PT, R8.reuse, -INF , PT ;  /* 0xff8000000800780b */ /* 0x040fe20003fdd000 */
[----:B------:R-:W-:-:S01]  /*6380*/  FFMA.FTZ R12, R8, R15, -8 ;  /* 0xc1000000080c7423 */ /* 0x000fc2000001000f */
[----:B------:R-:W-:-:S02]  /*6390*/  FSEL R62, R62, -INF , !P4 ;  /* 0xff8000003e3e7808 */ /* 0x000fc40006000000 */
[----:B------:R-:W-:Y:S02]  /*63a0*/  ISETP.GT.AND P4, PT, R11, 0x51, P2 ;  /* 0x000000510b00780c */ /* 0x000fe40001784270 */
[----:B------:R-:W-:Y:S02]  /*63b0*/  FSEL R10, R12, RZ, P6 ;  /* 0x000000ff0c0a7208 */ /* 0x000fe40003000000 */
[----:B------:R-:W-:Y:S02]  /*63c0*/  FSEL R63, R63, -INF , !P3 ;  /* 0xff8000003f3f7808 */ /* 0x000fe40005800000 */
[----:B------:R-:W-:Y:S01]  /*63d0*/  ISETP.LT.OR P5, PT, R14, 0x51, P5 ;  /* 0x000000510e00780c */ /* 0x000fe20002fa1670 */
        /* <DEDUP_REMOVED lines=11> */
[----:B------:R0:W-:Y:S01]  /*6490*/  MUFU.EX2 R24, R33 ;  /* 0x0000002100187308 */ /* 0x0001e20000000800 */
[----:B------:R-:W-:-:S01]  /*64a0*/  FFMA.FTZ R40, R40, UR41, -R10 ;  /* 0x0000002928287c23 */ /* 0x000fc2000801080a */
[--C-:B------:R-:W-:Y:S01]  /*64b0*/  FFMA.FTZ R44, R44, UR41, -R10.reuse ;  /* 0x000000292c2c7c23 */ /* 0x100fe2000801080a */
[----:B------:R-:W-:Y:S01]  /*64c0*/  FMNMX.FTZ R26, R34, R29, !PT ;  /* 0x0000001d221a7209 */ /* 0x000fe20007810000 */
[--C-:B------:R-:W-:Y:S01]  /*64d0*/  FFMA.FTZ R48, R48, UR41, -R10.reuse ;  /* 0x0000002930307c23 */ /* 0x100fe2000801080a */
[----:B------:R-:W-:Y:S01]  /*64e0*/  ISETP.GT.AND P3, PT, R11, 0x58, P2 ;  /* 0x000000580b00780c */ /* 0x000fe20001764270 */
[--C-:B------:R-:W-:Y:S01]  /*64f0*/  FFMA.FTZ R56, R56, UR41, -R10.reuse ;  /* 0x0000002938387c23 */ /* 0x100fe2000801080a */
[----:B------:R-:W-:Y:S01]  /*6500*/  FMNMX.FTZ R29, R35, R26, !PT ;  /* 0x0000001a231d7209 */ /* 0x000fe20007810000 */
[--C-:B------:R-:W-:Y:S01]  /*6510*/  FFMA.FTZ R52, R52, UR41, -R10.reuse ;  /* 0x0000002934347c23 */ /* 0x100fe2000801080a */
[----:B------:R1:W-:Y:S01]  /*6520*/  MUFU.EX2 R26, R37 ;  /* 0x00000025001a7308 */ /* 0x0003e20000000800 */
[----:B------:R-:W-:Y:S01]  /*6530*/  ISETP.LT.OR P4, PT, R14, 0x52, P4 ;  /* 0x000000520e00780c */ /* 0x000fe20002781670 */
[--C-:B------:R-:W-:Y:S01]  /*6540*/  FFMA.FTZ R57, R57, UR41, -R10.reuse ;  /* 0x0000002939397c23 */ /* 0x100fe2000801080a */
[----:B------:R-:W-:Y:S01]  /*6550*/  FMNMX.FTZ R28, R38, R29, !PT ;  /* 0x0000001d261c7209 */ /* 0x000fe20007810000 */
[--C-:B------:R-:W-:Y:S01]  /*6560*/  FFMA.FTZ R64, R64, UR41, -R10.reuse ;  /* 0x0000002940407c23 */ /* 0x100fe2000801080a */
[----:B------:R-:W-:Y:S01]  /*6570*/  FSEL R66, R66, -INF , !P5 ;  /* 0xff80000042427808 */ /* 0x000fe20006800000 */
[----:B------:R-:W-:Y:S01]  /*6580*/  FFMA.FTZ R85, R85, UR41, -R10 ;  /* 0x0000002955557c23 */ /* 0x000fe2000801080a */
[----:B------:R-:W-:Y:S01]  /*6590*/  FMNMX.FTZ R29, R39, R28, !PT ;  /* 0x0000001c271d7209 */ /* 0x000fe20007810000 */
[----:B------:R-:W-:Y:S01]  /*65a0*/  MUFU.EX2 R12, R12 ;  /* 0x0000000c000c7308 */ /* 0x000fe20000000800 */
[----:B------:R-:W-:-:S02]  /*65b0*/  ISETP.GT.AND P5, PT, R11, 0x59, P2 ;  /* 0x000000590b00780c */ /* 0x000fc400017a4270 */
[----:B------:R-:W-:Y:S01]  /*65c0*/  FMNMX.FTZ R32, R42, R29, !PT ;  /* 0x0000001d2a207209 */ /* 0x000fe20007810000 */
[----:B------:R-:W-:-:S01]  /*65d0*/  FFMA.FTZ R29, R41, UR41, -R10 ;  /* 0x00000029291d7c23 */ /* 0x000fc2000801080a */
[----:B------:R-:W-:Y:S02]  /*65e0*/  FSEL R67, R67, -INF , !P4 ;  /* 0xff80000043437808 */ /* 0x000fe40006000000 */
[----:B0-----:R-:W-:Y:S01]  /*65f0*/  FMNMX.FTZ R33, R43, R32, !PT ;  /* 0x000000202b217209 */ /* 0x001fe20007810000 */
[----:B------:R0:W-:Y:S01]  /*6600*/  MUFU.EX2 R28, R40 ;  /* 0x00000028001c7308 */ /* 0x0001e20000000800 */
[----:B------:R-:W-:Y:S02]  /*6610*/  ISETP.LT.OR P3, PT, R14, 0x59, P3 ;  /* 0x000000590e00780c */ /* 0x000fe40001f61670 */
[----:B------:R-:W-:Y:S02]  /*6620*/  FMNMX.FTZ R32, R46, R33, !PT ;  /* 0x000000212e207209 */ /* 0x000fe40007810000 */
[----:B------:R-:W-:-:S02]  /*6630*/  ISETP.GT.AND P4, PT, R11, 0x60, P2 ;  /* 0x000000600b00780c */ /* 0x000fc40001784270 */
[----:B------:R-:W-:Y:S01]  /*6640*/  FMNMX.FTZ R33, R47, R32, !PT ;  /* 0x000000202f217209 */ /* 0x000fe20007810000 */
[----:B------:R-:W-:Y:S01]  /*6650*/  MUFU.EX2 R9, R9 ;  /* 0x0000000900097308 */ /* 0x000fe20000000800 */
[----:B------:R-:W-:Y:S02]  /*6660*/  ISETP.LT.OR P5, PT, R14, 0x5a, P5 ;  /* 0x0000005a0e00780c */ /* 0x000fe40002fa1670 */
[----:B------:R-:W-:Y:S01]  /*6670*/  FMNMX.FTZ R36, R50, R33, !PT ;  /* 0x0000002132247209 */ /* 0x000fe20007810000 */
[----:B------:R-:W-:-:S01]  /*6680*/  FFMA.FTZ R33, R45, UR41, -R10 ;  /* 0x000000292d217c23 */ /* 0x000fc2000801080a */
[----:B------:R-:W-:Y:S02]  /*6690*/  FSEL R70, R70, -INF , !P3 ;  /* 0xff80000046467808 */ /* 0x000fe40005800000 */
[----:B-1----:R-:W-:Y:S01]  /*66a0*/  FMNMX.FTZ R37, R51, R36, !PT ;  /* 0x0000002433257209 */ /* 0x002fe20007810000 */
[----:B------:R1:W-:Y:S01]  /*66b0*/  MUFU.EX2 R32, R44 ;  /* 0x0000002c00207308 */ /* 0x0003e20000000800 */
[----:B------:R-:W-:-:S02]  /*66c0*/  ISETP.GT.AND P3, PT, R11, 0x61, P2 ;  /* 0x000000610b00780c */ /* 0x000fc40001764270 */
[----:B------:R-:W-:Y:S02]  /*66d0*/  FMNMX.FTZ R36, R54, R37, !PT ;  /* 0x0000002536247209 */ /* 0x000fe40007810000 */
[----:B------:R-:W-:Y:S02]  /*66e0*/  FSEL R71, R71, -INF , !P5 ;  /* 0xff80000047477808 */ /* 0x000fe40006800000 */
[----:B------:R-:W-:Y:S01]  /*66f0*/  FMNMX.FTZ R37, R55, R36, !PT ;  /* 0x0000002437257209 */ /* 0x000fe20007810000 */
[----:B------:R-:W-:Y:S01]  /*6700*/  MUFU.EX2 R13, R13 ;  /* 0x0000000d000d7308 */ /* 0x000fe20000000800 */
[----:B------:R-:W-:Y:S02]  /*6710*/  ISETP.LT.OR P4, PT, R14, 0x61, P4 ;  /* 0x000000610e00780c */ /* 0x000fe40002781670 */
[----:B0-----:R-:W-:Y:S01]  /*6720*/  FMNMX.FTZ R40, R58, R37, !PT ;  /* 0x000000253a287209 */ /* 0x001fe20007810000 */
[----:B------:R-:W-:-:S01]  /*6730*/  FFMA.FTZ R37, R49, UR41, -R10 ;  /* 0x0000002931257c23 */ /* 0x000fc2000801080a */
[----:B------:R-:W-:-:S02]  /*6740*/  ISETP.GT.AND P5, PT, R11, 0x68, P2 ;  /* 0x000000680b00780c */ /* 0x000fc400017a4270 */
[----:B------:R-:W-:Y:S01]  /*6750*/  FMNMX.FTZ R41, R59, R40, !PT ;  /* 0x000000283b297209 */ /* 0x000fe20007810000 */
[----:B------:R-:W-:Y:S01]  /*6760*/  MUFU.EX2 R36, R48 ;  /* 0x0000003000247308 */ /* 0x000fe20000000800 */
[----:B------:R-:W-:Y:S02]  /*6770*/  ISETP.LT.OR P3, PT, R14, 0x62, P3 ;  /* 0x000000620e00780c */ /* 0x000fe40001f61670 */
[----:B------:R-:W-:Y:S02]  /*6780*/  FMNMX.FTZ R40, R62, R41, !PT ;  /* 0x000000293e287209 */ /* 0x000fe40007810000 */
[----:B------:R-:W-:Y:S02]  /*6790*/  FSEL R74, R74, -INF , !P4 ;  /* 0xff8000004a4a7808 */ /* 0x000fe40006000000 */
[----:B------:R-:W-:Y:S01]  /*67a0*/  FMNMX.FTZ R41, R63, R40, !PT ;  /* 0x000000283f297209 */ /* 0x000fe20007810000 */
[----:B------:R-:W-:Y:S01]  /*67b0*/  MUFU.EX2 R20, R20 ;  /* 0x0000001400147308 */ /* 0x000fe20000000800 */
[----:B------:R-:W-:-:S02]  /*67c0*/  ISETP.GT.AND P4, PT, R11, 0x69, P2 ;  /* 0x000000690b00780c */ /* 0x000fc40001784270 */
[----:B-1----:R-:W-:Y:S01]  /*67d0*/  FMNMX.FTZ R44, R66, R41, !PT ;  /* 0x00000029422c7209 */ /* 0x002fe20007810000 */
[----:B------:R-:W-:-:S01]  /*67e0*/  FFMA.FTZ R41, R53, UR41, -R10 ;  /* 0x0000002935297c23 */ /* 0x000fc2000801080a */
[----:B------:R-:W-:Y:S01]  /*67f0*/  FSEL R75, R75, -INF , !P3 ;  /* 0xff8000004b4b7808 */ /* 0x000fe20005800000 */
[----:B------:R-:W-:-:S01]  /*6800*/  FFMA.FTZ R53, R69, UR41, -R10 ;  /* 0x0000002945357c23 */ /* 0x000fc2000801080a */
[----:B------:R-:W-:Y:S01]  /*6810*/  FMNMX.FTZ R45, R67, R44, !PT ;  /* 0x0000002c432d7209 */ /* 0x000fe20007810000 */
[----:B------:R0:W-:Y:S01]  /*6820*/  MUFU.EX2 R40, R52 ;  /* 0x0000003400287308 */ /* 0x0001e20000000800 */
[----:B------:R-:W-:Y:S02]  /*6830*/  ISETP.LT.OR P5, PT, R14, 0x69, P5 ;  /* 0x000000690e00780c */ /* 0x000fe40002fa1670 */
[----:B------:R-:W-:Y:S02]  /*6840*/  FMNMX.FTZ R44, R70, R45, !PT ;  /* 0x0000002d462c7209 */ /* 0x000fe40007810000 */
[----:B------:R-:W-:-:S02]  /*6850*/  ISETP.GT.AND P3, PT, R11, 0x70, P2 ;  /* 0x000000700b00780c */ /* 0x000fc40001764270 */
[----:B------:R-:W-:Y:S01]  /*6860*/  FMNMX.FTZ R45, R71, R44, !PT ;  /* 0x0000002c472d7209 */ /* 0x000fe20007810000 */
[----:B------:R-:W-:Y:S01]  /*6870*/  MUFU.EX2 R15, R15 ;  /* 0x0000000f000f7308 */ /* 0x000fe20000000800 */
[----:B------:R-:W-:Y:S01]  /*6880*/  ISETP.LT.OR P4, PT, R14, 0x6a, P4 ;  /* 0x0000006a0e00780c */ /* 0x000fe20002781670 */
[--C-:B0-----:R-:W-:Y:S01]  /*6890*/  FFMA.FTZ R52, R68, UR41, -R10.reuse ;  /* 0x0000002944347c23 */ /* 0x101fe2000801080a */
[----:B------:R-:W-:Y:S01]  /*68a0*/  FMNMX.FTZ R48, R74, R45, !PT ;  /* 0x0000002d4a307209 */ /* 0x000fe20007810000 */
[----:B------:R-:W-:Y:S01]  /*68b0*/  FFMA.FTZ R68, R84, UR41, -R10 ;  /* 0x0000002954447c23 */ /* 0x000fe2000801080a */
[----:B------:R-:W-:Y:S02]  /*68c0*/  FSEL R78, R78, -INF , !P5 ;  /* 0xff8000004e4e7808 */ /* 0x000fe40006800000 */
[----:B------:R-:W-:Y:S01]  /*68d0*/  FMNMX.FTZ R45, R75, R48, !PT ;  /* 0x000000304b2d7209 */ /* 0x000fe20007810000 */
[----:B------:R0:W-:Y:S01]  /*68e0*/  MUFU.EX2 R44, R56 ;  /* 0x00000038002c7308 */ /* 0x0001e20000000800 */
[----:B------:R-:W-:-:S02]  /*68f0*/  ISETP.GT.AND P5, PT, R11, 0x71, P2 ;  /* 0x000000710b00780c */ /* 0x000fc400017a4270 */
[----:B------:R-:W-:Y:S02]  /*6900*/  FSEL R79, R79, -INF , !P4 ;  /* 0xff8000004f4f7808 */ /* 0x000fe40006000000 */
[----:B------:R-:W-:Y:S02]  /*6910*/  ISETP.LT.OR P3, PT, R14, 0x71, P3 ;  /* 0x000000710e00780c */ /* 0x000fe40001f61670 */
[----:B------:R-:W-:Y:S01]  /*6920*/  FMNMX.FTZ R48, R78, R45, !PT ;  /* 0x0000002d4e307209 */ /* 0x000fe20007810000 */
[----:B------:R-:W-:-:S01]  /*6930*/  FFMA.FTZ R45, R60, UR41, -R10 ;  /* 0x000000293c2d7c23 */ /* 0x000fc2000801080a */
[----:B------:R-:W-:Y:S01]  /*6940*/  ISETP.GT.AND P4, PT, R11, 0x78, P2 ;  /* 0x000000780b00780c */ /* 0x000fe20001784270 */
[----:B0-----:R-:W-:-:S01]  /*6950*/  FFMA.FTZ R56, R72, UR41, -R10 ;  /* 0x0000002948387c23 */ /* 0x001fc2000801080a */
[----:B------:R-:W-:Y:S01]  /*6960*/  ISETP.LT.OR P5, PT, R14, 0x72, P5 ;  /* 0x000000720e00780c */ /* 0x000fe20002fa1670 */
[----:B------:R-:W-:Y:S01]  /*6970*/  MUFU.EX2 R25, R25 ;  /* 0x0000001900197308 */ /* 0x000fe20000000800 */
[----:B------:R-:W-:-:S02]  /*6980*/  FSEL R82, R82, -INF , !P3 ;  /* 0xff80000052527808 */ /* 0x000fc40005800000 */
[----:B------:R-:W-:Y:S02]  /*6990*/  FMNMX.FTZ R49, R79, R48, !PT ;  /* 0x000000304f317209 */ /* 0x000fe40007810000 */
[----:B------:R-:W-:Y:S02]  /*69a0*/  ISETP.GT.AND P2, PT, R11, 0x79, P2 ;  /* 0x000000790b00780c */ /* 0x000fe40001744270 */
[----:B------:R-:W-:Y:S01]  /*69b0*/  ISETP.LT.OR P4, PT, R14, 0x79, P4 ;  /* 0x000000790e00780c */ /* 0x000fe20002781670 */
[----:B------:R0:W-:Y:S01]  /*69c0*/  MUFU.EX2 R11, R57 ;  /* 0x00000039000b7308 */ /* 0x0001e20000000800 */
[----:B------:R-:W-:Y:S02]  /*69d0*/  FSEL R83, R83, -INF , !P5 ;  /* 0xff80000053537808 */ /* 0x000fe40006800000 */
[----:B------:R-:W-:Y:S02]  /*69e0*/  FMNMX.FTZ R48, R82, R49, !PT ;  /* 0x0000003152307209 */ /* 0x000fe40007810000 */
[----:B------:R-:W-:Y:S01]  /*69f0*/  ISETP.LT.OR P2, PT, R14, 0x7a, P2 ;  /* 0x0000007a0e00780c */ /* 0x000fe20001741670 */
[--C-:B------:R-:W-:Y:S01]  /*6a00*/  FFMA.FTZ R14, R61, UR41, -R10.reuse ;  /* 0x000000293d0e7c23 */ /* 0x100fe2000801080a */
[----:B------:R-:W-:Y:S01]  /*6a10*/  FSEL R86, R86, -INF , !P4 ;  /* 0xff80000056567808 */ /* 0x000fe20006000000 */
[----:B------:R-:W-:Y:S01]  /*6a20*/  MUFU.EX2 R29, R29 ;  /* 0x0000001d001d7308 */ /* 0x000fe20000000800 */
[----:B------:R-:W-:Y:S01]  /*6a30*/  FMNMX.FTZ R49, R83, R48, !PT ;  /* 0x0000003053317209 */ /* 0x000fe20007810000 */
[----:B0-----:R-:W-:Y:S01]  /*6a40*/  FFMA.FTZ R57, R73, UR41, -R10 ;  /* 0x0000002949397c23 */ /* 0x001fe2000801080a */
[----:B------:R-:W-:-:S02]  /*6a50*/  FSEL R87, R87, -INF , !P2 ;  /* 0xff80000057577808 */ /* 0x000fc40005000000 */
[----:B------:R-:W-:Y:S01]  /*6a60*/  FMNMX.FTZ R48, R86, R49, !PT ;  /* 0x0000003156307209 */ /* 0x000fe20007810000 */
[----:B------:R-:W-:-:S01]  /*6a70*/  FFMA.FTZ R49, R65, UR41, -R10 ;  /* 0x0000002941317c23 */ /* 0x000fc2000801080a */
[----:B------:R-:W-:Y:S01]  /*6a80*/  FFMA.FTZ R65, R81, UR41, -R10 ;  /* 0x0000002951417c23 */ /* 0x000fe2000801080a */
[----:B------:R-:W-:Y:S01]  /*6a90*/  FSEL R73, R8, RZ, P6 ;  /* 0x000000ff08497208 */ /* 0x000fe20003000000 */
[----:B------:R-:W-:Y:S01]  /*6aa0*/  MUFU.EX2 R33, R33 ;  /* 0x0000002100217308 */ /* 0x000fe20000000800 */
[----:B------:R-:W-:-:S03]  /*6ab0*/  FMNMX.FTZ R60, R87, R48, !PT ;  /* 0x00000030573c7209 */ /* 0x000fc60007810000 */
[----:B------:R-:W-:Y:S02]  /*6ac0*/  FADD.FTZ R2, -R73, R2 ;  /* 0x0000000249027221 */ /* 0x000fe40000010100 */
[----:B------:R-:W0:Y:S02]  /*6ad0*/  SHFL.BFLY PT, R61, R60, 0x2, 0x1f ;  /* 0x0c401f003c3d7f89 */ /* 0x000e2400000e0000 */
[----:B------:R1:W-:Y:S08]  /*6ae0*/  MUFU.EX2 R48, R64 ;  /* 0x0000004000307308 */ /* 0x0003f00000000800 */
[----:B------:R-:W-:Y:S01]  /*6af0*/  MUFU.EX2 R37, R37 ;  /* 0x0000002500257308 */ /* 0x000fe20000000800 */
[----:B-1----:R-:W-:-:S07]  /*6b00*/  FFMA.FTZ R64, R80, UR41, -R10 ;  /* 0x0000002950407c23 */ /* 0x002fce000801080a */
[----:B------:R-:W-:Y:S01]  /*6b10*/  MUFU.EX2 R41, R41 ;  /* 0x0000002900297308 */ /* 0x000fe20000000800 */
[----:B0-----:R-:W-:Y:S01]  /*6b20*/  FMNMX.FTZ R69, R60, R61, !PT ;  /* 0x0000003d3c457209 */ /* 0x001fe20007810000 */
[--C-:B------:R-:W-:Y:S01]  /*6b30*/  FFMA.FTZ R60, R76, UR41, -R10.reuse ;  /* 0x000000294c3c7c23 */ /* 0x100fe2000801080a */
[----:B------:R-:W-:-:S05]  /*6b40*/  FFMA.FTZ R61, R77, UR41, -R10 ;  /* 0x000000294d3d7c23 */ /* 0x000fca000801080a */
[----:B------:R-:W-:Y:S01]  /*6b50*/  MUFU.EX2 R45, R45 ;  /* 0x0000002d002d7308 */ /* 0x000fe20000000800 */
[----:B------:R-:W0:Y:S07]  /*6b60*/  SHFL.BFLY PT, R72, R69, 0x1, 0x1f ;  /* 0x0c201f0045487f89 */ /* 0x000e2e00000e0000 */
[----:B------:R-:W-:Y:S08]  /*6b70*/  MUFU.EX2 R14, R14 ;  /* 0x0000000e000e7308 */ /* 0x000ff00000000800 */
[----:B------:R-:W-:Y:S08]  /*6b80*/  MUFU.EX2 R49, R49 ;  /* 0x0000003100317308 */ /* 0x000ff00000000800 */
[----:B------:R-:W-:Y:S01]  /*6b90*/  MUFU.EX2 R52, R52 ;  /* 0x0000003400347308 */ /* 0x000fe20000000800 */
[----:B0-----:R-:W-:Y:S01]  /*6ba0*/  FMNMX.FTZ R10, R69, R72, !PT ;  /* 0x00000048450a7209 */ /* 0x001fe20007810000 */
[----:B------:R-:W-:-:S03]  /*6bb0*/  IMAD.U32 R69, RZ, RZ, UR41 ;  /* 0x00000029ff457e24 */ /* 0x000fc6000f8e00ff */
[C---:B------:R-:W-:Y:S01]  /*6bc0*/  FSETP.NEU.FTZ.AND P2, PT, R10.reuse, -INF , PT ;  /* 0xff8000000a00780b */ /* 0x040fe20003f5d000 */
[----:B------:R-:W-:-:S01]  /*6bd0*/  FFMA.FTZ R72, R10, R69, -8 ;  /* 0xc10000000a487423 */ /* 0x000fc20000010045 */
[----:B------:R-:W-:Y:S01]  /*6be0*/  FMUL.FTZ R69, R2, UR41 ;  /* 0x0000002902457c20 */ /* 0x000fe20008410000 */
[----:B------:R-:W-:Y:S03]  /*6bf0*/  MUFU.EX2 R53, R53 ;  /* 0x0000003500357308 */ /* 0x000fe60000000800 */
[----:B------:R-:W-:-:S05]  /*6c00*/  FSEL R2, R72, RZ, P2 ;  /* 0x000000ff48027208 */ /* 0x000fca0001000000 */
        /* <DEDUP_REMOVED lines=13> */
[----:B------:R-:W-:Y:S01]  /*6ce0*/  FSEL R51, R10, RZ, P2 ;  /* 0x000000ff0a337208 */ /* 0x000fe20001000000 */
[--C-:B------:R-:W-:Y:S01]  /*6cf0*/  FFMA.FTZ R76, R54, UR41, -R2.reuse ;  /* 0x00000029364c7c23 */ /* 0x100fe20008010802 */
[----:B------:R-:W-:-:S01]  /*6d00*/  FFMA.FTZ R21, R21, UR41, -R2 ;  /* 0x0000002915157c23 */ /* 0x000fc20008010802 */
[----:B------:R-:W0:Y:S02]  /*6d10*/  MUFU.EX2 R69, R69 ;  /* 0x0000004500457308 */ /* 0x000e240000000800 */
[----:B------:R-:W-:-:S04]  /*6d20*/  FADD.FTZ R51, -R51, R0 ;  /* 0x0000000033337221 */ /* 0x000fc80000010100 */
[----:B------:R-:W-:Y:S01]  /*6d30*/  FMUL.FTZ R54, R51, UR41 ;  /* 0x0000002933367c20 */ /* 0x000fe20008410000 */
[----:B------:R-:W-:-:S01]  /*6d40*/  FFMA.FTZ R51, R55, UR41, -R2 ;  /* 0x0000002937337c23 */ /* 0x000fc20008010802 */
[----:B------:R-:W-:Y:S01]  /*6d50*/  MUFU.EX2 R21, R21 ;  /* 0x0000001500157308 */ /* 0x000fe20000000800 */
[----:B------:R-:W-:-:S01]  /*6d60*/  FFMA.FTZ R55, R58, UR41, -R2 ;  /* 0x000000293a377c23 */ /* 0x000fc20008010802 */
[--C-:B------:R-:W-:Y:S01]  /*6d70*/  FFMA.FTZ R58, R59, UR41, -R2.reuse ;  /* 0x000000293b3a7c23 */ /* 0x100fe20008010802 */
[----:B------:R-:W-:-:S05]  /*6d80*/  FFMA.FTZ R59, R62, UR41, -R2 ;  /* 0x000000293e3b7c23 */ /* 0x000fca0008010802 */
[----:B------:R-:W1:Y:S01]  /*6d90*/  MUFU.EX2 R54, R54 ;  /* 0x0000003600367308 */ /* 0x000e620000000800 */
[----:B0-----:R-:W-:-:S07]  /*6da0*/  FFMA.FTZ R62, R69, R5, R12 ;  /* 0x00000005453e7223 */ /* 0x001fce000001000c */
[----:B------:R-:W0:Y:S08]  /*6db0*/  MUFU.EX2 R72, R72 ;  /* 0x0000004800487308 */ /* 0x000e300000000800 */
[----:B------:R-:W2:Y:S01]  /*6dc0*/  MUFU.EX2 R27, R27 ;  /* 0x0000001b001b7308 */ /* 0x000ea20000000800 */
[----:B-1----:R-:W-:-:S01]  /*6dd0*/  FFMA.FTZ R5, R54, R4, R21 ;  /* 0x0000000436057223 */ /* 0x002fc20000010015 */
[----:B------:R-:W-:Y:S01]  /*6de0*/  FADD.FTZ R4, R9, R62 ;  /* 0x0000003e09047221 */ /* 0x000fe20000010000 */
[----:B------:R-:W-:-:S05]  /*6df0*/  FFMA.FTZ R62, R63, UR41, -R2 ;  /* 0x000000293f3e7c23 */ /* 0x000fca0008010802 */
[----:B------:R-:W1:Y:S08]  /*6e00*/  MUFU.EX2 R30, R30 ;  /* 0x0000001e001e7308 */ /* 0x000e700000000800 */
[----:B------:R-:W3:Y:S08]  /*6e10*/  MUFU.EX2 R31, R31 ;  /* 0x0000001f001f7308 */ /* 0x000ef00000000800 */
[----:B------:R-:W4:Y:S08]  /*6e20*/  MUFU.EX2 R34, R34 ;  /* 0x0000002200227308 */ /* 0x000f300000000800 */
[----:B------:R0:W-:Y:S08]  /*6e30*/  MUFU.EX2 R0, R76 ;  /* 0x0000004c00007308 */ /* 0x0001f00000000800 */
[----:B------:R-:W5:Y:S01]  /*6e40*/  MUFU.EX2 R35, R35 ;  /* 0x0000002300237308 */ /* 0x000f620000000800 */
[----:B0-----:R-:W-:-:S01]  /*6e50*/  FADD.FTZ R76, R72, R5 ;  /* 0x00000005484c7221 */ /* 0x001fc20000010000 */
[----:B------:R-:W-:-:S03]  /*6e60*/  FADD.FTZ R5, R13, R4 ;  /* 0x000000040d057221 */ /* 0x000fc60000010000 */
[----:B--2---:R-:W-:Y:S01]  /*6e70*/  FADD.FTZ R63, R27, R76 ;  /* 0x0000004c1b3f7221 */ /* 0x004fe20000010000 */
[----:B------:R-:W-:-:S02]  /*6e80*/  FADD.FTZ R4, R20, R5 ;  /* 0x0000000514047221 */ /* 0x000fc40000010000 */
[----:B------:R-:W0:Y:S01]  /*6e90*/  MUFU.EX2 R38, R38 ;  /* 0x0000002600267308 */ /* 0x000e220000000800 */
[----:B-1----:R-:W-:-:S01]  /*6ea0*/  FADD.FTZ R76, R30, R63 ;  /* 0x0000003f1e4c7221 */ /* 0x002fc20000010000 */
[----:B------:R-:W-:Y:S01]  /*6eb0*/  FADD.FTZ R5, R15, R4 ;  /* 0x000000040f057221 */ /* 0x000fe20000010000 */
[----:B------:R-:W-:-:S01]  /*6ec0*/  FFMA.FTZ R63, R66, UR41, -R2 ;  /* 0x00000029423f7c23 */ /* 0x000fc20008010802 */
[----:B------:R-:W-:Y:S01]  /*6ed0*/  FFMA.FTZ R66, R67, UR41, -R2 ;  /* 0x0000002943427c23 */ /* 0x000fe20008010802 */
[----:B---3--:R-:W-:-:S01]  /*6ee0*/  FADD.FTZ R77, R31, R76 ;  /* 0x0000004c1f4d7221 */ /* 0x008fc20000010000 */
[----:B------:R-:W-:Y:S02]  /*6ef0*/  FADD.FTZ R4, R24, R5 ;  /* 0x0000000518047221 */ /* 0x000fe40000010000 */
[----:B------:R-:W1:Y:S01]  /*6f00*/  MUFU.EX2 R39, R39 ;  /* 0x0000002700277308 */ /* 0x000e620000000800 */
[----:B----4-:R-:W-:-:S01]  /*6f10*/  FADD.FTZ R76, R34, R77 ;  /* 0x0000004d224c7221 */ /* 0x010fc20000010000 */
[----:B------:R-:W-:-:S03]  /*6f20*/  FADD.FTZ R5, R25, R4 ;  /* 0x0000000419057221 */ /* 0x000fc60000010000 */
[----:B-----5:R-:W-:Y:S01]  /*6f30*/  FADD.FTZ R67, R35, R76 ;  /* 0x0000004c23437221 */ /* 0x020fe20000010000 */
[----:B------:R-:W-:-:S02]  /*6f40*/  FADD.FTZ R5, R26, R5 ;  /* 0x000000051a057221 */ /* 0x000fc40000010000 */
[----:B------:R-:W2:Y:S01]  /*6f50*/  MUFU.EX2 R42, R42 ;  /* 0x0000002a002a7308 */ /* 0x000ea20000000800 */
[----:B0-----:R-:W-:-:S01]  /*6f60*/  FADD.FTZ R4, R38, R67 ;  /* 0x0000004326047221 */ /* 0x001fc20000010000 */
[----:B------:R-:W-:Y:S01]  /*6f70*/  FFMA.FTZ R67, R70, UR41, -R2 ;  /* 0x0000002946437c23 */ /* 0x000fe20008010802 */
[----:B------:R-:W-:-:S04]  /*6f80*/  FADD.FTZ R70, R28, R5 ;  /* 0x000000051c467221 */ /* 0x000fc80000010000 */
[----:B------:R-:W-:Y:S01]  /*6f90*/  FADD.FTZ R77, R29, R70 ;  /* 0x000000461d4d7221 */ /* 0x000fe20000010000 */
[----:B------:R-:W0:Y:S01]  /*6fa0*/  MUFU.EX2 R43, R43 ;  /* 0x0000002b002b7308 */ /* 0x000e220000000800 */
[----:B-1----:R-:W-:-:S01]  /*6fb0*/  FADD.FTZ R5, R39, R4 ;  /* 0x0000000427057221 */ /* 0x002fc20000010000 */
[----:B------:R-:W-:Y:S01]  /*6fc0*/  FFMA.FTZ R70, R71, UR41, -R2 ;  /* 0x0000002947467c23 */ /* 0x000fe20008010802 */
[----:B------:R-:W-:-:S01]  /*6fd0*/  FADD.FTZ R76, R32, R77 ;  /* 0x0000004d204c7221 */ /* 0x000fc20000010000 */
[----:B------:R-:W-:-:S03]  /*6fe0*/  FFMA.FTZ R71, R74, UR41, -R2 ;  /* 0x000000294a477c23 */ /* 0x000fc60008010802 */
[----:B------:R-:W-:Y:S01]  /*6ff0*/  FADD.FTZ R77, R33, R76 ;  /* 0x0000004c214d7221 */ /* 0x000fe20000010000 */
[----:B------:R-:W1:Y:S01]  /*7000*/  MUFU.EX2 R46, R46 ;  /* 0x0000002e002e7308 */ /* 0x000e620000000800 */
[----:B--2---:R-:W-:-:S02]  /*7010*/  FADD.FTZ R4, R42, R5 ;  /* 0x000000052a047221 */ /* 0x004fc40000010000 */
[----:B------:R-:W-:-:S04]  /*7020*/  FADD.FTZ R74, R36, R77 ;  /* 0x0000004d244a7221 */ /* 0x000fc80000010000 */
[----:B------:R-:W-:Y:S01]  /*7030*/  FADD.FTZ R77, R37, R74 ;  /* 0x0000004a254d7221 */ /* 0x000fe20000010000 */
[----:B------:R-:W2:Y:S01]  /*7040*/  MUFU.EX2 R47, R47 ;  /* 0x0000002f002f7308 */ /* 0x000ea20000000800 */
[----:B0-----:R-:W-:-:S01]  /*7050*/  FADD.FTZ R5, R43, R4 ;  /* 0x000000042b057221 */ /* 0x001fc20000010000 */
[--C-:B------:R-:W-:Y:S01]  /*7060*/  FFMA.FTZ R74, R75, UR41, -R2.reuse ;  /* 0x000000294b4a7c23 */ /* 0x100fe20008010802 */
[----:B------:R-:W-:-:S05]  /*7070*/  FFMA.FTZ R75, R78, UR41, -R2 ;  /* 0x000000294e4b7c23 */ /* 0x000fca0008010802 */
[----:B------:R-:W0:Y:S01]  /*7080*/  MUFU.EX2 R50, R50 ;  /* 0x0000003200327308 */ /* 0x000e220000000800 */
[----:B-1----:R-:W-:-:S07]  /*7090*/  FADD.FTZ R4, R46, R5 ;  /* 0x000000052e047221 */ /* 0x002fce0000010000 */
[----:B------:R-:W1:Y:S01]  /*70a0*/  MUFU.EX2 R51, R51 ;  /* 0x0000003300337308 */ /* 0x000e620000000800 */
[----:B--2---:R-:W-:-:S01]  /*70b0*/  FADD.FTZ R5, R47, R4 ;  /* 0x000000042f057221 */ /* 0x004fc20000010000 */
[----:B------:R-:W-:-:S06]  /*70c0*/  FADD.FTZ R4, R40, R77 ;  /* 0x0000004d28047221 */ /* 0x000fcc0000010000 */
[----:B------:R-:W2:Y:S01]  /*70d0*/  MUFU.EX2 R55, R55 ;  /* 0x0000003700377308 */ /* 0x000ea20000000800 */
[----:B0-----:R-:W-:-:S04]  /*70e0*/  FADD.FTZ R5, R50, R5 ;  /* 0x0000000532057221 */ /* 0x001fc80000010000 */
[----:B------:R-:W-:Y:S01]  /*70f0*/  FADD.FTZ R76, R0, R5 ;  /* 0x00000005004c7221 */ /* 0x000fe20000010000 */
[----:B------:R-:W-:-:S02]  /*7100*/  FADD.FTZ R5, R41, R4 ;  /* 0x0000000429057221 */ /* 0x000fc40000010000 */
[----:B------:R-:W0:Y:S01]  /*7110*/  MUFU.EX2 R58, R58 ;  /* 0x0000003a003a7308 */ /* 0x000e220000000800 */
[----:B-1----:R-:W-:-:S01]  /*7120*/  FADD.FTZ R76, R51, R76 ;  /* 0x0000004c334c7221 */ /* 0x002fc20000010000 */
[----:B------:R-:W-:-:S04]  /*7130*/  FADD.FTZ R4, R44, R5 ;  /* 0x000000052c047221 */ /* 0x000fc80000010000 */
[----:B------:R-:W-:Y:S02]  /*7140*/  FADD.FTZ R4, R11, R4 ;  /* 0x000000040b047221 */ /* 0x000fe40000010000 */
[----:B------:R-:W1:Y:S01]  /*7150*/  MUFU.EX2 R59, R59 ;  /* 0x0000003b003b7308 */ /* 0x000e620000000800 */
[----:B--2---:R-:W-:-:S01]  /*7160*/  FADD.FTZ R5, R55, R76 ;  /* 0x0000004c37057221 */ /* 0x004fc20000010000 */
[----:B------:R-:W-:-:S06]  /*7170*/  FFMA.FTZ R76, R79, UR41, -R2 ;  /* 0x000000294f4c7c23 */ /* 0x000fcc0008010802 */
[----:B------:R-:W2:Y:S01]  /*7180*/  MUFU.EX2 R62, R62 ;  /* 0x0000003e003e7308 */ /* 0x000ea20000000800 */
[----:B0-----:R-:W-:-:S01]  /*7190*/  FADD.FTZ R78, R58, R5 ;  /* 0x000000053a4e7221 */ /* 0x001fc20000010000 */
[----:B------:R-:W-:-:S04]  /*71a0*/  FADD.FTZ R5, R45, R4 ;  /* 0x000000042d057221 */ /* 0x000fc80000010000 */
[----:B------:R-:W-:Y:S02]  /*71b0*/  FADD.FTZ R5, R14, R5 ;  /* 0x000000050e057221 */ /* 0x000fe40000010000 */
[----:B------:R-:W0:Y:S01]  /*71c0*/  MUFU.EX2 R63, R63 ;  /* 0x0000003f003f7308 */ /* 0x000e220000000800 */
[----:B-1----:R-:W-:-:S01]  /*71d0*/  FADD.FTZ R77, R59, R78 ;  /* 0x0000004e3b4d7221 */ /* 0x002fc20000010000 */
[----:B------:R-:W-:-:S04]  /*71e0*/  FADD.FTZ R78, R48, R5 ;  /* 0x00000005304e7221 */ /* 0x000fc80000010000 */
[----:B------:R-:W-:Y:S01]  /*71f0*/  FADD.FTZ R79, R49, R78 ;  /* 0x0000004e314f7221 */ /* 0x000fe20000010000 */
[----:B------:R-:W-:-:S01]  /*7200*/  FFMA.FTZ R78, R83, UR41, -R2 ;  /* 0x00000029534e7c23 */ /* 0x000fc20008010802 */
[----:B------:R-:W1:Y:S01]  /*7210*/  MUFU.EX2 R66, R66 ;  /* 0x0000004200427308 */ /* 0x000e620000000800 */
[----:B--2---:R-:W-:-:S01]  /*7220*/  FADD.FTZ R4, R62, R77 ;  /* 0x0000004d3e047221 */ /* 0x004fc20000010000 */
[----:B------:R-:W-:Y:S01]  /*7230*/  FADD.FTZ R80, R52, R79 ;  /* 0x0000004f34507221 */ /* 0x000fe20000010000 */
[----:B------:R-:W-:-:S01]  /*7240*/  FFMA.FTZ R77, R82, UR41, -R2 ;  /* 0x00000029524d7c23 */ /* 0x000fc20008010802 */
[--C-:B------:R-:W-:Y:S01]  /*7250*/  FFMA.FTZ R79, R86, UR41, -R2.reuse ;  /* 0x00000029564f7c23 */ /* 0x100fe20008010802 */
[----:B------:R-:W-:-:S01]  /*7260*/  FFMA.FTZ R2, R87, UR41, -R2 ;  /* 0x0000002957027c23 */ /* 0x000fc20008010802 */
[----:B------:R-:W-:Y:S02]  /*7270*/  FADD.FTZ R81, R53, R80 ;  /* 0x0000005035517221 */ /* 0x000fe40000010000 */
        /* <DEDUP_REMOVED lines=35> */
[----:B--2---:R-:W-:-:S01]  /*74b0*/  FADD.FTZ R81, R79, R4 ;  /* 0x000000044f517221 */ /* 0x004fc20000010000 */
[----:B0-----:R-:W-:-:S03]  /*74c0*/  FADD.FTZ R5, R73, R80 ;  /* 0x0000005049057221 */ /* 0x001fc60000010000 */
[----:B-1----:R-:W-:Y:S01]  /*74d0*/  FADD.FTZ R4, R2, R81 ;  /* 0x0000005102047221 */ /* 0x002fe20000010000 */
[----:B------:R-:W-:Y:S06]  /*74e0*/  @!P0 BRA `(.L_x_709) ;  /* 0x0000000000048947 */ /* 0x000fec0003800000 */
[----:B------:R-:W-:Y:S01]  /*74f0*/  BPT.TRAP 0x1 ;  /* 0x000000040000795c */ /* 0x000fe20000300000 */
.L_x_709:
[----:B------:R-:W-:Y:S01]  /*7500*/  UIADD3 UR6, UR11, 0x19c60, URZ ;  /* 0x00019c600b067890 */ /* 0x000fe2000fffe03f */
[----:B------:R-:W-:Y:S01]  /*7510*/  ISETP.GT.AND P2, PT, R3, UR17, PT ;  /* 0x0000001103007c0c */ /* 0x000fe2000bf44270 */
[----:B------:R-:W-:Y:S01]  /*7520*/  UMOV UR48, UR20 ;  /* 0x0000001400307c82 */ /* 0x000fe20008000000 */
[----:B------:R-:W-:Y:S01]  /*7530*/  F2FP.SATFINITE.E4M3.F32.PACK_AB_MERGE_C R0, R51, R0, RZ ;  /* 0x000000003300723e */ /* 0x000fe200048070ff */
[----:B------:R-:W-:Y:S01]  /*7540*/  UPRMT UR6, UR44, 0x654, UR6 ;  /* 0x000006542c067896 */ /* 0x000fe20008000006 */
[----:B------:R-:W-:Y:S01]  /*7550*/  F2FP.SATFINITE.E4M3.F32.PACK_AB_MERGE_C R2, R2, R79, RZ ;  /* 0x0000004f0202723e */ /* 0x000fe200048070ff */
[----:B------:R-:W-:Y:S01]  /*7560*/  UMOV UR36, UR19 ;  /* 0x0000001300247c82 */ /* 0x000fe20008000000 */
[----:B------:R-:W-:Y:S01]  /*7570*/  F2FP.SATFINITE.E4M3.F32.PACK_AB_MERGE_C R13, R20, R13, RZ ;  /* 0x0000000d140d723e */ /* 0x000fe200048070ff */
[----:B------:R-:W-:Y:S01]  /*7580*/  FMUL.FTZ R88, R88, R69 ;  /* 0x0000004558587220 */ /* 0x000fe20000410000 */
[----:B------:R-:W-:Y:S01]  /*7590*/  F2FP.SATFINITE.E4M3.F32.PACK_AB_MERGE_C R27, R30, R27, RZ ;  /* 0x0000001b1e1b723e */ /* 0x000fe200048070ff */
[----:B------:R-:W-:Y:S01]  /*75a0*/  FMUL.FTZ R89, R89, R69 ;  /* 0x0000004559597220 */ /* 0x000fe20000410000 */
        /* <DEDUP_REMOVED lines=24> */
[----:B------:R-:W-:Y:S01]  /*7730*/  F2FP.SATFINITE.E4M3.F32.PACK_AB_MERGE_C R147, R50, R47, R0 ;  /* 0x0000002f3293723e */ /* 0x000fe20004807000 */
[----:B------:R-:W-:Y:S01]  /*7740*/  FMUL.FTZ R113, R113, R69 ;  /* 0x0000004571717220 */ /* 0x000fe20000410000 */
[----:B------:R-:W-:Y:S01]  /*7750*/  F2FP.SATFINITE.E4M3.F32.PACK_AB_MERGE_C R139, R78, R77, R2 ;  /* 0x0000004d4e8b723e */ /* 0x000fe20004807002 */
        /* <DEDUP_REMOVED lines=12> */
[-C--:B------:R-:W-:Y:S01]  /*7820*/  FMUL.FTZ R128, R128, R69.reuse ;  /* 0x0000004580807220 */ /* 0x080fe20000410000 */
[----:B------:R-:W-:Y:S01]  /*7830*/  F2FP.SATFINITE.E4M3.F32.PACK_AB_MERGE_C R146, R37, R36, R40 ;  /* 0x000000242592723e */ /* 0x000fe20004807028 */
[-C--:B------:R-:W-:Y:S01]  /*7840*/  FMUL.FTZ R129, R129, R69.reuse ;  /* 0x0000004581817220 */ /* 0x080fe20000410000 */
        /* <DEDUP_REMOVED lines=33> */
[----:B------:R-:W-:-:S02]  /*7a60*/  VIADD R3, R3, 0xffffffff ;  /* 0xffffffff03037836 */ /* 0x000fc40000000000 */
[----:B------:R-:W-:Y:S02]  /*7a70*/  IMAD.MOV.U32 R0, RZ, RZ, R10 ;  /* 0x000000ffff007224 */ /* 0x000fe400078e000a */
[----:B------:R-:W-:Y:S01]  /*7a80*/  IMAD.MOV.U32 R2, RZ, RZ, R8 ;  /* 0x000000ffff027224 */ /* 0x000fe200078e0008 */
[----:B------:R-:W-:Y:S06]  /*7a90*/  @P2 BRA `(.L_x_710) ;  /* 0xffffffd000e82947 */ /* 0x000fec000383ffff */
[----:B------:R-:W-:Y:S01]  /*7aa0*/  IMAD.MOV.U32 R0, RZ, RZ, R10 ;  /* 0x000000ffff007224 */ /* 0x000fe200078e000a */
[----:B------:R-:W-:Y:S01]  /*7ab0*/  UMOV UR36, UR19 ;  /* 0x0000001300247c82 */ /* 0x000fe20008000000 */
[----:B------:R-:W-:Y:S01]  /*7ac0*/  IMAD.MOV.U32 R2, RZ, RZ, R8 ;  /* 0x000000ffff027224 */ /* 0x000fe200078e0008 */
[----:B------:R-:W-:-:S06]  /*7ad0*/  UMOV UR48, UR20 ;  /* 0x0000001400307c82 */ /* 0x000fcc0008000000 */
.L_x_692:
[----:B------:R-:W0:Y:S01]  /*7ae0*/  LDC R8, c[0x0][0x448] ;  /* 0x00011200ff087b82 */ /* 0x000e220000000800 */
[----:B------:R-:W-:Y:S01]  /*7af0*/  UIADD3 UR6, UR39, 0xbf, URZ ;  /* 0x000000bf27067890 */ /* 0x000fe2000fffe03f */
[----:B------:R-:W-:-:S05]  /*7b00*/  IADD3 R11, -R7, 0x1, RZ ;  /* 0x00000001070b7810 */ /* 0x000fca0007ffe1ff */
[----:B------:R-:W-:Y:S01]  /*7b10*/  IMAD.U32 R7, RZ, RZ, UR6 ;  /* 0x00000006ff077e24 */ /* 0x000fe2000f8e00ff */
[----:B------:R-:W1:Y:S01]  /*7b20*/  LDC R10, c[0x0][0x9e4] ;  /* 0x00027900ff0a7b82 */ /* 0x000e620000000800 */
[----:B------:R-:W-:Y:S01]  /*7b30*/  IMAD R6, R6, UR40, R11 ;  /* 0x0000002806067c24 */ /* 0x000fe2000f8e020b */
[----:B0-----:R-:W-:Y:S02]  /*7b40*/  ISETP.NE.AND P5, PT, R8, 0x1, PT ;  /* 0x000000010800780c */ /* 0x001fe40003fa5270 */
[----:B-1----:R-:W-:-:S11]  /*7b50*/  ISETP.GE.AND P6, PT, R10, 0x1, PT ;  /* 0x000000010a00780c */ /* 0x002fd60003fc6270 */
[----:B------:R-:W0:Y:S08]  /*7b60*/  @P5 LDC R8, c[0x0][0x44c] ;  /* 0x00011300ff085b82 */ /* 0x000e300000000800 */
[----:B------:R-:W1:Y:S01]  /*7b70*/  @P5 LDC R9, c[0x0][0x450] ;  /* 0x00011400ff095b82 */ /* 0x000e620000000800 */
[----:B0-----:R-:W-:-:S05]  /*7b80*/  @P5 IMAD.HI.U32 R8, R8, UR6, RZ ;  /* 0x0000000608085c27 */ /* 0x001fca000f8e00ff */
[----:B-1----:R-:W-:-:S05]  /*7b90*/  @P5 SHF.R.U32.HI R7, RZ, R9, R8 ;  /* 0x00000009ff075219 */ /* 0x002fca0000011608 */
[----:B------:R-:W-:-:S04]  /*7ba0*/  IMAD.IADD R7, R6, 0x1, R7 ;  /* 0x0000000106077824 */ /* 0x000fc800078e0207 */
[----:B------:R-:W-:Y:S01]  /*7bb0*/  VIADD R6, R7, -UR18 ;  /* 0x8000001207067c36 */ /* 0x000fe20008000000 */
[----:B------:R-:W-:Y:S06]  /*7bc0*/  @!P6 BRA `(.L_x_711) ;  /* 0x00000000003ce947 */ /* 0x000fec0003800000 */
[----:B------:R-:W-:-:S13]  /*7bd0*/  ISETP.GT.AND P2, PT, R7, -0x1, PT ;  /* 0xffffffff0700780c */ /* 0x000fda0003f44270 */
[----:B------:R-:W-:Y:S05]  /*7be0*/  @P2 BRA `(.L_x_712) ;  /* 0x00000000001c2947 */ /* 0x000fea0003800000 */
[----:B------:R-:W-:Y:S02]  /*7bf0*/  ISETP.NE.AND P2, PT, R10, 0x1, PT ;  /* 0x000000010a00780c */ /* 0x000fe40003f45270 */
[----:B------:R-:W-:-:S11]  /*7c00*/  LOP3.LUT R7, RZ, R7, RZ, 0x33, !PT ;  /* 0x00000007ff077212 */ /* 0x000fd600078e33ff */
[----:B------:R-:W0:Y:S02]  /*7c10*/  @P2 LDC.64 R8, c[0x0][0x9e8] ;  /* 0x00027a00ff082b82 */ /* 0x000e240000000a00 */
[----:B0-----:R-:W-:-:S05]  /*7c20*/  @P2 IMAD.HI.U32 R8, R7, R8, RZ ;  /* 0x0000000807082227 */ /* 0x001fca00078e00ff */
[----:B------:R-:W-:-:S04]  /*7c30*/  @P2 SHF.R.U32.HI R7, RZ, R9, R8 ;  /* 0x00000009ff072219 */ /* 0x000fc80000011608 */
[----:B------:R-:W-:Y:S01]  /*7c40*/  LOP3.LUT R7, RZ, R7, RZ, 0x33, !PT ;  /* 0x00000007ff077212 */ /* 0x000fe200078e33ff */
[----:B------:R-:W-:Y:S06]  /*7c50*/  BRA `(.L_x_713) ;  /* 0x0000000000107947 */ /* 0x000fec0003800000 */
.L_x_712:
[----:B------:R-:W-:-:S13]  /*7c60*/  ISETP.NE.AND P2, PT, R10, 0x1, PT ;  /* 0x000000010a00780c */ /* 0x000fda0003f45270 */
[----:B------:R-:W0:Y:S02]  /*7c70*/  @P2 LDC.64 R8, c[0x0][0x9e8] ;  /* 0x00027a00ff082b82 */ /* 0x000e240000000a00 */
[----:B0-----:R-:W-:-:S05]  /*7c80*/  @P2 IMAD.HI.U32 R8, R7, R8, RZ ;  /* 0x0000000807082227 */ /* 0x001fca00078e00ff */
[----:B------:R-:W-:-:S07]  /*7c90*/  @P2 SHF.R.U32.HI R7, RZ, R9, R8 ;  /* 0x00000009ff072219 */ /* 0x000fce0000011608 */
.L_x_713:
[----:B------:R-:W-:-:S05]  /*7ca0*/  IMAD R7, R7, R10, RZ ;  /* 0x0000000a07077224 */ /* 0x000fca00078e02ff */
[----:B------:R-:W-:-:S07]  /*7cb0*/  VIMNMX R6, R6, R7, !PT ;  /* 0x0000000706067248 */ /* 0x000fce0007fe0100 */
.L_x_711:
[----:B------:R-:W-:-:S05]  /*7cc0*/  VIADD R6, R6, 0x7f ;  /* 0x0000007f06067836 */ /* 0x000fca0000000000 */
[----:B------:R-:W-:-:S04]  /*7cd0*/  SHF.R.S32.HI R7, RZ, 0x1f, R6 ;  /* 0x0000001fff077819 */ /* 0x000fc80000011406 */
[----:B------:R-:W-:-:S04]  /*7ce0*/  LEA.HI R7, R7, R6, RZ, 0x7 ;  /* 0x0000000607077211 */ /* 0x000fc800078f38ff */
[----:B------:R-:W-:-:S04]  /*7cf0*/  SHF.R.S32.HI R6, RZ, 0x7, R7 ;  /* 0x00000007ff067819 */ /* 0x000fc80000011407 */
[----:B------:R-:W-:-:S04]  /*7d00*/  VIMNMX R6, R6, UR43, !PT ;  /* 0x0000002b06067c48 */ /* 0x000fc8000ffe0100 */
[----:B------:R-:W-:-:S13]  /*7d10*/  ISETP.GE.AND P2, PT, R3, R6, PT ;  /* 0x000000060300720c */ /* 0x000fda0003f46270 */
[----:B------:R-:W-:Y:S05]  /*7d20*/  @!P2 BRA `(.L_x_714) ;  /* 0x0000001800e8a947 */ /* 0x000fea0003800000 */
[----:B------:R-:W-:Y:S01]  /*7d30*/  IMAD.MOV.U32 R9, RZ, RZ, R0 ;  /* 0x000000ffff097224 */ /* 0x000fe200078e0000 */
[----:B------:R-:W-:Y:S01]  /*7d40*/  UMOV UR17, UR48 ;  /* 0x0000003000117c82 */ /* 0x000fe20008000000 */
[----:B------:R-:W-:Y:S01]  /*7d50*/  IMAD.MOV.U32 R7, RZ, RZ, R2 ;  /* 0x000000ffff077224 */ /* 0x000fe200078e0002 */
[----:B------:R-:W-:-:S06]  /*7d60*/  UMOV UR18, UR36 ;  /* 0x0000002400127c82 */ /* 0x000fcc0008000000 */
.L_x_724:
[----:B------:R-:W-:-:S04]  /*7d70*/  UIADD3 UR6, UR18, 0x1, URZ ;  /* 0x0000000112067890 */ /* 0x000fc8000fffe03f */
[----:B------:R-:W-:-:S04]  /*7d80*/  UISETP.NE.AND UP0, UPT, UR6, 0x2, UPT ;  /* 0x000000020600788c */ /* 0x000fc8000bf05270 */
[----:B------:R-:W-:Y:S02]  /*7d90*/  USEL UR48, URZ, 0x1, UP0 ;  /* 0x000000013f307887 */ /* 0x000fe40008000000 */
[----:B------:R-:W-:Y:S02]  /*7da0*/  USEL UR36, UR6, URZ, UP0 ;  /* 0x0000003f06247287 */ /* 0x000fe40008000000 */
[----:B------:R-:W-:Y:S01]  /*7db0*/  ULOP3.LUT UR48, UR17, UR48, URZ, 0x3c, !UPT ;  /* 0x0000003011307292 */ /* 0x000fe2000f8e3c3f */
[----:B------:R-:W-:Y:S11]  /*7dc0*/  @!P0 BRA `(.L_x_715) ;  /* 0x0000000000048947 */ /* 0x000ff60003800000 */
[----:B------:R-:W-:Y:S01]  /*7dd0*/  BPT.TRAP 0x1 ;  /* 0x000000040000795c */ /* 0x000fe20000300000 */
.L_x_715:
[----:B------:R-:W-:Y:S01]  /*7de0*/  ULEA UR6, UR36, UR45, 0x3 ;  /* 0x0000002d24067291 */ /* 0x000fe2000f8e183f */
[----:B------:R-:W-:-:S05]  /*7df0*/  IMAD.U32 R0, RZ, RZ, UR48 ;  /* 0x00000030ff007e24 */ /* 0x000fca000f8e00ff */
[----:B------:R-:W-:-:S04]  /*7e00*/  SHF.L.U32 R0, R0, 0x1f, RZ ;  /* 0x0000001f00007819 */ /* 0x000fc800000006ff */
[----:B------:R0:W1:Y:S01]  /*7e10*/  SYNCS.PHASECHK.TRANS64.TRYWAIT P2, [UR6+0x19c30], R0 ;  /* 0x019c3000ff0075a7 */ /* 0x0000620008040146 */
[----:B------:R-:W-:Y:S05]  /*7e20*/  @!P0 BRA `(.L_x_716) ;  /* 0x0000000000048947 */ /* 0x000fea0003800000 */
[----:B------:R-:W-:Y:S01]  /*7e30*/  BPT.TRAP 0x1 ;  /* 0x000000040000795c */ /* 0x000fe20000300000 */
.L_x_716:
[----:B-1----:R-:W-:Y:S05]  /*7e40*/  @P2 BRA `(.L_x_717) ;  /* 0x0000000000082947 */ /* 0x002fea0003800000 */
[----:B------:R-:W1:Y:S02]  /*7e50*/  SYNCS.PHASECHK.TRANS64.TRYWAIT P2, [UR6+0x19c30], R0 ;  /* 0x019c3000ff0075a7 */ /* 0x000e640008040146 */
[----:B-1----:R-:W-:Y:S05]  /*7e60*/  @!P2 BRA `(.L_x_718) ;  /* 0x000000ac00f0a947 */ /* 0x002fea0003800000 */
.L_x_717:
        /* <DEDUP_REMOVED lines=17> */
.L_x_719:
[----:B------:R-:W-:Y:S01]  /*7f80*/  ULEA UR11, UR18, UR45, 0x3 ;  /* 0x0000002d120b7291 */ /* 0x000fe2000f8e183f */
[----:B01----:R-:W-:-:S05]  /*7f90*/  IMAD.U32 R0, RZ, RZ, UR17 ;  /* 0x00000011ff007e24 */ /* 0x003fca000f8e00ff */
[----:B------:R-:W-:-:S04]  /*7fa0*/  SHF.L.U32 R0, R0, 0x1f, RZ ;  /* 0x0000001f00007819 */ /* 0x000fc800000006ff */
[----:B------:R0:W1:Y:S01]  /*7fb0*/  SYNCS.PHASECHK.TRANS64.TRYWAIT P2, [UR11+0x19c50], R0 ;  /* 0x019c5000ff0075a7 */ /* 0x000062000804014b */
[----:B------:R-:W-:Y:S05]  /*7fc0*/  @!P0 BRA `(.L_x_720) ;  /* 0x0000000000048947 */ /* 0x000fea0003800000 */
[----:B------:R-:W-:Y:S01]  /*7fd0*/  BPT.TRAP 0x1 ;  /* 0x000000040000795c */ /* 0x000fe20000300000 */
.L_x_720:
[----:B-1----:R-:W-:Y:S05]  /*7fe0*/  @P2 BRA `(.L_x_721) ;  /* 0x0000000000082947 */ /* 0x002fea0003800000 */
[----:B------:R-:W1:Y:S02]  /*7ff0*/  SYNCS.PHASECHK.TRANS64.TRYWAIT P2, [UR11+0x19c50], R0 ;  /* 0x019c5000ff0075a7 */ /* 0x000e64000804014b */
[----:B-1----:R-:W-:Y:S05]  /*8000*/  @!P2 BRA `(.L_x_722) ;  /* 0x000000ac00a0a947 */ /* 0x002fea0003800000 */
.L_x_721:
[----:B------:R-:W-:Y:S01]  /*8010*/  UIADD3 UR6, UR45, 0x3000, URZ ;  /* 0x000030002d067890 */ /* 0x000fe2000fffe03f */
[----:B------:R-:W-:Y:S01]  /*8020*/  WARPGROUP.ARRIVE ;  /* 0x00000000000079c5 */ /* 0x000fe20000000000 */
[----:B------:R-:W-:Y:S01]  /*8030*/  UMOV UR7, 0x40000040 ;  /* 0x4000004000077882 */ /* 0x000fe20000000000 */
[----:B01----:R-:W-:Y:S01]  /*8040*/  FMNMX.FTZ R0, R24, R7, !PT ;  /* 0x0000000718007209 */ /* 0x003fe20007810000 */
[----:B------:R-:W-:Y:S01]  /*8050*/  USHF.R.U32.HI UR6, URZ, 0x4, UR6 ;  /* 0x000000043f067899 */ /* 0x000fe20008011606 */
[----:B------:R-:W-:Y:S02]  /*8060*/  IMAD.U32 R15, RZ, RZ, UR41 ;  /* 0x00000029ff0f7e24 */ /* 0x000fe4000f8e00ff */
[----:B------:R-:W-:Y:S01]  /*8070*/  FMNMX.FTZ R11, R25, R0, !PT ;  /* 0x00000000190b7209 */ /* 0x000fe20007810000 */
[----:B------:R-:W-:Y:S01]  /*8080*/  ULOP3.LUT UR6, UR6, 0x3fff, URZ, 0xc0, !UPT ;  /* 0x00003fff06067892 */ /* 0x000fe2000f8ec03f */
[----:B------:R-:W-:-:S03]  /*8090*/  FMNMX.FTZ R0, R26, R9, !PT ;  /* 0x000000091a007209 */ /* 0x000fc60007810000 */
[----:B------:R-:W-:Y:S01]  /*80a0*/  ULOP3.LUT UR6, UR6, 0x10000, URZ, 0xfc, !UPT ;  /* 0x0001000006067892 */ /* 0x000fe2000f8efc3f */
[----:B------:R-:W-:Y:S02]  /*80b0*/  FMNMX.FTZ R13, R27, R0, !PT ;  /* 0x000000001b0d7209 */ /* 0x000fe40007810000 */
        /* <DEDUP_REMOVED lines=64> */
[----:B------:R-:W-:Y:S01]  /*84c0*/  FMNMX.FTZ R10, R87, R2, !PT ;  /* 0x00000002570a7209 */ /* 0x000fe20007810000 */
[----:B------:R-:W-:Y:S02]  /*84d0*/  WARPGROUP.DEPBAR.LE gsb0, 0x0 ;  /* 0x00008000000079c5 */ /* 0x000fe40000010000 */
[----:B------:R-:W-:Y:S01]  /*84e0*/  WARPGROUP.ARRIVE ;  /* 0x00000000000079c5 */ /* 0x000fe20000000000 */
[----:B------:R-:W0:Y:S04]  /*84f0*/  SHFL.BFLY PT, R11, R8, 0x2, 0x1f ;  /* 0x0c401f00080b7f89 */ /* 0x000e2800000e0000 */
[----:B------:R-:W1:Y:S01]  /*8500*/  SHFL.BFLY PT, R13, R10, 0x2, 0x1f ;  /* 0x0c401f000a0d7f89 */ /* 0x000e6200000e0000 */
[----:B------:R-:W-:Y:S01]  /*8510*/  QGMMA.64x96x32.F32.E4M3.E4M3 R88, R144, gdesc[UR4], R88, gsb0 ;  /* 0x0160000490587df3 */ /* 0x000fe20008000858 */
[----:B------:R-:W-:Y:S01]  /*8520*/  UIADD3 UR6, UR10, 0x4, URZ ;  /* 0x000000040a067890 */ /* 0x000fe2000fffe03f */
[----:B------:R-:W-:Y:S01]  /*8530*/  UMOV UR7, 0x40000040 ;  /* 0x4000004000077882 */ /* 0x000fe20000000000 */
[----:B0-----:R-:W-:-:S02]  /*8540*/  FMNMX.FTZ R11, R8, R11, !PT ;  /* 0x0000000b080b7209 */ /* 0x001fc40007810000 */
[----:B-1----:R-:W-:-:S03]  /*8550*/  FMNMX.FTZ R13, R10, R13, !PT ;  /* 0x0000000d0a0d7209 */ /* 0x002fc60007810000 */
[----:B------:R-:W0:Y:S04]  /*8560*/  SHFL.BFLY PT, R2, R11, 0x1, 0x1f ;  /* 0x0c201f000b027f89 */ /* 0x000e2800000e0000 */
[----:B------:R-:W1:Y:S01]  /*8570*/  SHFL.BFLY PT, R0, R13, 0x1, 0x1f ;  /* 0x0c201f000d007f89 */ /* 0x000e6200000e0000 */
[----:B0-----:R-:W-:Y:S02]  /*8580*/  FMNMX.FTZ R2, R11, R2, !PT ;  /* 0x000000020b027209 */ /* 0x001fe40007810000 */
[----:B-1----:R-:W-:-:S03]  /*8590*/  FMNMX.FTZ R0, R13, R0, !PT ;  /* 0x000000000d007209 */ /* 0x002fc60007810000 */
[----:B------:R-:W-:-:S04]  /*85a0*/  FADD.FTZ R7, -R2, R7 ;  /* 0x0000000702077221 */ /* 0x000fc80000010100 */
[----:B------:R-:W-:Y:S01]  /*85b0*/  FMUL.FTZ R8, R7, UR41 ;  /* 0x0000002907087c20 */ /* 0x000fe20008410000 */
[----:B------:R-:W-:-:S01]  /*85c0*/  FADD.FTZ R7, -R0, R9 ;  /* 0x0000000900077221 */ /* 0x000fc20000010100 */
[----:B------:R-:W-:-:S03]  /*85d0*/  FFMA.FTZ R9, R2, R15, -8 ;  /* 0xc100000002097423 */ /* 0x000fc6000001000f */
[----:B------:R-:W-:Y:S01]  /*85e0*/  FMUL.FTZ R7, R7, UR41 ;  /* 0x0000002907077c20 */ /* 0x000fe20008410000 */
[----:B------:R-:W-:-:S01]  /*85f0*/  FFMA.FTZ R21, R37, UR41, -R9 ;  /* 0x0000002925157c23 */ /* 0x000fc20008010809 */
[--C-:B------:R-:W-:Y:S01]  /*8600*/  FFMA.FTZ R37, R53, UR41, -R9.reuse ;  /* 0x0000002935257c23 */ /* 0x100fe20008010809 */
[----:B------:R-:W-:-:S01]  /*8610*/  FFMA.FTZ R53, R69, UR41, -R9 ;  /* 0x0000002945357c23 */ /* 0x000fc20008010809 */
[----:B------:R-:W-:Y:S02]  /*8620*/  IMAD.U32 R69, RZ, RZ, UR41 ;  /* 0x00000029ff457e24 */ /* 0x000fe4000f8e00ff */
[----:B------:R-:W-:-:S01]  /*8630*/  FFMA.FTZ R11, R24, UR41, -R9 ;  /* 0x00000029180b7c23 */ /* 0x000fc20008010809 */
[----:B------:R-:W-:Y:S01]  /*8640*/  FFMA.FTZ R10, R25, UR41, -R9 ;  /* 0x00000029190a7c23 */ /* 0x000fe20008010809 */
[----:B------:R-:W-:Y:S01]  /*8650*/  MUFU.EX2 R8, R8 ;  /* 0x0000000800087308 */ /* 0x000fe20000000800 */
[----:B------:R-:W-:-:S01]  /*8660*/  FFMA.FTZ R69, R0, R69, -8 ;  /* 0xc100000000457423 */ /* 0x000fc20000010045 */
[--C-:B------:R-:W-:Y:S01]  /*8670*/  FFMA.FTZ R12, R28, UR41, -R9.reuse ;  /* 0x000000291c0c7c23 */ /* 0x100fe20008010809 */
[----:B------:R-:W-:-:S01]  /*8680*/  FFMA.FTZ R13, R29, UR41, -R9 ;  /* 0x000000291d0d7c23 */ /* 0x000fc20008010809 */
[----:B------:R-:W-:Y:S01]  /*8690*/  FFMA.FTZ R14, R32, UR41, -R9 ;  /* 0x00000029200e7c23 */ /* 0x000fe20008010809 */
        /* <DEDUP_REMOVED lines=13> */
[--C-:B------:R-:W-:Y:S01]  /*8770*/  FFMA.FTZ R57, R73, UR41, -R9.reuse ;  /* 0x0000002949397c23 */ /* 0x100fe20008010809 */
[----:B------:R-:W-:-:S01]  /*8780*/  FFMA.FTZ R24, R40, UR41, -R9 ;  /* 0x0000002928187c23 */ /* 0x000fc20008010809 */
[----:B------:R-:W-:Y:S01]  /*8790*/  FFMA.FTZ R39, R39, UR41, -R69 ;  /* 0x0000002927277c23 */ /* 0x000fe20008010845 */
[----:B------:R-:W-:-:S01]  /*87a0*/  FFMA.FTZ R40, R56, UR41, -R9 ;  /* 0x0000002938287c23 */ /* 0x000fc20008010809 */
[----:B------:R-:W-:Y:S01]  /*87b0*/  FFMA.FTZ R56, R72, UR41, -R9 ;  /* 0x0000002948387c23 */ /* 0x000fe20008010809 */
[----:B------:R-:W-:-:S01]  /*87c0*/  FFMA.FTZ R42, R42, UR41, -R69 ;  /* 0x000000292a2a7c23 */ /* 0x000fc20008010845 */
[----:B------:R-:W1:Y:S01]  /*87d0*/  MUFU.EX2 R26, R26 ;  /* 0x0000001a001a7308 */ /* 0x000e620000000800 */
[----:B0-----:R-:W-:-:S01]  /*87e0*/  FFMA.FTZ R5, R8, R5, R11 ;  /* 0x0000000508057223 */ /* 0x001fc2000001000b */
        /* <DEDUP_REMOVED lines=12> */
[--C-:B------:R-:W-:Y:S01]  /*88b0*/  FFMA.FTZ R55, R55, UR41, -R69.reuse ;  /* 0x0000002937377c23 */ /* 0x100fe20008010845 */
[----:B------:R-:W-:-:S01]  /*88c0*/  FFMA.FTZ R58, R58, UR41, -R69 ;  /* 0x000000293a3a7c23 */ /* 0x000fc20008010845 */
[----:B------:R-:W2:Y:S01]  /*88d0*/  MUFU.EX2 R27, R27 ;  /* 0x0000001b001b7308 */ /* 0x000ea20000000800 */
[----:B------:R-:W-:-:S02]  /*88e0*/  WARPGROUP.DEPBAR.LE gsb0, 0x0 ;  /* 0x00008000000079c5 */ /* 0x000fc40000010000 */
[----:B------:R-:W-:Y:S01]  /*88f0*/  WARPGROUP.ARRIVE ;  /* 0x00000000000079c5 */ /* 0x000fe20000000000 */
[----:B-1----:R-:W-:-:S01]  /*8900*/  FFMA.FTZ R4, R7, R4, R26 ;  /* 0x0000000407047223 */ /* 0x002fc2000001001a */
[----:B------:R-:W-:Y:S01]  /*8910*/  FFMA.FTZ R59, R59, UR41, -R69 ;  /* 0x000000293b3b7c23 */ /* 0x000fe20008010845 */
[----:B------:R-:W-:-:S01]  /*8920*/  FFMA.FTZ R44, R60, UR41, -R9 ;  /* 0x000000293c2c7c23 */ /* 0x000fc20008010809 */
[----:B------:R-:W-:Y:S01]  /*8930*/  FFMA.FTZ R62, R62, UR41, -R69 ;  /* 0x000000293e3e7c23 */ /* 0x000fe20008010845 */
[----:B------:R-:W1:Y:S01]  /*8940*/  MUFU.EX2 R12, R12 ;  /* 0x0000000c000c7308 */ /* 0x000e620000000800 */
[----:B------:R-:W-:Y:S01]  /*8950*/  QGMMA.64x96x32.F32.E4M3.E4M3 R88, R140, gdesc[UR4], R88, gsb0 ;  /* 0x016000048c587df3 */ /* 0x000fe20008000858 */
[----:B0-----:R-:W-:-:S01]  /*8960*/  FADD.FTZ R5, R10, R5 ;  /* 0x000000050a057221 */ /* 0x001fc20000010000 */
[----:B------:R-:W-:Y:S01]  /*8970*/  UIADD3 UR6, UR10, 0x6, URZ ;  /* 0x000000060a067890 */ /* 0x000fe2000fffe03f */
[----:B------:R-:W-:-:S01]  /*8980*/  FFMA.FTZ R45, R61, UR41, -R9 ;  /* 0x000000293d2d7c23 */ /* 0x000fc20008010809 */
[----:B------:R-:W-:Y:S01]  /*8990*/  UMOV UR7, 0x40000040 ;  /* 0x4000004000077882 */ /* 0x000fe20000000000 */
[----:B------:R-:W-:-:S01]  /*89a0*/  FFMA.FTZ R61, R77, UR41, -R9 ;  /* 0x000000294d3d7c23 */ /* 0x000fc20008010809 */
[----:B------:R-:W-:Y:S01]  /*89b0*/  FFMA.FTZ R63, R63, UR41, -R69 ;  /* 0x000000293f3f7c23 */ /* 0x000fe20008010845 */
[----:B------:R-:W0:Y:S01]  /*89c0*/  MUFU.EX2 R30, R30 ;  /* 0x0000001e001e7308 */ /* 0x000e220000000800 */
[----:B--2---:R-:W-:-:S01]  /*89d0*/  FADD.FTZ R73, R27, R4 ;  /* 0x000000041b497221 */ /* 0x004fc20000010000 */
[----:B------:R-:W-:Y:S01]  /*89e0*/  FFMA.FTZ R48, R64, UR41, -R9 ;  /* 0x0000002940307c23 */ /* 0x000fe20008010809 */
[----:B------:R-:W-:-:S01]  /*89f0*/  FFMA.FTZ R66, R66, UR41, -R69 ;  /* 0x0000002942427c23 */ /* 0x000fc20008010845 */
[----:B------:R-:W-:Y:S01]  /*8a00*/  FFMA.FTZ R49, R65, UR41, -R9 ;  /* 0x0000002941317c23 */ /* 0x000fe20008010809 */
[----:B------:R-:W-:-:S01]  /*8a10*/  FFMA.FTZ R67, R67, UR41, -R69 ;  /* 0x0000002943437c23 */ /* 0x000fc20008010845 */
[--C-:B------:R-:W-:Y:S01]  /*8a20*/  FFMA.FTZ R60, R76, UR41, -R9.reuse ;  /* 0x000000294c3c7c23 */ /* 0x100fe20008010809 */
[----:B------:R-:W-:-:S01]  /*8a30*/  FFMA.FTZ R52, R68, UR41, -R9 ;  /* 0x0000002944347c23 */ /* 0x000fc20008010809 */
[----:B------:R-:W2:Y:S01]  /*8a40*/  MUFU.EX2 R13, R13 ;  /* 0x0000000d000d7308 */ /* 0x000ea20000000800 */
[----:B-1----:R-:W-:-:S01]  /*8a50*/  FADD.FTZ R4, R12, R5 ;  /* 0x000000050c047221 */ /* 0x002fc20000010000 */
[--C-:B------:R-:W-:Y:S01]  /*8a60*/  FFMA.FTZ R70, R70, UR41, -R69.reuse ;  /* 0x0000002946467c23 */ /* 0x100fe20008010845 */
[----:B------:R-:W-:-:S01]  /*8a70*/  FFMA.FTZ R71, R71, UR41, -R69 ;  /* 0x0000002947477c23 */ /* 0x000fc20008010845 */
[----:B------:R-:W-:Y:S01]  /*8a80*/  FFMA.FTZ R64, R80, UR41, -R9 ;  /* 0x0000002950407c23 */ /* 0x000fe20008010809 */
[----:B------:R-:W-:-:S02]  /*8a90*/  IMAD.U32 R80, RZ, RZ, UR36 ;  /* 0x00000024ff507e24 */ /* 0x000fc4000f8e00ff */
[--C-:B------:R-:W-:Y:S01]  /*8aa0*/  FFMA.FTZ R65, R81, UR41, -R9.reuse ;  /* 0x0000002951417c23 */ /* 0x100fe20008010809 */
[----:B------:R-:W-:-:S01]  /*8ab0*/  FFMA.FTZ R68, R84, UR41, -R9 ;  /* 0x0000002954447c23 */ /* 0x000fc20008010809 */
        /* <DEDUP_REMOVED lines=23> */
[----:B------:R-:W-:-:S06]  /*8c30*/  WARPGROUP.DEPBAR.LE gsb0, 0x0 ;  /* 0x00008000000079c5 */ /* 0x000fcc0000010000 */
[----:B------:R-:W2:Y:S01]  /*8c40*/  MUFU.EX2 R25, R25 ;  /* 0x0000001900197308 */ /* 0x000ea20000000800 */
[----:B------:R-:W-:Y:S01]  /*8c50*/  WARPGROUP.ARRIVE ;  /* 0x00000000000079c5 */ /* 0x000fe20000000000 */
[----:B-1----:R-:W-:-:S05]  /*8c60*/  FADD.FTZ R4, R24, R5 ;  /* 0x0000000518047221 */ /* 0x002fca0000010000 */
[----:B------:R-:W-:Y:S01]  /*8c70*/  QGMMA.64x96x32.F32.E4M3.E4M3 R88, R136, gdesc[UR4], R88, gsb0 ;  /* 0x0160000488587df3 */ /* 0x000fe20008000858 */
        /* <DEDUP_REMOVED lines=67> */
[----:B------:R-:W-:-:S05]  /*90b0*/  @!P1 LEA R4, R80, UR45, 0x3 ;  /* 0x0000002d50049c11 */ /* 0x000fca000f8e18ff */
[----:B------:R-:W-:Y:S01]  /*90c0*/  @!P1 VIADD R4, R4, 0x19c40 ;  /* 0x00019c4004049836 */ /* 0x000fe20000000000 */
        /* <DEDUP_REMOVED lines=38> */
.L_x_723:
[----:B------:R-:W-:Y:S01]  /*9330*/  UIADD3 UR6, UR11, 0x19c60, URZ ;  /* 0x00019c600b067890 */ /* 0x000fe2000fffe03f */
[----:B------:R-:W-:Y:S01]  /*9340*/  ISETP.GT.AND P2, PT, R3, R6, PT ;  /* 0x000000060300720c */ /* 0x000fe20003f44270 */
[----:B------:R-:W-:Y:S01]  /*9350*/  UMOV UR17, UR48 ;  /* 0x0000003000117c82 */ /* 0x000fe20008000000 */
[----:B------:R-:W-:Y:S01]  /*9360*/  F2FP.SATFINITE.E4M3.F32.PACK_AB_MERGE_C R9, R9, R68, RZ ;  /* 0x000000440909723e */ /* 0x000fe200048070ff */
[----:B------:R-:W-:Y:S01]  /*9370*/  UPRMT UR6, UR44, 0x654, UR6 ;  /* 0x000006542c067896 */ /* 0x000fe20008000006 */
        /* <DEDUP_REMOVED lines=9> */
[----:B------:R-:W-:Y:S01]  /*9410*/  SYNCS.ARRIVE.TRANS64.RED.A1T0 RZ, [UR6], RZ ;  /* 0x000000ffffff79a7 */ /* 0x000fe20008100406 */
        /* <DEDUP_REMOVED lines=75> */
.L_x_714:
[----:B------:R-:W-:-:S13]  /*98d0*/  ISETP.GE.AND P2, PT, R3, UR43, PT ;  /* 0x0000002b03007c0c */ /* 0x000fda000bf46270 */
[----:B------:R-:W-:Y:S05]  /*98e0*/  @!P2 BRA `(.L_x_725) ;  /* 0x0000002c0024a947 */ /* 0x000fea0003800000 */
[----:B------:R-:W-:Y:S01]  /*98f0*/  IMAD.MOV.U32 R9, RZ, RZ, R0 ;  /* 0x000000ffff097224 */ /* 0x000fe200078e0000 */
[----:B------:R-:W-:Y:S01]  /*9900*/  UMOV UR17, UR48 ;  /* 0x0000003000117c82 */ /* 0x000fe20008000000 */
[----:B------:R-:W-:Y:S01]  /*9910*/  IMAD.MOV.U32 R8, RZ, RZ, R2 ;  /* 0x000000ffff087224 */ /* 0x000fe200078e0002 */
[----:B------:R-:W-:Y:S01]  /*9920*/  UMOV UR18, UR36 ;  /* 0x0000002400127c82 */ /* 0x000fe20008000000 */
[----:B------:R-:W-:Y:S01]  /*9930*/  ULDC UR19, c[0x0][0x9e4] ;  /* 0x0002790000137ab9 */ /* 0x000fe20000000800 */
[----:B------:R-:W-:Y:S01]  /*9940*/  ULDC UR20, c[0x0][0x288] ;  /* 0x0000a20000147ab9 */ /* 0x000fe20000000800 */
[----:B------:R-:W-:Y:S01]  /*9950*/  ULDC UR21, c[0x0][0x9dc] ;  /* 0x0002770000157ab9 */ /* 0x000fe20000000800 */
[----:B------:R-:W-:-:S05]  /*9960*/  ULDC UR22, c[0x0][0x9e0] ;  /* 0x0002780000167ab9 */ /* 0x000fca0000000800 */
.L_x_743:
[----:B------:R-:W-:-:S04]  /*9970*/  UIADD3 UR36, UR18, 0x1, URZ ;  /* 0x0000000112247890 */ /* 0x000fc8000fffe03f */
[----:B------:R-:W-:-:S04]  /*9980*/  UISETP.NE.AND UP0, UPT, UR36, 0x2, UPT ;  /* 0x000000022400788c */ /* 0x000fc8000bf05270 */
[----:B------:R-:W-:Y:S02]  /*9990*/  USEL UR48, URZ, 0x1, UP0 ;  /* 0x000000013f307887 */ /* 0x000fe40008000000 */
[----:B------:R-:W-:Y:S02]  /*99a0*/  USEL UR36, UR36, URZ, UP0 ;  /* 0x0000003f24247287 */ /* 0x000fe40008000000 */
[----:B------:R-:W-:Y:S01]  /*99b0*/  ULOP3.LUT UR48, UR17, UR48, URZ, 0x3c, !UPT ;  /* 0x0000003011307292 */ /* 0x000fe2000f8e3c3f */
[----:B------:R-:W-:Y:S11]  /*99c0*/  @!P0 BRA `(.L_x_726) ;  /* 0x0000000000048947 */ /* 0x000ff60003800000 */
[----:B------:R-:W-:Y:S01]  /*99d0*/  BPT.TRAP 0x1 ;  /* 0x000000040000795c */ /* 0x000fe20000300000 */
.L_x_726:
[----:B------:R-:W-:Y:S01]  /*99e0*/  ULEA UR6, UR36, UR45, 0x3 ;  /* 0x0000002d24067291 */ /* 0x000fe2000f8e183f */
[----:B------:R-:W-:-:S05]  /*99f0*/  IMAD.U32 R0, RZ, RZ, UR48 ;  /* 0x00000030ff007e24 */ /* 0x000fca000f8e00ff */
[----:B------:R-:W-:-:S04]  /*9a00*/  SHF.L.U32 R0, R0, 0x1f, RZ ;  /* 0x0000001f00007819 */ /* 0x000fc800000006ff */
[----:B------:R0:W1:Y:S01]  /*9a10*/  SYNCS.PHASECHK.TRANS64.TRYWAIT P2, [UR6+0x19c30], R0 ;  /* 0x019c3000ff0075a7 */ /* 0x0000620008040146 */
[----:B------:R-:W-:Y:S05]  /*9a20*/  @!P0 BRA `(.L_x_727) ;  /* 0x0000000000048947 */ /* 0x000fea0003800000 */
[----:B------:R-:W-:Y:S01]  /*9a30*/  BPT.TRAP 0x1 ;  /* 0x000000040000795c */ /* 0x000fe20000300000 */
.L_x_727:
[----:B-1----:R-:W-:Y:S05]  /*9a40*/  @P2 BRA `(.L_x_728) ;  /* 0x0000000000082947 */ /* 0x002fea0003800000 */
[----:B------:R-:W1:Y:S02]  /*9a50*/  SYNCS.PHASECHK.TRANS64.TRYWAIT P2, [UR6+0x19c30], R0 ;  /* 0x019c3000ff0075a7 */ /* 0x000e640008040146 */
[----:B-1----:R-:W-:Y:S05]  /*9a60*/  @!P2 BRA `(.L_x_729) ;  /* 0x000000940020a947 */ /* 0x002fea0003800000 */
.L_x_728:
        /* <DEDUP_REMOVED lines=17> */
.L_x_730:
[----:B------:R-:W-:Y:S01]  /*9b80*/  ULEA UR11, UR18, UR45, 0x3 ;  /* 0x0000002d120b7291 */ /* 0x000fe2000f8e183f */
[----:B01----:R-:W-:-:S05]  /*9b90*/  IMAD.U32 R0, RZ, RZ, UR17 ;  /* 0x00000011ff007e24 */ /* 0x003fca000f8e00ff */
[----:B------:R-:W-:-:S04]  /*9ba0*/  SHF.L.U32 R0, R0, 0x1f, RZ ;  /* 0x0000001f00007819 */ /* 0x000fc800000006ff */
[----:B------:R0:W1:Y:S01]  /*9bb0*/  SYNCS.PHASECHK.TRANS64.TRYWAIT P2, [UR11+0x19c50], R0 ;  /* 0x019c5000ff0075a7 */ /* 0x000062000804014b */
[----:B------:R-:W-:Y:S05]  /*9bc0*/  @!P0 BRA `(.L_x_731) ;  /* 0x0000000000048947 */ /* 0x000fea0003800000 */
[----:B------:R-:W-:Y:S01]  /*9bd0*/  BPT.TRAP 0x1 ;  /* 0x000000040000795c */ /* 0x000fe20000300000 */
.L_x_731:
[----:B-1----:R-:W-:Y:S05]  /*9be0*/  @P2 BRA `(.L_x_732) ;  /* 0x0000000000082947 */ /* 0x002fea0003800000 */
[----:B------:R-:W1:Y:S02]  /*9bf0*/  SYNCS.PHASECHK.TRANS64.TRYWAIT P2, [UR11+0x19c50], R0 ;  /* 0x019c5000ff0075a7 */ /* 0x000e64000804014b */
[----:B-1----:R-:W-:Y:S05]  /*9c00*/  @!P2 BRA `(.L_x_733) ;  /* 0x0000009000d0a947 */ /* 0x002fea0003800000 */
.L_x_732:
[----:B------:R-:W-:Y:S01]  /*9c10*/  UIADD3 UR6, UR45, 0x3000, URZ ;  /* 0x000030002d067890 */ /* 0x000fe2000fffe03f */
[----:B------:R-:W-:Y:S01]  /*9c20*/  WARPGROUP.ARRIVE ;  /* 0x00000000000079c5 */ /* 0x000fe20000000000 */
[----:B------:R-:W-:Y:S01]  /*9c30*/  UMOV UR7, 0x40000040 ;  /* 0x4000004000077882 */ /* 0x000fe20000000000 */
[----:B01----:R-:W0:Y:S01]  /*9c40*/  @P5 LDC R0, c[0x0][0x44c] ;  /* 0x00011300ff005b82 */ /* 0x003e220000000800 */
[----:B------:R-:W-:Y:S01]  /*9c50*/  USHF.R.U32.HI UR6, URZ, 0x4, UR6 ;  /* 0x000000043f067899 */ /* 0x000fe20008011606 */
[----:B------:R-:W-:Y:S02]  /*9c60*/  VIADD R13, R17, UR39 ;  /* 0x00000027110d7c36 */ /* 0x000fe40008000000 */
[----:B------:R-:W-:Y:S01]  /*9c70*/  IMAD.U32 R2, RZ, RZ, UR36 ;  /* 0x00000024ff027e24 */ /* 0x000fe2000f8e00ff */
[----:B------:R-:W-:-:S03]  /*9c80*/  ULOP3.LUT UR6, UR6, 0x3fff, URZ, 0xc0, !UPT ;  /* 0x00003fff06067892 */ /* 0x000fc6000f8ec03f */
[----:B------:R-:W1:Y:S01]  /*9c90*/  @P5 LDC R7, c[0x0][0x450] ;  /* 0x00011400ff075b82 */ /* 0x000e620000000800 */
[----:B------:R-:W-:Y:S01]  /*9ca0*/  ULOP3.LUT UR6, UR6, 0x10000, URZ, 0xfc, !UPT ;  /* 0x0001000006067892 */ /* 0x000fe2000f8efc3f */
[----:B------:R-:W-:-:S03]  /*9cb0*/  @!P1 LEA R2, R2, UR45, 0x3 ;  /* 0x0000002d02029c11 */ /* 0x000fc6000f8e18ff */
[----:B------:R-:W-:Y:S02]  /*9cc0*/  UIMAD UR10, UR18, 0x300, UR6 ;  /* 0x00000300120a78a4 */ /* 0x000fe4000f8e0206 */
[----:B------:R-:W-:Y:S01]  /*9cd0*/  @!P1 VIADD R2, R2, 0x19c40 ;  /* 0x00019c4002029836 */ /* 0x000fe20000000000 */
[----:B------:R-:W2:Y:S04]  /*9ce0*/  LDC R14, c[0x0][0x2f0] ;  /* 0x0000bc00ff0e7b82 */ /* 0x000ea80000000800 */
[----:B------:R-:W-:Y:S01]  /*9cf0*/  UMOV UR6, UR10 ;  /* 0x0000000a00067c82 */ /* 0x000fe20008000000 */
[----:B------:R-:W-:Y:S01]  /*9d00*/  @!P1 PRMT R2, RZ, 0x654, R2 ;  /* 0x00000654ff029816 */ /* 0x000fe20000000002 */
[----:B------:R-:W-:Y:S01]  /*9d10*/  QGMMA.64x96x32.F32.E4M3.E4M3 R88, R148, gdesc[UR4], R88, gsb0 ;  /* 0x0160000494587df3 */ /* 0x000fe20008000858 */
[----:B------:R-:W-:Y:S01]  /*9d20*/  UIADD3 UR6, UR10, 0x2, URZ ;  /* 0x000000020a067890 */ /* 0x000fe2000fffe03f */
[----:B0-----:R-:W-:Y:S01]  /*9d30*/  @P5 IMAD.HI.U32 R0, R13, R0, RZ ;  /* 0x000000000d005227 */ /* 0x001fe200078e00ff */
[----:B------:R-:W-:-:S04]  /*9d40*/  UMOV UR7, 0x40000040 ;  /* 0x4000004000077882 */ /* 0x000fc80000000000 */
[----:B-1----:R-:W-:Y:S01]  /*9d50*/  @P5 SHF.R.U32.HI R13, RZ, R7, R0 ;  /* 0x00000007ff0d5219 */ /* 0x002fe20000011600 */
[----:B------:R-:W-:-:S04]  /*9d60*/  IMAD.SHL.U32 R0, R3, 0x80, RZ ;  /* 0x0000008003007824 */ /* 0x000fc800078e00ff */
[----:B------:R-:W0:Y:S01]  /*9d70*/  SHFL.IDX PT, R15, R13, RZ, 0x1c1f ;  /* 0x001c1fff0d0f7589 */ /* 0x000e2200000e0000 */
[----:B------:R-:W-:-:S05]  /*9d80*/  IADD3 R7, -R0, 0x1, RZ ;  /* 0x0000000100077810 */ /* 0x000fca0007ffe1ff */
[----:B------:R-:W-:-:S04]  /*9d90*/  IMAD R7, R16, -0x2, R7 ;  /* 0xfffffffe10077824 */ /* 0x000fc800078e0207 */
[----:B--2---:R-:W-:-:S04]  /*9da0*/  IMAD R7, R14, UR40, R7 ;  /* 0x000000280e077c24 */ /* 0x004fc8000f8e0207 */
[----:B------:R-:W-:-:S04]  /*9db0*/  VIADD R7, R7, -UR20 ;  /* 0x8000001407077c36 */ /* 0x000fc80008000000 */
[----:B------:R-:W-:-:S04]  /*9dc0*/  VIADD R12, R7, UR22 ;  /* 0x00000016070c7c36 */ /* 0x000fc80008000000 */
[----:B0-----:R-:W-:Y:S01]  /*9dd0*/  IMAD.IADD R10, R12, 0x1, R15 ;  /* 0x000000010c0a7824 */ /* 0x001fe200078e020f */
        /* <DEDUP_REMOVED lines=13> */
[----:B------:R-:W-:-:S06]  /*9eb0*/  ULOP3.LUT UR6, URZ, UR21, URZ, 0x33, !UPT ;  /* 0x000000153f067292 */ /* 0x000fcc000f8e333f */
[----:B------:R-:W-:Y:S01]  /*9ec0*/  VIADD R11, R7, UR6 ;  /* 0x00000006070b7c36 */ /* 0x000fe20008000000 */
[----:B------:R-:W-:Y:S02]  /*9ed0*/  WARPGROUP.DEPBAR.LE gsb0, 0x0 ;  /* 0x00008000000079c5 */ /* 0x000fe40000010000 */
[----:B------:R0:W-:Y:S02]  /*9ee0*/  @!P1 SYNCS.ARRIVE.TRANS64.RED.A1T0 RZ, [R2+URZ], RZ ;  /* 0x000000ff02ff99a7 */ /* 0x0001e4000810043f */
[----:B0-----:R-:W-:Y:S01]  /*9ef0*/  IMAD.IADD R2, R11, 0x1, R15 ;  /* 0x000000010b027824 */ /* 0x001fe200078e020f */
[----:B------:R-:W-:Y:S06]  /*9f00*/  @!P6 BRA `(.L_x_734) ;  /* 0x00000000005ce947 */ /* 0x000fec0003800000 */
[----:B------:R-:W-:Y:S01]  /*9f10*/  IMAD R6, R14, UR40, R15 ;  /* 0x000000280e067c24 */ /* 0x000fe2000f8e020f */
[----:B------:R-:W-:Y:S03]  /*9f20*/  BSSY B0, `(.L_x_735) ;  /* 0x0000011000007945 */ /* 0x000fe60003800000 */
[----:B------:R-:W-:-:S05]  /*9f30*/  VIADD R15, R6, -UR20 ;  /* 0x80000014060f7c36 */ /* 0x000fca0008000000 */
        /* <DEDUP_REMOVED lines=10> */
.L_x_736:
[----:B------:R-:W-:-:S05]  /*9fe0*/  IMAD.U32 R20, RZ, RZ, UR19 ;  /* 0x00000013ff147e24 */ /* 0x000fca000f8e00ff */
[----:B------:R-:W-:-:S13]  /*9ff0*/  ISETP.NE.AND P2, PT, R20, 0x1, PT ;  /* 0x000000011400780c */ /* 0x000fda0003f45270 */
[----:B------:R-:W0:Y:S02]  /*a000*/  @P2 LDC.64 R6, c[0x0][0x9e8] ;  /* 0x00027a00ff062b82 */ /* 0x000e240000000a00 */
[----:B0-----:R-:W-:-:S05]  /*a010*/  @P2 IMAD.HI.U32 R6, R15, R6, RZ ;  /* 0x000000060f062227 */ /* 0x001fca00078e00ff */
[----:B------:R-:W-:-:S07]  /*a020*/  @P2 SHF.R.U32.HI R15, RZ, R7, R6 ;  /* 0x00000007ff0f2219 */ /* 0x000fce0000011606 */
.L_x_737:
[----:B------:R-:W-:Y:S05]  /*a030*/  BSYNC B0 ;  /* 0x0000000000007941 */ /* 0x000fea0003800000 */
.L_x_735:
[----:B------:R-:W-:-:S04]  /*a040*/  IMAD R15, R15, R20, -R0 ;  /* 0x000000140f0f7224 */ /* 0x000fc800078e0a00 */
[----:B------:R-:W-:-:S05]  /*a050*/  IMAD R15, R16, -0x2, R15 ;  /* 0xfffffffe100f7824 */ /* 0x000fca00078e020f */
[----:B------:R-:W-:Y:S02]  /*a060*/  VIADDMNMX R10, R15, R20, R10, PT ;  /* 0x000000140f0a7246 */ /* 0x000fe4000380010a */
[----:B------:R-:W-:-:S07]  /*a070*/  VIMNMX R2, R2, R15, !PT ;  /* 0x0000000f02027248 */ /* 0x000fce0007fe0100 */
.L_x_734:
[----:B------:R-:W-:Y:S01]  /*a080*/  ISETP.GT.AND P2, PT, R3, -0x1, PT ;  /* 0xffffffff0300780c */ /* 0x000fe20003f44270 */
[----:B------:R-:W0:Y:S03]  /*a090*/  SHFL.IDX PT, R13, R13, 0x1, 0x1c1f ;  /* 0x003c1f000d0d7f89 */ /* 0x000e2600000e0000 */
[C---:B------:R-:W-:Y:S02]  /*a0a0*/  ISETP.GT.AND P4, PT, R2.reuse, RZ, P2 ;  /* 0x000000ff0200720c */ /* 0x040fe40001784270 */
[----:B------:R-:W-:Y:S02]  /*a0b0*/  ISETP.GT.AND P3, PT, R2, 0x1, P2 ;  /* 0x000000010200780c */ /* 0x000fe40001764270 */
[C---:B------:R-:W-:Y:S02]  /*a0c0*/  ISETP.LT.OR P4, PT, R10.reuse, 0x1, P4 ;  /* 0x000000010a00780c */ /* 0x040fe40002781670 */
[----:B------:R-:W-:-:S02]  /*a0d0*/  ISETP.LT.OR P3, PT, R10, 0x2, P3 ;  /* 0x000000020a00780c */ /* 0x000fc40001f61670 */
[----:B------:R-:W-:Y:S02]  /*a0e0*/  FSEL R7, R24, -INF , !P4 ;  /* 0xff80000018077808 */ /* 0x000fe40006000000 */
[----:B------:R-:W-:Y:S02]  /*a0f0*/  FSEL R25, R25, -INF , !P3 ;  /* 0xff80000019197808 */ /* 0x000fe40005800000 */
[C---:B------:R-:W-:Y:S02]  /*a100*/  ISETP.GT.AND P4, PT, R2.reuse, 0x8, P2 ;  /* 0x000000080200780c */ /* 0x040fe40001784270 */
[----:B------:R-:W-:Y:S02]  /*a110*/  ISETP.GT.AND P3, PT, R2, 0x9, P2 ;  /* 0x000000090200780c */ /* 0x000fe40001764270 */
[C---:B------:R-:W-:Y:S02]  /*a120*/  ISETP.LT.OR P4, PT, R10.reuse, 0x9, P4 ;  /* 0x000000090a00780c */ /* 0x040fe40002781670 */
[----:B------:R-:W-:-:S02]  /*a130*/  ISETP.LT.OR P3, PT, R10, 0xa, P3 ;  /* 0x0000000a0a00780c */ /* 0x000fc40001f61670 */
[----:B------:R-:W-:Y:S01]  /*a140*/  FSEL R28, R28, -INF , !P4 ;  /* 0xff8000001c1c7808 */ /* 0x000fe20006000000 */
[--C-:B0-----:R-:W-:Y:S01]  /*a150*/  IMAD.IADD R12, R12, 0x1, R13.reuse ;  /* 0x000000010c0c7824 */ /* 0x101fe200078e020d */
[----:B------:R-:W-:Y:S01]  /*a160*/  FSEL R29, R29, -INF , !P3 ;  /* 0xff8000001d1d7808 */ /* 0x000fe20005800000 */
[----:B------:R-:W-:Y:S01]  /*a170*/  IMAD.IADD R6, R11, 0x1, R13 ;  /* 0x000000010b067824 */ /* 0x000fe200078e020d */
[C---:B------:R-:W-:Y:S02]  /*a180*/  ISETP.GT.AND P4, PT, R2.reuse, 0x10, P2 ;  /* 0x000000100200780c */ /* 0x040fe40001784270 */
        /* <DEDUP_REMOVED lines=82> */
[----:B------:R-:W-:Y:S01]  /*a6b0*/  FSEL R85, R85, -INF , !P3 ;  /* 0xff80000055557808 */ /* 0x000fe20005800000 */
[----:B------:R-:W-:Y:S08]  /*a6c0*/  @!P6 BRA `(.L_x_738) ;  /* 0x00000000005ce947 */ /* 0x000ff00003800000 */
        /* <DEDUP_REMOVED lines=13> */
.L_x_740:
[----:B------:R-:W-:-:S05]  /*a7a0*/  IMAD.U32 R2, RZ, RZ, UR19 ;  /* 0x00000013ff027e24 */ /* 0x000fca000f8e00ff */
[----:B------:R-:W-:-:S13]  /*a7b0*/  ISETP.NE.AND P3, PT, R2, 0x1, PT ;  /* 0x000000010200780c */ /* 0x000fda0003f65270 */
[----:B------:R-:W0:Y:S02]  /*a7c0*/  @P3 LDC.64 R10, c[0x0][0x9e8] ;  /* 0x00027a00ff0a3b82 */ /* 0x000e240000000a00 */
[----:B0-----:R-:W-:-:S05]  /*a7d0*/  @P3 IMAD.HI.U32 R10, R13, R10, RZ ;  /* 0x0000000a0d0a3227 */ /* 0x001fca00078e00ff */
[----:B------:R-:W-:-:S07]  /*a7e0*/  @P3 SHF.R.U32.HI R13, RZ, R11, R10 ;  /* 0x0000000bff0d3219 */ /* 0x000fce000001160a */
.L_x_741:
[----:B------:R-:W-:Y:S05]  /*a7f0*/  BSYNC B0 ;  /* 0x0000000000007941 */ /* 0x000fea0003800000 */
.L_x_739:
[----:B------:R-:W-:-:S04]  /*a800*/  IMAD R13, R13, R2, -R0 ;  /* 0x000000020d0d7224 */ /* 0x000fc800078e0a00 */
[----:B------:R-:W-:-:S05]  /*a810*/  IMAD R13, R16, -0x2, R13 ;  /* 0xfffffffe100d7824 */ /* 0x000fca00078e020d */
[----:B------:R-:W-:Y:S02]  /*a820*/  VIADDMNMX R12, R13, R2, R12, PT ;  /* 0x000000020d0c7246 */ /* 0x000fe4000380010c */
[----:B------:R-:W-:-:S07]  /*a830*/  VIMNMX R6, R6, R13, !PT ;  /* 0x0000000d06067248 */ /* 0x000fce0007fe0100 */
.L_x_738:
        /* <DEDUP_REMOVED lines=29> */
[----:B------:R-:W-:-:S02]  /*aa10*/  ISETP.GT.AND P3, PT, R6, 0x1, P2 ;  /* 0x000000010600780c */ /* 0x000fc40001764270 */
[----:B------:R-:W-:Y:S02]  /*aa20*/  FMNMX.FTZ R11, R53, R0, !PT ;  /* 0x00000000350b7209 */ /* 0x000fe40007810000 */
[----:B------:R-:W-:Y:S02]  /*aa30*/  FSEL R46, R46, -INF , !P4 ;  /* 0xff8000002e2e7808 */ /* 0x000fe40006000000 */
        /* <DEDUP_REMOVED lines=32> */
[----:B------:R-:W-:Y:S01]  /*ac40*/  ISETP.GT.AND P3, PT, R6, 0x19, P2 ;  /* 0x000000190600780c */ /* 0x000fe20001764270 */
[----:B------:R-:W0:Y:S01]  /*ac50*/  SHFL.BFLY PT, R11, R0, 0x2, 0x1f ;  /* 0x0c401f00000b7f89 */ /* 0x000e2200000e0000 */
[----:B------:R-:W-:-:S02]  /*ac60*/  FSEL R58, R58, -INF , !P4 ;  /* 0xff8000003a3a7808 */ /* 0x000fc40006000000 */
[----:B------:R-:W-:Y:S02]  /*ac70*/  ISETP.GT.AND P4, PT, R6, 0x41, P2 ;  /* 0x000000410600780c */ /* 0x000fe40001784270 */
[C---:B------:R-:W-:Y:S02]  /*ac80*/  ISETP.LT.OR P3, PT, R12.reuse, 0x1a, P3 ;  /* 0x0000001a0c00780c */ /* 0x040fe40001f61670 */
[----:B------:R-:W-:Y:S02]  /*ac90*/  ISETP.LT.OR P4, PT, R12, 0x42, P4 ;  /* 0x000000420c00780c */ /* 0x000fe40002781670 */
[----:B------:R-:W-:Y:S02]  /*aca0*/  FSEL R39, R39, -INF , !P3 ;  /* 0xff80000027277808 */ /* 0x000fe40005800000 */
[----:B------:R-:W-:Y:S02]  /*acb0*/  ISETP.GT.AND P3, PT, R6, 0x21, P2 ;  /* 0x000000210600780c */ /* 0x000fe40001764270 */
[----:B------:R-:W-:-:S02]  /*acc0*/  FSEL R59, R59, -INF , !P4 ;  /* 0xff8000003b3b7808 */ /* 0x000fc40006000000 */
[----:B------:R-:W-:Y:S02]  /*acd0*/  ISETP.GT.AND P4, PT, R6, 0x48, P2 ;  /* 0x000000480600780c */ /* 0x000fe40001784270 */
[C---:B------:R-:W-:Y:S02]  /*ace0*/  ISETP.LT.OR P3, PT, R12.reuse, 0x22, P3 ;  /* 0x000000220c00780c */ /* 0x040fe40001f61670 */
[----:B------:R-:W-:Y:S02]  /*acf0*/  ISETP.LT.OR P4, PT, R12, 0x49, P4 ;  /* 0x000000490c00780c */ /* 0x000fe40002781670 */
[----:B------:R-:W-:Y:S02]  /*ad00*/  FSEL R43, R43, -INF , !P3 ;  /* 0xff8000002b2b7808 */ /* 0x000fe40005800000 */
[----:B------:R-:W-:Y:S02]  /*ad10*/  ISETP.GT.AND P3, PT, R6, 0x29, P2 ;  /* 0x000000290600780c */ /* 0x000fe40001764270 */
[----:B0-----:R-:W-:-:S02]  /*ad20*/  FMNMX.FTZ R11, R0, R11, !PT ;  /* 0x0000000b000b7209 */ /* 0x001fc40007810000 */
[----:B------:R-:W-:Y:S02]  /*ad30*/  FSEL R62, R62, -INF , !P4 ;  /* 0xff8000003e3e7808 */ /* 0x000fe40006000000 */
[----:B------:R-:W-:Y:S01]  /*ad40*/  ISETP.GT.AND P4, PT, R6, RZ, P2 ;  /* 0x000000ff0600720c */ /* 0x000fe20001784270 */
[----:B------:R-:W0:Y:S01]  /*ad50*/  SHFL.BFLY PT, R2, R11, 0x1, 0x1f ;  /* 0x0c201f000b027f89 */ /* 0x000e2200000e0000 */
[C---:B------:R-:W-:Y:S02]  /*ad60*/  ISETP.LT.OR P3, PT, R12.reuse, 0x2a, P3 ;  /* 0x0000002a0c00780c */ /* 0x040fe40001f61670 */
[----:B------:R-:W-:Y:S02]  /*ad70*/  ISETP.LT.OR P4, PT, R12, 0x1, P4 ;  /* 0x000000010c00780c */ /* 0x000fe40002781670 */
[----:B------:R-:W-:Y:S02]  /*ad80*/  FSEL R47, R47, -INF , !P3 ;  /* 0xff8000002f2f7808 */ /* 0x000fe40005800000 */
[----:B------:R-:W-:-:S02]  /*ad90*/  ISETP.GT.AND P3, PT, R6, 0x31, P2 ;  /* 0x000000310600780c */ /* 0x000fc40001764270 */
[----:B------:R-:W-:Y:S02]  /*ada0*/  FSEL R26, R26, -INF , !P4 ;  /* 0xff8000001a1a7808 */ /* 0x000fe40006000000 */
[----:B------:R-:W-:Y:S02]  /*adb0*/  ISETP.LT.OR P3, PT, R12, 0x32, P3 ;  /* 0x000000320c00780c */ /* 0x000fe40001f61670 */
[----:B------:R-:W-:Y:S02]  /*adc0*/  FMNMX.FTZ R20, R26, R9, !PT ;  /* 0x000000091a147209 */ /* 0x000fe40007810000 */
[----:B------:R-:W-:Y:S02]  /*add0*/  FSEL R51, R51, -INF , !P3 ;  /* 0xff80000033337808 */ /* 0x000fe40005800000 */
[----:B------:R-:W-:Y:S02]  /*ade0*/  FMNMX.FTZ R15, R27, R20, !PT ;  /* 0x000000141b0f7209 */ /* 0x000fe40007810000 */
[----:B------:R-:W-:-:S02]  /*adf0*/  ISETP.GT.AND P3, PT, R6, 0x39, P2 ;  /* 0x000000390600780c */ /* 0x000fc40001764270 */
[----:B------:R-:W-:Y:S02]  /*ae00*/  FMNMX.FTZ R24, R30, R15, !PT ;  /* 0x0000000f1e187209 */ /* 0x000fe40007810000 */
[----:B------:R-:W-:Y:S02]  /*ae10*/  ISETP.LT.OR P3, PT, R12, 0x3a, P3 ;  /* 0x0000003a0c00780c */ /* 0x000fe40001f61670 */
[----:B0-----:R-:W-:Y:S01]  /*ae20*/  FMNMX.FTZ R2, R11, R2, !PT ;  /* 0x000000020b027209 */ /* 0x001fe20007810000 */
[----:B------:R-:W-:Y:S01]  /*ae30*/  IMAD.U32 R11, RZ, RZ, UR41 ;  /* 0x00000029ff0b7e24 */ /* 0x000fe2000f8e00ff */
[----:B------:R-:W-:Y:S02]  /*ae40*/  ISETP.GT.AND P4, PT, R6, 0x49, P2 ;  /* 0x000000490600780c */ /* 0x000fe40001784270 */
[----:B------:R-:W-:Y:S01]  /*ae50*/  FMNMX.FTZ R21, R31, R24, !PT ;  /* 0x000000181f157209 */ /* 0x000fe20007810000 */
[----:B------:R-:W-:-:S01]  /*ae60*/  FFMA.FTZ R0, R2, R11, -8 ;  /* 0xc100000002007423 */ /* 0x000fc2000001000b */
[----:B------:R-:W-:-:S02]  /*ae70*/  FSEL R55, R55, -INF , !P3 ;  /* 0xff80000037377808 */ /* 0x000fc40005800000 */
[----:B------:R-:W-:Y:S02]  /*ae80*/  ISETP.LT.OR P4, PT, R12, 0x4a, P4 ;  /* 0x0000004a0c00780c */ /* 0x000fe40002781670 */
[----:B------:R-:W-:Y:S02]  /*ae90*/  FSETP.NEU.FTZ.AND P3, PT, R2, -INF , PT ;  /* 0xff8000000200780b */ /* 0x000fe40003f7d000 */
[----:B------:R-:W-:Y:S02]  /*aea0*/  FMNMX.FTZ R24, R34, R21, !PT ;  /* 0x0000001522187209 */ /* 0x000fe40007810000 */
[----:B------:R-:W-:Y:S02]  /*aeb0*/  FSEL R63, R63, -INF , !P4 ;  /* 0xff8000003f3f7808 */ /* 0x000fe40006000000 */
[----:B------:R-:W-:Y:S02]  /*aec0*/  FSEL R0, R0, RZ, P3 ;  /* 0x000000ff00007208 */ /* 0x000fe40001800000 */
[----:B------:R-:W-:-:S02]  /*aed0*/  ISETP.GT.AND P4, PT, R6, 0x50, P2 ;  /* 0x000000500600780c */ /* 0x000fc40001784270 */
[----:B------:R-:W-:Y:S01]  /*aee0*/  FMNMX.FTZ R21, R35, R24, !PT ;  /* 0x0000001823157209 */ /* 0x000fe20007810000 */
[--C-:B------:R-:W-:Y:S01]  /*aef0*/  FFMA.FTZ R11, R28, UR41, -R0.reuse ;  /* 0x000000291c0b7c23 */ /* 0x100fe20008010800 */
[----:B------:R-:W-:Y:S01]  /*af00*/  ISETP.LT.OR P4, PT, R12, 0x51, P4 ;  /* 0x000000510c00780c */ /* 0x000fe20002781670 */
[--C-:B------:R-:W-:Y:S01]  /*af10*/  FFMA.FTZ R10, R7, UR41, -R0.reuse ;  /* 0x00000029070a7c23 */ /* 0x100fe20008010800 */
[----:B------:R-:W-:Y:S01]  /*af20*/  FMNMX.FTZ R28, R38, R21, !PT ;  /* 0x00000015261c7209 */ /* 0x000fe20007810000 */
[--C-:B------:R-:W-:Y:S01]  /*af30*/  FFMA.FTZ R7, R25, UR41, -R0.reuse ;  /* 0x0000002919077c23 */ /* 0x100fe20008010800 */
[----:B------:R-:W-:Y:S01]  /*af40*/  FSEL R66, R66, -INF , !P4 ;  /* 0xff80000042427808 */ /* 0x000fe20006000000 */
[--C-:B------:R-:W-:Y:S01]  /*af50*/  FFMA.FTZ R13, R32, UR41, -R0.reuse ;  /* 0x00000029200d7c23 */ /* 0x100fe20008010800 */
[----:B------:R-:W-:Y:S01]  /*af60*/  ISETP.GT.AND P4, PT, R6, 0x51, P2 ;  /* 0x000000510600780c */ /* 0x000fe20001784270 */
[--C-:B------:R-:W-:Y:S01]  /*af70*/  FFMA.FTZ R14, R29, UR41, -R0.reuse ;  /* 0x000000291d0e7c23 */ /* 0x100fe20008010800 */
[----:B------:R-:W-:Y:S01]  /*af80*/  FMNMX.FTZ R25, R39, R28, !PT ;  /* 0x0000001c27197209 */ /* 0x000fe20007810000 */
[--C-:B------:R-:W-:Y:S01]  /*af90*/  FFMA.FTZ R33, R33, UR41, -R0.reuse ;  /* 0x0000002921217c23 */ /* 0x100fe20008010800 */
[----:B------:R-:W-:Y:S01]  /*afa0*/  ISETP.LT.OR P4, PT, R12, 0x52, P4 ;  /* 0x000000520c00780c */ /* 0x000fe20002781670 */
[--C-:B------:R-:W-:Y:S01]  /*afb0*/  FFMA.FTZ R15, R36, UR41, -R0.reuse ;  /* 0x00000029240f7c23 */ /* 0x100fe20008010800 */
[----:B------:R-:W-:Y:S01]  /*afc0*/  FMNMX.FTZ R28, R42, R25, !PT ;  /* 0x000000192a1c7209 */ /* 0x000fe20007810000 */
[----:B------:R0:W-:Y:S01]  /*afd0*/  MUFU.EX2 R20, R33 ;  /* 0x0000002100147308 */ /* 0x0001e20000000800 */
[----:B------:R-:W-:Y:S01]  /*afe0*/  FSEL R67, R67, -INF , !P4 ;  /* 0xff80000043437808 */ /* 0x000fe20006000000 */
[--C-:B------:R-:W-:Y:S01]  /*aff0*/  FFMA.FTZ R37, R37, UR41, -R0.reuse ;  /* 0x0000002925257c23 */ /* 0x100fe20008010800 */
[----:B------:R-:W-:Y:S01]  /*b000*/  ISETP.GT.AND P4, PT, R6, 0x58, P2 ;  /* 0x000000580600780c */ /* 0x000fe20001784270 */
[--C-:B------:R-:W-:Y:S01]  /*b010*/  FFMA.FTZ R21, R40, UR41, -R0.reuse ;  /* 0x0000002928157c23 */ /* 0x100fe20008010800 */
[----:B------:R-:W-:Y:S01]  /*b020*/  FMNMX.FTZ R25, R43, R28, !PT ;  /* 0x0000001c2b197209 */ /* 0x000fe20007810000 */
[--C-:B------:R-:W-:Y:S01]  /*b030*/  FFMA.FTZ R41, R41, UR41, -R0.reuse ;  /* 0x0000002929297c23 */ /* 0x100fe20008010800 */
[----:B------:R-:W-:Y:S01]  /*b040*/  ISETP.LT.OR P4, PT, R12, 0x59, P4 ;  /* 0x000000590c00780c */ /* 0x000fe20002781670 */
[----:B------:R1:W-:Y:S01]  /*b050*/  MUFU.EX2 R24, R37 ;  /* 0x0000002500187308 */ /* 0x0003e20000000800 */
[----:B------:R-:W-:Y:S01]  /*b060*/  FMNMX.FTZ R32, R46, R25, !PT ;  /* 0x000000192e207209 */ /* 0x000fe20007810000 */
[--C-:B------:R-:W-:Y:S01]  /*b070*/  FFMA.FTZ R25, R44, UR41, -R0.reuse ;  /* 0x000000292c197c23 */ /* 0x100fe20008010800 */
[----:B------:R-:W-:Y:S01]  /*b080*/  FSEL R70, R70, -INF , !P4 ;  /* 0xff80000046467808 */ /* 0x000fe20006000000 */
[--C-:B------:R-:W-:Y:S01]  /*b090*/  FFMA.FTZ R45, R45, UR41, -R0.reuse ;  /* 0x000000292d2d7c23 */ /* 0x100fe20008010800 */
[----:B------:R-:W-:Y:S01]  /*b0a0*/  FMNMX.FTZ R29, R47, R32, !PT ;  /* 0x000000202f1d7209 */ /* 0x000fe20007810000 */
[--C-:B------:R-:W-:Y:S01]  /*b0b0*/  FFMA.FTZ R57, R57, UR41, -R0.reuse ;  /* 0x0000002939397c23 */ /* 0x100fe20008010800 */
[----:B------:R-:W-:Y:S01]  /*b0c0*/  ISETP.GT.AND P4, PT, R6, 0x59, P2 ;  /* 0x000000590600780c */ /* 0x000fe20001784270 */
        /* <DEDUP_REMOVED lines=8> */
[----:B------:R-:W-:Y:S01]  /*b150*/  MUFU.EX2 R32, R45 ;  /* 0x0000002d00207308 */ /* 0x000fe20000000800 */
[----:B------:R-:W-:Y:S01]  /*b160*/  ISETP.GT.AND P4, PT, R6, 0x60, P2 ;  /* 0x000000600600780c */ /* 0x000fe20001784270 */
[--C-:B------:R-:W-:Y:S01]  /*b170*/  FFMA.FTZ R64, R64, UR41, -R0.reuse ;  /* 0x0000002940407c23 */ /* 0x100fe20008010800 */
[----:B------:R-:W-:Y:S01]  /*b180*/  FMNMX.FTZ R36, R54, R29, !PT ;  /* 0x0000001d36247209 */ /* 0x000fe20007810000 */
[--C-:B------:R-:W-:Y:S01]  /*b190*/  FFMA.FTZ R29, R48, UR41, -R0.reuse ;  /* 0x00000029301d7c23 */ /* 0x100fe20008010800 */
[----:B------:R-:W-:Y:S01]  /*b1a0*/  ISETP.LT.OR P4, PT, R12, 0x61, P4 ;  /* 0x000000610c00780c */ /* 0x000fe20002781670 */
[----:B------:R-:W-:Y:S01]  /*b1b0*/  FFMA.FTZ R85, R85, UR41, -R0 ;  /* 0x0000002955557c23 */ /* 0x000fe20008010800 */
[----:B0-----:R-:W-:Y:S01]  /*b1c0*/  FMNMX.FTZ R33, R55, R36, !PT ;  /* 0x0000002437217209 */ /* 0x001fe20007810000 */
[----:B------:R-:W-:Y:S01]  /*b1d0*/  MUFU.EX2 R10, R10 ;  /* 0x0000000a000a7308 */ /* 0x000fe20000000800 */
[----:B------:R-:W-:-:S02]  /*b1e0*/  FSEL R74, R74, -INF , !P4 ;  /* 0xff8000004a4a7808 */ /* 0x000fc40006000000 */
[----:B------:R-:W-:Y:S02]  /*b1f0*/  ISETP.GT.AND P4, PT, R6, 0x61, P2 ;  /* 0x000000610600780c */ /* 0x000fe40001784270 */
[----:B------:R-:W-:Y:S02]  /*b200*/  FMNMX.FTZ R36, R58, R33, !PT ;  /* 0x000000213a247209 */ /* 0x000fe40007810000 */
[----:B------:R-:W-:Y:S01]  /*b210*/  ISETP.LT.OR P4, PT, R12, 0x62, P4 ;  /* 0x000000620c00780c */ /* 0x000fe20002781670 */
[----:B------:R-:W-:Y:S01]  /*b220*/  MUFU.EX2 R7, R7 ;  /* 0x0000000700077308 */ /* 0x000fe20000000800 */
[----:B------:R-:W-:Y:S02]  /*b230*/  FMNMX.FTZ R33, R59, R36, !PT ;  /* 0x000000243b217209 */ /* 0x000fe40007810000 */
[----:B------:R-:W-:Y:S02]  /*b240*/  FSEL R75, R75, -INF , !P4 ;  /* 0xff8000004b4b7808 */ /* 0x000fe40006000000 */
[----:B------:R-:W-:-:S02]  /*b250*/  ISETP.GT.AND P4, PT, R6, 0x68, P2 ;  /* 0x000000680600780c */ /* 0x000fc40001784270 */
[----:B------:R-:W-:Y:S01]  /*b260*/  FMNMX.FTZ R40, R62, R33, !PT ;  /* 0x000000213e287209 */ /* 0x000fe20007810000 */
[----:B------:R0:W-:Y:S01]  /*b270*/  MUFU.EX2 R36, R49 ;  /* 0x0000003100247308 */ /* 0x0001e20000000800 */
[----:B------:R-:W-:Y:S01]  /*b280*/  ISETP.LT.OR P4, PT, R12, 0x69, P4 ;  /* 0x000000690c00780c */ /* 0x000fe20002781670 */
[--C-:B------:R-:W-:Y:S01]  /*b290*/  FFMA.FTZ R33, R52, UR41, -R0.reuse ;  /* 0x0000002934217c23 */ /* 0x100fe20008010800 */
[----:B-1----:R-:W-:Y:S01]  /*b2a0*/  FMNMX.FTZ R37, R63, R40, !PT ;  /* 0x000000283f257209 */ /* 0x002fe20007810000 */
[--C-:B------:R-:W-:Y:S01]  /*b2b0*/  FFMA.FTZ R52, R72, UR41, -R0.reuse ;  /* 0x0000002948347c23 */ /* 0x100fe20008010800 */
[----:B------:R-:W-:Y:S02]  /*b2c0*/  FSEL R78, R78, -INF , !P4 ;  /* 0xff8000004e4e7808 */ /* 0x000fe40006000000 */
[----:B------:R-:W-:Y:S01]  /*b2d0*/  FMNMX.FTZ R40, R66, R37, !PT ;  /* 0x0000002542287209 */ /* 0x000fe20007810000 */
[----:B------:R-:W-:Y:S01]  /*b2e0*/  MUFU.EX2 R11, R11 ;  /* 0x0000000b000b7308 */ /* 0x000fe20000000800 */
[----:B------:R-:W-:Y:S01]  /*b2f0*/  ISETP.GT.AND P4, PT, R6, 0x69, P2 ;  /* 0x000000690600780c */ /* 0x000fe20001784270 */
[----:B0-----:R-:W-:Y:S01]  /*b300*/  FFMA.FTZ R49, R69, UR41, -R0 ;  /* 0x0000002945317c23 */ /* 0x001fe20008010800 */
[----:B------:R-:W-:-:S02]  /*b310*/  FMNMX.FTZ R37, R67, R40, !PT ;  /* 0x0000002843257209 */ /* 0x000fc40007810000 */
[----:B------:R-:W-:Y:S02]  /*b320*/  ISETP.LT.OR P4, PT, R12, 0x6a, P4 ;  /* 0x0000006a0c00780c */ /* 0x000fe40002781670 */
[----:B------:R-:W-:Y:S01]  /*b330*/  FMNMX.FTZ R44, R70, R37, !PT ;  /* 0x00000025462c7209 */ /* 0x000fe20007810000 */
[----:B------:R-:W-:Y:S01]  /*b340*/  FFMA.FTZ R37, R56, UR41, -R0 ;  /* 0x0000002938257c23 */ /* 0x000fe20008010800 */
[----:B------:R-:W-:Y:S01]  /*b350*/  FSEL R79, R79, -INF , !P4 ;  /* 0xff8000004f4f7808 */ /* 0x000fe20006000000 */
[----:B------:R0:W-:Y:S01]  /*b360*/  MUFU.EX2 R40, R53 ;  /* 0x0000003500287308 */ /* 0x0001e20000000800 */
[----:B------:R-:W-:Y:S02]  /*b370*/  ISETP.GT.AND P4, PT, R6, 0x70, P2 ;  /* 0x000000700600780c */ /* 0x000fe40001784270 */
[----:B------:R-:W-:Y:S02]  /*b380*/  FMNMX.FTZ R41, R71, R44, !PT ;  /* 0x0000002c47297209 */ /* 0x000fe40007810000 */
[----:B------:R-:W-:-:S02]  /*b390*/  ISETP.LT.OR P4, PT, R12, 0x71, P4 ;  /* 0x000000710c00780c */ /* 0x000fc40002781670 */
[----:B------:R-:W-:Y:S01]  /*b3a0*/  FMNMX.FTZ R44, R74, R41, !PT ;  /* 0x000000294a2c7209 */ /* 0x000fe20007810000 */
[----:B------:R-:W-:Y:S01]  /*b3b0*/  MUFU.EX2 R14, R14 ;  /* 0x0000000e000e7308 */ /* 0x000fe20000000800 */
[----:B------:R-:W-:Y:S01]  /*b3c0*/  FSEL R82, R82, -INF , !P4 ;  /* 0xff80000052527808 */ /* 0x000fe20006000000 */
[----:B0-----:R-:W-:Y:S01]  /*b3d0*/  FFMA.FTZ R53, R73, UR41, -R0 ;  /* 0x0000002949357c23 */ /* 0x001fe20008010800 */
[----:B------:R-:W-:Y:S02]  /*b3e0*/  ISETP.GT.AND P4, PT, R6, 0x71, P2 ;  /* 0x000000710600780c */ /* 0x000fe40001784270 */
[----:B------:R-:W-:Y:S02]  /*b3f0*/  FMNMX.FTZ R41, R75, R44, !PT ;  /* 0x0000002c4b297209 */ /* 0x000fe40007810000 */
[----:B------:R-:W-:Y:S01]  /*b400*/  ISETP.LT.OR P4, PT, R12, 0x72, P4 ;  /* 0x000000720c00780c */ /* 0x000fe20002781670 */
[----:B------:R-:W-:Y:S01]  /*b410*/  MUFU.EX2 R44, R57 ;  /* 0x00000039002c7308 */ /* 0x000fe20000000800 */
[----:B------:R-:W-:-:S02]  /*b420*/  FMNMX.FTZ R48, R78, R41, !PT ;  /* 0x000000294e307209 */ /* 0x000fc40007810000 */
[----:B------:R-:W-:Y:S02]  /*b430*/  FSEL R83, R83, -INF , !P4 ;  /* 0xff80000053537808 */ /* 0x000fe40006000000 */
[C---:B------:R-:W-:Y:S02]  /*b440*/  ISETP.GT.AND P4, PT, R6.reuse, 0x78, P2 ;  /* 0x000000780600780c */ /* 0x040fe40001784270 */
[----:B------:R-:W-:Y:S01]  /*b450*/  FMNMX.FTZ R41, R79, R48, !PT ;  /* 0x000000304f297209 */ /* 0x000fe20007810000 */
[----:B------:R-:W-:Y:S01]  /*b460*/  MUFU.EX2 R13, R13 ;  /* 0x0000000d000d7308 */ /* 0x000fe20000000800 */
[----:B------:R-:W-:Y:S02]  /*b470*/  ISETP.GT.AND P2, PT, R6, 0x79, P2 ;  /* 0x000000790600780c */ /* 0x000fe40001744270 */
[----:B------:R-:W-:Y:S02]  /*b480*/  ISETP.LT.OR P4, PT, R12, 0x79, P4 ;  /* 0x000000790c00780c */ /* 0x000fe40002781670 */
[----:B------:R-:W-:Y:S01]  /*b490*/  FMNMX.FTZ R48, R82, R41, !PT ;  /* 0x0000002952307209 */ /* 0x000fe20007810000 */
[--C-:B------:R-:W-:Y:S01]  /*b4a0*/  FFMA.FTZ R41, R61, UR41, -R0.reuse ;  /* 0x000000293d297c23 */ /* 0x100fe20008010800 */
[----:B------:R-:W-:Y:S01]  /*b4b0*/  ISETP.LT.OR P2, PT, R12, 0x7a, P2 ;  /* 0x0000007a0c00780c */ /* 0x000fe20001741670 */
[----:B------:R0:W-:Y:S01]  /*b4c0*/  MUFU.EX2 R6, R60 ;  /* 0x0000003c00067308 */ /* 0x0001e20000000800 */
[----:B------:R-:W-:Y:S01]  /*b4d0*/  FSEL R86, R86, -INF , !P4 ;  /* 0xff80000056567808 */ /* 0x000fe20006000000 */
[--C-:B------:R-:W-:Y:S01]  /*b4e0*/  FFMA.FTZ R61, R81, UR41, -R0.reuse ;  /* 0x00000029513d7c23 */ /* 0x100fe20008010800 */
[----:B------:R-:W-:Y:S01]  /*b4f0*/  FMNMX.FTZ R45, R83, R48, !PT ;  /* 0x00000030532d7209 */ /* 0x000fe20007810000 */
[----:B------:R-:W-:Y:S01]  /*b500*/  FFMA.FTZ R48, R68, UR41, -R0 ;  /* 0x0000002944307c23 */ /* 0x000fe20008010800 */
[----:B------:R-:W-:-:S02]  /*b510*/  FSEL R87, R87, -INF , !P2 ;  /* 0xff80000057577808 */ /* 0x000fc40005000000 */
[----:B------:R-:W-:Y:S01]  /*b520*/  FMNMX.FTZ R12, R86, R45, !PT ;  /* 0x0000002d560c7209 */ /* 0x000fe20007810000 */
[----:B------:R-:W-:-:S01]  /*b530*/  FFMA.FTZ R45, R65, UR41, -R0 ;  /* 0x00000029412d7c23 */ /* 0x000fc20008010800 */
[----:B0-----:R-:W-:Y:S01]  /*b540*/  FFMA.FTZ R60, R80, UR41, -R0 ;  /* 0x00000029503c7c23 */ /* 0x001fe20008010800 */
        /* <DEDUP_REMOVED lines=23> */
[----:B------:R-:W-:Y:S02]  /*b6c0*/  FSEL R8, R68, RZ, P2 ;  /* 0x000000ff44087208 */ /* 0x000fe40001000000 */
[----:B------:R-:W-:-:S03]  /*b6d0*/  FSEL R68, R0, RZ, P2 ;  /* 0x000000ff00447208 */ /* 0x000fc60001000000 */
[--C-:B------:R-:W-:Y:S01]  /*b6e0*/  FFMA.FTZ R72, R54, UR41, -R8.reuse ;  /* 0x0000002936487c23 */ /* 0x100fe20008010808 */
[----:B------:R-:W-:-:S01]  /*b6f0*/  FFMA.FTZ R73, R26, UR41, -R8 ;  /* 0x000000291a497c23 */ /* 0x000fc20008010808 */
[----:B------:R-:W-:Y:S01]  /*b700*/  FADD.FTZ R68, -R68, R9 ;  /* 0x0000000944447221 */ /* 0x000fe20000010100 */
[----:B------:R-:W-:-:S01]  /*b710*/  FFMA.FTZ R26, R27, UR41, -R8 ;  /* 0x000000291b1a7c23 */ /* 0x000fc20008010808 */
[----:B------:R-:W0:Y:S01]  /*b720*/  MUFU.EX2 R65, R65 ;  /* 0x0000004100417308 */ /* 0x000e220000000800 */
[----:B------:R-:W-:-:S01]  /*b730*/  FFMA.FTZ R27, R30, UR41, -R8 ;  /* 0x000000291e1b7c23 */ /* 0x000fc20008010808 */
[----:B------:R-:W-:Y:S01]  /*b740*/  FMUL.FTZ R54, R68, UR41 ;  /* 0x0000002944367c20 */ /* 0x000fe20008410000 */
        /* <DEDUP_REMOVED lines=13> */
[----:B------:R-:W1:Y:S01]  /*b820*/  MUFU.EX2 R54, R54 ;  /* 0x0000003600367308 */ /* 0x000e620000000800 */
[----:B0-----:R-:W-:-:S01]  /*b830*/  FFMA.FTZ R62, R65, R5, R10 ;  /* 0x00000005413e7223 */ /* 0x001fc2000001000a */
[--C-:B------:R-:W-:Y:S01]  /*b840*/  FFMA.FTZ R50, R51, UR41, -R8.reuse ;  /* 0x0000002933327c23 */ /* 0x100fe20008010808 */
[----:B------:R-:W-:-:S01]  /*b850*/  FFMA.FTZ R51, R58, UR41, -R8 ;  /* 0x000000293a337c23 */ /* 0x000fc20008010808 */
[----:B------:R-:W-:-:S04]  /*b860*/  FFMA.FTZ R58, R59, UR41, -R8 ;  /* 0x000000293b3a7c23 */ /* 0x000fc80008010808 */
        /* <DEDUP_REMOVED lines=28> */
[----:B------:R-:W-:Y:S01]  /*ba30*/  FADD.FTZ R5, R21, R4 ;  /* 0x0000000415057221 */ /* 0x000fe20000010000 */
[----:B------:R-:W-:-:S01]  /*ba40*/  FFMA.FTZ R63, R70, UR41, -R8 ;  /* 0x00000029463f7c23 */ /* 0x000fc20008010808 */
[----:B------:R-:W-:Y:S02]  /*ba50*/  FFMA.FTZ R70, R71, UR41, -R8 ;  /* 0x0000002947467c23 */ /* 0x000fe40008010808 */
[----:B------:R-:W-:-:S02]  /*ba60*/  FADD.FTZ R4, R28, R5 ;  /* 0x000000051c047221 */ /* 0x000fc40000010000 */
        /* <DEDUP_REMOVED lines=10> */
[----:B------:R-:W-:-:S04]  /*bb10*/  FADD.FTZ R5, R33, R4 ;  /* 0x0000000421057221 */ /* 0x000fc80000010000 */
[----:B------:R-:W-:Y:S02]  /*bb20*/  FADD.FTZ R4, R40, R5 ;  /* 0x0000000528047221 */ /* 0x000fe40000010000 */
[----:B------:R-:W0:Y:S01]  /*bb30*/  MUFU.EX2 R50, R50 ;  /* 0x0000003200327308 */ /* 0x000e220000000800 */
[----:B-1----:R-:W-:-:S01]  /*bb40*/  FADD.FTZ R72, R46, R67 ;  /* 0x000000432e487221 */ /* 0x002fc20000010000 */
[----:B------:R-:W-:Y:S01]  /*bb50*/  FFMA.FTZ R67, R74, UR41, -R8 ;  /* 0x000000294a437c23 */ /* 0x000fe20008010808 */
[----:B------:R-:W-:-:S04]  /*bb60*/  FADD.FTZ R5, R37, R4 ;  /* 0x0000000425057221 */ /* 0x000fc80000010000 */
[----:B------:R-:W-:Y:S01]  /*bb70*/  FADD.FTZ R5, R44, R5 ;  /* 0x000000052c057221 */ /* 0x000fe20000010000 */
[----:B------:R-:W1:Y:S01]  /*bb80*/  MUFU.EX2 R68, R68 ;  /* 0x0000004400447308 */ /* 0x000e620000000800 */
[----:B--2---:R-:W-:-:S01]  /*bb90*/  FADD.FTZ R71, R47, R72 ;  /* 0x000000482f477221 */ /* 0x004fc20000010000 */
[----:B------:R-:W-:Y:S01]  /*bba0*/  FFMA.FTZ R72, R75, UR41, -R8 ;  /* 0x000000294b487c23 */ /* 0x000fe20008010808 */
[----:B------:R-:W-:-:S04]  /*bbb0*/  FADD.FTZ R76, R6, R5 ;  /* 0x00000005064c7221 */ /* 0x000fc80000010000 */
[----:B------:R-:W-:Y:S01]  /*bbc0*/  FADD.FTZ R77, R41, R76 ;  /* 0x0000004c294d7221 */ /* 0x000fe20000010000 */
[----:B------:R-:W2:Y:S01]  /*bbd0*/  MUFU.EX2 R51, R51 ;  /* 0x0000003300337308 */ /* 0x000ea20000000800 */
[----:B0-----:R-:W-:-:S02]  /*bbe0*/  FADD.FTZ R74, R50, R71 ;  /* 0x00000047324a7221 */ /* 0x001fc40000010000 */
[----:B------:R-:W-:Y:S02]  /*bbf0*/  FADD.FTZ R76, R12, R77 ;  /* 0x0000004d0c4c7221 */ /* 0x000fe40000010000 */
[----:B------:R-:W-:-:S02]  /*bc00*/  FADD.FTZ R71, R9, R74 ;  /* 0x0000004a09477221 */ /* 0x000fc40000010000 */
[----:B------:R-:W-:Y:S01]  /*bc10*/  FADD.FTZ R77, R45, R76 ;  /* 0x0000004c2d4d7221 */ /* 0x000fe20000010000 */
[----:B------:R-:W0:Y:S01]  /*bc20*/  MUFU.EX2 R58, R58 ;  /* 0x0000003a003a7308 */ /* 0x000e220000000800 */
[----:B-1----:R-:W-:-:S01]  /*bc30*/  FADD.FTZ R74, R68, R71 ;  /* 0x00000047444a7221 */ /* 0x002fc20000010000 */
[--C-:B------:R-:W-:Y:S01]  /*bc40*/  FFMA.FTZ R71, R78, UR41, -R8.reuse ;  /* 0x000000294e477c23 */ /* 0x100fe20008010808 */
[----:B------:R-:W-:-:S05]  /*bc50*/  FFMA.FTZ R76, R83, UR41, -R8 ;  /* 0x00000029534c7c23 */ /* 0x000fca0008010808 */
[----:B------:R-:W1:Y:S01]  /*bc60*/  MUFU.EX2 R55, R55 ;  /* 0x0000003700377308 */ /* 0x000e620000000800 */
[----:B--2---:R-:W-:-:S01]  /*bc70*/  FADD.FTZ R75, R51, R74 ;  /* 0x0000004a334b7221 */ /* 0x004fc20000010000 */
[----:B------:R-:W-:-:S06]  /*bc80*/  FFMA.FTZ R74, R79, UR41, -R8 ;  /* 0x000000294f4a7c23 */ /* 0x000fcc0008010808 */
[----:B------:R-:W2:Y:S01]  /*bc90*/  MUFU.EX2 R62, R62 ;  /* 0x0000003e003e7308 */ /* 0x000ea20000000800 */
[----:B0-----:R-:W-:-:S01]  /*bca0*/  FADD.FTZ R4, R58, R75 ;  /* 0x0000004b3a047221 */ /* 0x001fc20000010000 */
[----:B------:R-:W-:-:S06]  /*bcb0*/  FFMA.FTZ R75, R82, UR41, -R8 ;  /* 0x00000029524b7c23 */ /* 0x000fcc0008010808 */
        /* <DEDUP_REMOVED lines=10> */
[--C-:B------:R-:W-:Y:S01]  /*bd60*/  FFMA.FTZ R77, R86, UR41, -R8.reuse ;  /* 0x00000029564d7c23 */ /* 0x100fe20008010808 */
[----:B------:R-:W-:-:S05]  /*bd70*/  FFMA.FTZ R8, R87, UR41, -R8 ;  /* 0x0000002957087c23 */ /* 0x000fca0008010808 */
        /* <DEDUP_REMOVED lines=38> */
.L_x_742:
        /* <DEDUP_REMOVED lines=90> */
.L_x_725:
[----:B------:R-:W-:Y:S06]  /*c580*/  BAR.ARV 0x8, 0x200 ;  /* 0x0208000000007b1d */ /* 0x000fec0000002000 */
[----:B------:R-:W-:Y:S05]  /*c590*/  @!P0 BRA `(.L_x_744) ;  /* 0x0000000000048947 */ /* 0x000fea0003800000 */
[----:B------:R-:W-:Y:S01]  /*c5a0*/  BPT.TRAP 0x1 ;  /* 0x000000040000795c */ /* 0x000fe20000300000 */
.L_x_744:
[----:B------:R-:W-:Y:S01]  /*c5b0*/  ULEA UR14, UR36, UR45, 0x3 ;  /* 0x0000002d240e7291 */ /* 0x000fe2000f8e183f */
[----:B------:R-:W-:-:S05]  /*c5c0*/  IMAD.U32 R3, RZ, RZ, UR48 ;  /* 0x00000030ff037e24 */ /* 0x000fca000f8e00ff */
[----:B------:R-:W-:-:S04]  /*c5d0*/  SHF.L.U32 R3, R3, 0x1f, RZ ;  /* 0x0000001f03037819 */ /* 0x000fc800000006ff */
[----:B------:R0:W1:Y:S01]  /*c5e0*/  SYNCS.PHASECHK.TRANS64.TRYWAIT P1, [UR14+0x19c50], R3 ;  /* 0x019c5003ff0075a7 */ /* 0x000062000802014e */
[----:B------:R-:W-:Y:S05]  /*c5f0*/  @!P0 BRA `(.L_x_745) ;  /* 0x0000000000048947 */ /* 0x000fea0003800000 */
[----:B------:R-:W-:Y:S01]  /*c600*/  BPT.TRAP 0x1 ;  /* 0x000000040000795c */ /* 0x000fe20000300000 */
.L_x_745:
[----:B-1----:R-:W-:Y:S05]  /*c610*/  @P1 BRA `(.L_x_746) ;  /* 0x0000000000081947 */ /* 0x002fea0003800000 */
[----:B------:R-:W1:Y:S02]  /*c620*/  SYNCS.PHASECHK.TRANS64.TRYWAIT P1, [UR14+0x19c50], R3 ;  /* 0x019c5003ff0075a7 */ /* 0x000e64000802014e */
[----:B-1----:R-:W-:Y:S05]  /*c630*/  @!P1 BRA `(.L_x_747) ;  /* 0x00000068005c9947 */ /* 0x002fea0003800000 */
.L_x_746:
        /* <DEDUP_REMOVED lines=10> */
[----:B------:R-:W-:Y:S01]  /*c6e0*/  @UP0 USHF.R.S32.HI UR8, URZ, 0x1f, UR37 ;  /* 0x0000001f3f080899 */ /* 0x000fe20008011425 */
[----:B------:R-:W-:Y:S01]  /*c6f0*/  @UP0 ULDC.64 UR10, c[0x0][0x9c8] ;  /* 0x00027200000a0ab9 */ /* 0x000fe20000000a00 */
[----:B------:R-:W-:Y:S02]  /*c700*/  @UP0 USHF.R.S32.HI UR9, URZ, 0x1f, UR38 ;  /* 0x0000001f3f090899 */ /* 0x000fe40008011426 */
[----:B------:R-:W-:Y:S02]  /*c710*/  @UP0 UIMAD UR8, UR8, UR10, URZ ;  /* 0x0000000a080802a4 */ /* 0x000fe4000f8e023f */
[----:B------:R-:W-:Y:S02]  /*c720*/  @UP0 UIMAD.WIDE.U32 UR6, UR37, UR10, URZ ;  /* 0x0000000a250602a5 */ /* 0x000fe4000f8e003f */
[----:B------:R-:W-:Y:S02]  /*c730*/  UIMAD UR10, UR36, 0x300, UR45 ;  /* 0x00000300240a78a4 */ /* 0x000fe4000f8e022d */
[----:B------:R-:W-:Y:S01]  /*c740*/  @UP0 UIMAD UR8, UR37, UR11, UR8 ;  /* 0x0000000b250802a4 */ /* 0x000fe2000f8e0208 */
[----:B------:R-:W-:-:S02]  /*c750*/  @UP0 ULDC.64 UR12, c[0x0][0x9d0] ;  /* 0x00027400000c0ab9 */ /* 0x000fc40000000a00 */
[----:B------:R-:W-:Y:S01]  /*c760*/  UMOV UR11, 0x40000040 ;  /* 0x40000040000b7882 */ /* 0x000fe20000000000 */
[----:B------:R-:W-:Y:S02]  /*c770*/  @UP0 UIMAD UR9, UR9, UR12, URZ ;  /* 0x0000000c090902a4 */ /* 0x000fe4000f8e023f */
[----:B------:R-:W-:-:S07]  /*c780*/  @UP0 UIADD3 UR7, UR7, UR8, URZ ;  /* 0x0000000807070290 */ /* 0x000fce000fffe03f */
[----:B------:R-:W-:Y:S01]  /*c790*/  QGMMA.64x96x32.F32.E4M3.E4M3 R88, R148, gdesc[UR8], R88, gsb0 ;  /* 0x0160000894587df3 */ /* 0x000fe20008000858 */
[----:B------:R-:W-:Y:S02]  /*c7a0*/  @UP0 UIMAD UR9, UR38, UR13, UR9 ;  /* 0x0000000d260902a4 */ /* 0x000fe4000f8e0209 */
[----:B------:R-:W-:-:S04]  /*c7b0*/  @UP0 UIMAD.WIDE.U32 UR6, UR38, UR12, UR6 ;  /* 0x0000000c260602a5 */ /* 0x000fc8000f8e0006 */
[----:B------:R-:W-:Y:S02]  /*c7c0*/  @UP0 UIADD3 UR7, UR7, UR9, URZ ;  /* 0x0000000907070290 */ /* 0x000fe4000fffe03f */
[----:B------:R-:W-:-:S04]  /*c7d0*/  @UP0 ULEA UR4, UP1, UR6, UR4, 0x2 ;  /* 0x0000000406040291 */ /* 0x000fc8000f82103f */
[----:B------:R-:W-:Y:S02]  /*c7e0*/  @UP0 ULEA.HI.X UR5, UR6, UR5, UR7, 0x2, UP1 ;  /* 0x0000000506050291 */ /* 0x000fe400088f1407 */
[----:B-1----:R-:W-:-:S04]  /*c7f0*/  IMAD.U32 R6, RZ, RZ, UR4 ;  /* 0x00000004ff067e24 */ /* 0x002fc8000f8e00ff */
[----:B------:R-:W-:-:S05]  /*c800*/  IMAD.U32 R7, RZ, RZ, UR5 ;  /* 0x00000005ff077e24 */ /* 0x000fca000f8e00ff */
[----:B------:R1:W2:Y:S01]  /*c810*/  @P1 LDG.E R8, desc[UR46][R6.64] ;  /* 0x0000002e06081981 */ /* 0x0002a2000c1e1900 */
[----:B------:R-:W-:Y:S01]  /*c820*/  UIADD3 UR4, UR10, 0x2, URZ ;  /* 0x000000020a047890 */ /* 0x000fe2000fffe03f */
[----:B------:R-:W-:-:S06]  /*c830*/  UMOV UR7, 0x40000040 ;  /* 0x4000004000077882 */ /* 0x000fcc0000000000 */
[----:B------:R-:W-:Y:S01]  /*c840*/  UMOV UR6, UR4 ;  /* 0x0000000400067c82 */ /* 0x000fe20008000000 */
[----:B------:R-:W-:Y:S02]  /*c850*/  WARPGROUP.DEPBAR.LE gsb0, 0x0 ;  /* 0x00008000000079c5 */ /* 0x000fe40000010000 */
[----:B------:R-:W-:-:S06]  /*c860*/  WARPGROUP.ARRIVE ;  /* 0x00000000000079c5 */ /* 0x000fcc0000000000 */
[----:B------:R-:W-:Y:S01]  /*c870*/  QGMMA.64x96x32.F32.E4M3.E4M3 R88, R144, gdesc[UR4], R88, gsb0 ;  /* 0x0160000490587df3 */ /* 0x000fe20008000858 */
[----:B------:R-:W-:Y:S01]  /*c880*/  UIADD3 UR4, UR10, 0x4, URZ ;  /* 0x000000040a047890 */ /* 0x000fe2000fffe03f */
[----:B------:R-:W-:-:S06]  /*c890*/  UMOV UR7, 0x40000040 ;  /* 0x4000004000077882 */ /* 0x000fcc0000000000 */
[----:B------:R-:W-:Y:S01]  /*c8a0*/  UMOV UR6, UR4 ;  /* 0x0000000400067c82 */ /* 0x000fe20008000000 */
[----:B------:R-:W3:Y:S01]  /*c8b0*/  SHFL.BFLY PT, R10, R5, 0x2, 0x1f ;  /* 0x0c401f00050a7f89 */ /* 0x000ee200000e0000 */
[----:B------:R-:W-:-:S03]  /*c8c0*/  UIADD3 UR10, UR10, 0x6, URZ ;  /* 0x000000060a0a7890 */ /* 0x000fc6000fffe03f */
[----:B------:R-:W4:Y:S01]  /*c8d0*/  SHFL.BFLY PT, R9, R4, 0x2, 0x1f ;  /* 0x0c401f0004097f89 */ /* 0x000f2200000e0000 */
[----:B------:R-:W-:Y:S01]  /*c8e0*/  UMOV UR11, 0x40000040 ;  /* 0x40000040000b7882 */ /* 0x000fe20000000000 */
[----:B------:R-:W-:Y:S02]  /*c8f0*/  WARPGROUP.DEPBAR.LE gsb0, 0x0 ;  /* 0x00008000000079c5 */ /* 0x000fe40000010000 */
[----:B------:R-:W-:-:S06]  /*c900*/  WARPGROUP.ARRIVE ;  /* 0x00000000000079c5 */ /* 0x000fcc0000000000 */
[----:B------:R-:W-:Y:S01]  /*c910*/  QGMMA.64x96x32.F32.E4M3.E4M3 R88, R140, gdesc[UR4], R88, gsb0 ;  /* 0x016000048c587df3 */ /* 0x000fe20008000858 */
[----:B---3--:R-:W-:-:S01]  /*c920*/  FADD.FTZ R10, R10, R5 ;  /* 0x000000050a0a7221 */ /* 0x008fc20000010000 */
[----:B----4-:R-:W-:-:S04]  /*c930*/  FADD.FTZ R9, R9, R4 ;  /* 0x0000000409097221 */ /* 0x010fc80000010000 */
[----:B0-----:R-:W0:Y:S04]  /*c940*/  SHFL.BFLY PT, R3, R10, 0x1, 0x1f ;  /* 0x0c201f000a037f89 */ /* 0x001e2800000e0000 */
[----:B-1----:R-:W1:Y:S01]  /*c950*/  SHFL.BFLY PT, R6, R9, 0x1, 0x1f ;  /* 0x0c201f0009067f89 */ /* 0x002e6200000e0000 */
[----:B------:R-:W-:Y:S02]  /*c960*/  IMAD.MOV.U32 R5, RZ, RZ, RZ ;  /* 0x000000ffff057224 */ /* 0x000fe400078e00ff */
[----:B0-----:R-:W-:Y:S01]  /*c970*/  FADD.FTZ R7, R10, R3 ;  /* 0x000000030a077221 */ /* 0x001fe20000010000 */
[----:B-1----:R-:W-:-:S04]  /*c980*/  FADD.FTZ R12, R9, R6 ;  /* 0x00000006090c7221 */ /* 0x002fc80000010000 */
[C---:B------:R-:W-:Y:S01]  /*c990*/  FSETP.NE.FTZ.AND P1, PT, R7.reuse, RZ, PT ;  /* 0x000000ff0700720b */ /* 0x040fe20003f35000 */
[----:B------:R-:W-:Y:S01]  /*c9a0*/  FMUL.FTZ R11, R7, 0.00390625 ;  /* 0x3b800000070b7820 */ /* 0x000fe20000410000 */
[----:B------:R-:W-:-:S04]  /*c9b0*/  FMUL.FTZ R6, R12, 0.00390625 ;  /* 0x3b8000000c067820 */ /* 0x000fc80000410000 */
[----:B------:R-:W-:Y:S02]  /*c9c0*/  FSETP.NE.FTZ.AND P2, PT, R11, RZ, PT ;  /* 0x000000ff0b00720b */ /* 0x000fe40003f55000 */
[----:B------:R-:W-:-:S05]  /*c9d0*/  FSETP.NE.FTZ.AND P3, PT, R6, RZ, PT ;  /* 0x000000ff0600720b */ /* 0x000fca0003f75000 */
[----:B------:R0:W-:Y:S01]  /*c9e0*/  @P1 MUFU.RCP R5, R7 ;  /* 0x0000000700051308 */ /* 0x0001e20000001000 */
[----:B------:R-:W-:Y:S02]  /*c9f0*/  WARPGROUP.DEPBAR.LE gsb0, 0x0 ;  /* 0x00008000000079c5 */ /* 0x000fe40000010000 */
[----:B------:R-:W-:-:S06]  /*ca00*/  WARPGROUP.ARRIVE ;  /* 0x00000000000079c5 */ /* 0x000fcc0000000000 */
[----:B------:R-:W-:Y:S01]  /*ca10*/  QGMMA.64x96x32.F32.E4M3.E4M3 R88, R136, gdesc[UR8], R88, gsb0 ;  /* 0x0160000888587df3 */ /* 0x000fe20008000858 */
[----:B------:R-:W-:Y:S01]  /*ca20*/  FSETP.NE.FTZ.AND P1, PT, R12, RZ, PT ;  /* 0x000000ff0c00720b */ /* 0x000fe20003f35000 */
[----:B------:R-:W-:Y:S01]  /*ca30*/  IMAD.MOV.U32 R9, RZ, RZ, RZ ;  /* 0x000000ffff097224 */ /* 0x000fe200078e00ff */
[----:B------:R-:W1:Y:S08]  /*ca40*/  @P3 MUFU.LG2 R6, R6 ;  /* 0x0000000600063308 */ /* 0x000e700000000c00 */
[----:B------:R1:W3:Y:S01]  /*ca50*/  @P2 MUFU.LG2 R4, R11 ;  /* 0x0000000b00042308 */ /* 0x0002e20000000c00 */
[----:B------:R-:W-:-:S07]  /*ca60*/  IMAD.U32 R10, RZ, RZ, UR41 ;  /* 0x00000029ff0a7e24 */ /* 0x000fce000f8e00ff */
[----:B------:R-:W4:Y:S01]  /*ca70*/  @P1 MUFU.RCP R9, R12 ;  /* 0x0000000c00091308 */ /* 0x000f220000001000 */
[----:B------:R-:W-:Y:S02]  /*ca80*/  IMAD.U32 R13, RZ, RZ, UR41 ;  /* 0x00000029ff0d7e24 */ /* 0x000fe4000f8e00ff */
[----:B0-----:R-:W-:Y:S01]  /*ca90*/  @P2 FMUL.FTZ R7, R10, 0.69314718246459960938 ;  /* 0x3f3172180a072820 */ /* 0x001fe20000410000 */
[----:B-1----:R-:W-:Y:S01]  /*caa0*/  @P3 FMUL.FTZ R11, R6, 0.69314718246459960938 ;  /* 0x3f317218060b3820 */ /* 0x002fe20000410000 */
[----:B------:R-:W-:Y:S01]  /*cab0*/  @P3 FMUL.FTZ R10, R13, 0.69314718246459960938 ;  /* 0x3f3172180d0a3820 */ /* 0x000fe20000410000 */
[----:B------:R-:W-:Y:S02]  /*cac0*/  IMAD.MOV.U32 R20, RZ, RZ, -0x800000 ;  /* 0xff800000ff147424 */ /* 0x000fe400078e00ff */
[----:B---3--:R-:W-:Y:S01]  /*cad0*/  @P2 FMUL.FTZ R4, R4, 0.69314718246459960938 ;  /* 0x3f31721804042820 */ /* 0x008fe20000410000 */
[----:B------:R-:W-:Y:S02]  /*cae0*/  IMAD.MOV.U32 R3, RZ, RZ, -0x800000 ;  /* 0xff800000ff037424 */ /* 0x000fe400078e00ff */
[----:B------:R-:W-:Y:S01]  /*caf0*/  @P3 FFMA.FTZ R20, R10, R0, R11 ;  /* 0x000000000a143223 */ /* 0x000fe2000001000b */
[----:B--2---:R-:W-:Y:S01]  /*cb00*/  FMUL.FTZ R5, R5, R8 ;  /* 0x0000000805057220 */ /* 0x004fe20000410000 */
[----:B------:R-:W-:Y:S01]  /*cb10*/  @P2 FFMA.FTZ R3, R7, R2, R4 ;  /* 0x0000000207032223 */ /* 0x000fe20000010004 */
[----:B----4-:R-:W-:Y:S01]  /*cb20*/  FMUL.FTZ R0, R9, R8 ;  /* 0x0000000809007220 */ /* 0x010fe20000410000 */
[----:B------:R-:W-:-:S02]  /*cb30*/  WARPGROUP.DEPBAR.LE gsb0, 0x0 ;  /* 0x00008000000079c5 */ /* 0x000fc40000010000 */
[----:B------:R-:W-:Y:S05]  /*cb40*/  @!P0 BRA `(.L_x_748) ;  /* 0x0000000000048947 */ /* 0x000fea0003800000 */
[----:B------:R-:W-:Y:S01]  /*cb50*/  BPT.TRAP 0x1 ;  /* 0x000000040000795c */ /* 0x000fe20000300000 */
.L_x_748:
[----:B------:R-:W-:Y:S01]  /*cb60*/  UIADD3 UR4, UR14, 0x19c60, URZ ;  /* 0x00019c600e047890 */ /* 0x000fe2000fffe03f */
[-C--:B------:R-:W-:Y:S01]  /*cb70*/  FMUL.FTZ R35, R88, R5.reuse ;  /* 0x0000000558237220 */ /* 0x080fe20000410000 */
[----:B------:R-:W-:Y:S01]  /*cb80*/  UIADD3 UR36, UR36, 0x1, URZ ;  /* 0x0000000124247890 */ /* 0x000fe2000fffe03f */
[-C--:B------:R-:W-:Y:S01]  /*cb90*/  FMUL.FTZ R36, R89, R5.reuse ;  /* 0x0000000559247220 */ /* 0x080fe20000410000 */
[----:B------:R-:W-:Y:S01]  /*cba0*/  UPRMT UR4, UR44, 0x654, UR4 ;  /* 0x000006542c047896 */ /* 0x000fe20008000004 */
[-C--:B------:R-:W-:Y:S01]  /*cbb0*/  FMUL.FTZ R92, R92, R5.reuse ;  /* 0x000000055c5c7220 */ /* 0x080fe20000410000 */
[----:B------:R-:W-:Y:S01]  /*cbc0*/  UISETP.NE.AND UP0, UPT, UR36, 0x2, UPT ;  /* 0x000000022400788c */ /* 0x000fe2000bf05270 */
[-C--:B------:R-:W-:Y:S01]  /*cbd0*/  FMUL.FTZ R93, R93, R5.reuse ;  /* 0x000000055d5d7220 */ /* 0x080fe20000410000 */
[-C--:B------:R-:W-:Y:S01]  /*cbe0*/  FMUL.FTZ R31, R96, R5.reuse ;  /* 0x00000005601f7220 */ /* 0x080fe20000410000 */
[-C--:B------:R-:W-:Y:S01]  /*cbf0*/  FMUL.FTZ R32, R97, R5.reuse ;  /* 0x0000000561207220 */ /* 0x080fe20000410000 */
[-C--:B------:R-:W-:Y:S01]  /*cc00*/  FMUL.FTZ R100, R100, R5.reuse ;  /* 0x0000000564647220 */ /* 0x080fe20000410000 */
[-C--:B------:R-:W-:Y:S01]  /*cc10*/  FMUL.FTZ R101, R101, R5.reuse ;  /* 0x0000000565657220 */ /* 0x080fe20000410000 */
[-C--:B------:R-:W-:Y:S01]  /*cc20*/  FMUL.FTZ R27, R104, R5.reuse ;  /* 0x00000005681b7220 */ /* 0x080fe20000410000 */
[----:B------:R-:W-:Y:S01]  /*cc30*/  SYNCS.ARRIVE.TRANS64.RED.A1T0 RZ, [UR4], RZ ;  /* 0x000000ffffff79a7 */ /* 0x000fe20008100404 */
        /* <DEDUP_REMOVED lines=43> */
[----:B------:R-:W-:-:S12]  /*cef0*/  ULOP3.LUT UR48, UR48, UR4, URZ, 0x3c, !UPT ;  /* 0x0000000430307292 */ /* 0x000fd8000f8e3c3f */
.L_x_674:
[----:B------:R-:W0:Y:S01]  /*cf00*/  S2R R5, SR_CgaCtaId ;  /* 0x0000000000057919 */ /* 0x000e220000008800 */
[----:B------:R-:W-:Y:S01]  /*cf10*/  MOV R0, 0x400 ;  /* 0x0000040000007802 */ /* 0x000fe20000000f00 */
[----:B------:R-:W-:Y:S01]  /*cf20*/  BSSY B0, `(.L_x_749) ;  /* 0x00001c7000007945 */ /* 0x000fe20003800000 */
[----:B------:R-:W-:Y:S02]  /*cf30*/  BAR.SYNC.DEFER_BLOCKING 0x5, 0x200 ;  /* 0x0148000000007b1d */ /* 0x000fe40000010000 */
[----:B0-----:R-:W-:-:S05]  /*cf40*/  LEA R0, R5, R0, 0x18 ;  /* 0x0000000005007211 */ /* 0x001fca00078ec0ff */
[----:B------:R-:W0:Y:S02]  /*cf50*/  LDS R2, [R0+0x19cd0] ;  /* 0x019cd00000027984 */ /* 0x000e240000000800 */
[----:B0-----:R-:W-:Y:S01]  /*cf60*/  R2UR UR4, R2 ;  /* 0x00000000020472ca */ /* 0x001fe200000e0000 */
[----:B------:R-:W-:Y:S06]  /*cf70*/  BAR.ARV 0x4, 0x200 ;  /* 0x0108000000007b1d */ /* 0x000fec0000002000 */
[----:B------:R-:W-:Y:S08]  /*cf80*/  @P0 BRA `(.L_x_750) ;  /* 0x0000001400040947 */ /* 0x000ff00003800000 */
[----:B------:R-:W0:Y:S01]  /*cf90*/  S2R R38, SR_TID.X ;  /* 0x0000000000267919 */ /* 0x000e220000002100 */
[----:B------:R-:W-:Y:S01]  /*cfa0*/  ULDC.64 UR6, c[0x4][0x38] ;  /* 0x01000e0000067ab9 */ /* 0x000fe20000000a00 */
[----:B------:R-:W1:Y:S01]  /*cfb0*/  S2R R37, SR_SWINHI ;  /* 0x0000000000257919 */ /* 0x000e620000002f00 */
[----:B------:R-:W-:Y:S02]  /*cfc0*/  F2FP.BF16.F32.PACK_AB R35, R92, R35 ;  /* 0x000000235c23723e */ /* 0x000fe400000010ff */
[----:B------:R-:W-:Y:S02]  /*cfd0*/  F2FP.BF16.F32.PACK_AB R36, R93, R36 ;  /* 0x000000245d24723e */ /* 0x000fe400000010ff */
[----:B------:R-:W-:Y:S02]  /*cfe0*/  F2FP.BF16.F32.PACK_AB R21, R116, R21 ;  /* 0x000000157415723e */ /* 0x000fe400000010ff */
[----:B------:R-:W-:Y:S02]  /*cff0*/  F2FP.BF16.F32.PACK_AB R24, R117, R24 ;  /* 0x000000187518723e */ /* 0x000fe400000010ff */
[----:B------:R-:W-:-:S02]  /*d000*/  F2FP.BF16.F32.PACK_AB R31, R100, R31 ;  /* 0x0000001f641f723e */ /* 0x000fc400000010ff */
[----:B------:R-:W-:Y:S02]  /*d010*/  F2FP.BF16.F32.PACK_AB R32, R101, R32 ;  /* 0x000000206520723e */ /* 0x000fe400000010ff */
[----:B------:R-:W-:Y:S02]  /*d020*/  F2FP.BF16.F32.PACK_AB R132, R132, R9 ;  /* 0x000000098484723e */ /* 0x000fe400000010ff */
[----:B------:R-:W-:Y:S02]  /*d030*/  F2FP.BF16.F32.PACK_AB R133, R133, R8 ;  /* 0x000000088585723e */ /* 0x000fe400000010ff */
[----:B------:R-:W-:Y:S02]  /*d040*/  F2FP.BF16.F32.PACK_AB R27, R108, R27 ;  /* 0x0000001b6c1b723e */ /* 0x000fe400000010ff */
[----:B------:R-:W-:Y:S02]  /*d050*/  F2FP.BF16.F32.PACK_AB R28, R109, R28 ;  /* 0x0000001c6d1c723e */ /* 0x000fe400000010ff */
[----:B------:R-:W-:-:S02]  /*d060*/  F2FP.BF16.F32.PACK_AB R103, R103, R30 ;  /* 0x0000001e6767723e */ /* 0x000fc400000010ff */
[----:B------:R-:W-:Y:S02]  /*d070*/  F2FP.BF16.F32.PACK_AB R102, R102, R29 ;  /* 0x0000001d6666723e */ /* 0x000fe400000010ff */
[----:B------:R-:W-:Y:S02]  /*d080*/  F2FP.BF16.F32.PACK_AB R15, R118, R15 ;  /* 0x0000000f760f723e */ /* 0x000fe400000010ff */
[----:B------:R-:W-:Y:S01]  /*d090*/  F2FP.BF16.F32.PACK_AB R14, R119, R14 ;  /* 0x0000000e770e723e */ /* 0x000fe200000010ff */
[----:B0-----:R-:W-:Y:S01]  /*d0a0*/  IMAD.SHL.U32 R2, R38, 0x4, RZ ;  /* 0x0000000426027824 */ /* 0x001fe200078e00ff */
[----:B------:R-:W-:Y:S02]  /*d0b0*/  F2FP.BF16.F32.PACK_AB R33, R94, R33 ;  /* 0x000000215e21723e */ /* 0x000fe400000010ff */
[----:B------:R-:W-:Y:S02]  /*d0c0*/  F2FP.BF16.F32.PACK_AB R34, R95, R34 ;  /* 0x000000225f22723e */ /* 0x000fe400000010ff */
[----:B------:R-:W-:-:S02]  /*d0d0*/  F2FP.BF16.F32.PACK_AB R13, R124, R13 ;  /* 0x0000000d7c0d723e */ /* 0x000fc400000010ff */
[----:B------:R-:W-:Y:S02]  /*d0e0*/  F2FP.BF16.F32.PACK_AB R12, R125, R12 ;  /* 0x0000000c7d0c723e */ /* 0x000fe400000010ff */
[----:B------:R-:W-:Y:S02]  /*d0f0*/  F2FP.BF16.F32.PACK_AB R11, R126, R11 ;  /* 0x0000000b7e0b723e */ /* 0x000fe400000010ff */
[----:B------:R-:W-:Y:S02]  /*d100*/  F2FP.BF16.F32.PACK_AB R10, R127, R10 ;  /* 0x0000000a7f0a723e */ /* 0x000fe400000010ff */
[----:B------:R-:W-:Y:S02]  /*d110*/  F2FP.BF16.F32.PACK_AB R7, R134, R7 ;  /* 0x000000078607723e */ /* 0x000fe400000010ff */
[----:B------:R-:W-:Y:S01]  /*d120*/  F2FP.BF16.F32.PACK_AB R6, R135, R6 ;  /* 0x000000068706723e */ /* 0x000fe200000010ff */
[----:B------:R-:W-:Y:S01]  /*d130*/  USHF.R.S32.HI UR12, URZ, 0x1f, UR38 ;  /* 0x0000001f3f0c7899 */ /* 0x000fe20008011426 */
[----:B------:R-:W-:Y:S01]  /*d140*/  LOP3.LUT R2, R2, 0xc, RZ, 0xc0, !PT ;  /* 0x0000000c02027812 */ /* 0x000fe200078ec0ff */
[----:B------:R-:W-:Y:S01]  /*d150*/  ULDC.64 UR8, c[0x0][0xb90] ;  /* 0x0002e40000087ab9 */ /* 0x000fe20000000a00 */
[----:B------:R-:W-:-:S02]  /*d160*/  F2FP.BF16.F32.PACK_AB R25, R110, R25 ;  /* 0x000000196e19723e */ /* 0x000fc400000010ff */
[----:B------:R-:W-:Y:S01]  /*d170*/  F2FP.BF16.F32.PACK_AB R26, R111, R26 ;  /* 0x0000001a6f1a723e */ /* 0x000fe200000010ff */
[----:B------:R-:W-:Y:S01]  /*d180*/  USHF.R.S32.HI UR13, URZ, 0x1f, UR37 ;  /* 0x0000001f3f0d7899 */ /* 0x000fe20008011425 */
[----:B------:R-:W-:Y:S01]  /*d190*/  BAR.SYNC.DEFER_BLOCKING 0x1, 0x180 ;  /* 0x0046000000007b1d */ /* 0x000fe20000010000 */
[----:B------:R-:W-:-:S05]  /*d1a0*/  IADD3 R4, P0, R2, UR6, RZ ;  /* 0x0000000602047c10 */ /* 0x000fca000ff1e0ff */
[----:B------:R-:W-:Y:S01]  /*d1b0*/  IMAD.X R5, RZ, RZ, UR7, P0 ;  /* 0x00000007ff057e24 */ /* 0x000fe200080e06ff */
[----:B------:R-:W-:-:S04]  /*d1c0*/  ULDC.64 UR10, c[0x0][0xb98] ;  /* 0x0002e600000a7ab9 */ /* 0x000fc80000000a00 */
[----:B------:R0:W2:Y:S01]  /*d1d0*/  LDG.E.CONSTANT R2, desc[UR46][R4.64] ;  /* 0x0000002e04027981 */ /* 0x0000a2000c1e9900 */
[----:B------:R-:W-:Y:S02]  /*d1e0*/  MOV R8, R0 ;  /* 0x0000000000087202 */ /* 0x000fe40000000f00 */
[----:B-1----:R-:W-:Y:S01]  /*d1f0*/  MOV R9, R37 ;  /* 0x0000002500097202 */ /* 0x002fe20000000f00 */
[----:B------:R-:W-:Y:S02]  /*d200*/  UIMAD UR5, UR12, UR8, URZ ;  /* 0x000000080c0572a4 */ /* 0x000fe4000f8e023f */
[----:B------:R-:W-:Y:S02]  /*d210*/  UIMAD.WIDE.U32 UR6, UR38, UR8, URZ ;  /* 0x00000008260672a5 */ /* 0x000fe4000f8e003f */
[----:B------:R-:W-:Y:S02]  /*d220*/  UIMAD UR5, UR38, UR9, UR5 ;  /* 0x00000009260572a4 */ /* 0x000fe4000f8e0205 */
[----:B------:R-:W-:Y:S01]  /*d230*/  UIMAD UR8, UR13, UR10, URZ ;  /* 0x0000000a0d0872a4 */ /* 0x000fe2000f8e023f */
[----:B0-----:R-:W-:Y:S01]  /*d240*/  LOP3.LUT P0, R4, R38, 0x3, RZ, 0xc0, !PT ;  /* 0x0000000326047812 */ /* 0x001fe2000780c0ff */
[----:B------:R-:W-:Y:S01]  /*d250*/  IMAD R5, R153, 0x20, R19 ;  /* 0x0000002099057824 */ /* 0x000fe200078e0213 */
[----:B------:R-:W-:-:S02]  /*d260*/  UIADD3 UR7, UR7, UR5, URZ ;  /* 0x0000000507077290 */ /* 0x000fc4000fffe03f */
[----:B------:R-:W-:Y:S01]  /*d270*/  ISETP.EQ.OR P0, PT, R4, 0x3, !P0 ;  /* 0x000000030400780c */ /* 0x000fe20004702670 */
[----:B------:R-:W-:Y:S02]  /*d280*/  UIMAD UR8, UR37, UR11, UR8 ;  /* 0x0000000b250872a4 */ /* 0x000fe4000f8e0208 */
[----:B------:R-:W-:Y:S01]  /*d290*/  UIMAD.WIDE.U32 UR6, UR37, UR10, UR6 ;  /* 0x0000000a250672a5 */ /* 0x000fe2000f8e0006 */
[----:B------:R-:W-:Y:S01]  /*d2a0*/  SEL R39, R35, R36, P0 ;  /* 0x0000002423277207 */ /* 0x000fe20000000000 */
[----:B------:R-:W-:Y:S01]  /*d2b0*/  ULDC UR5, c[0x0][0xa88] ;  /* 0x0002a20000057ab9 */ /* 0x000fe20000000800 */
[----:B------:R-:W-:Y:S01]  /*d2c0*/  SEL R42, R36, R35, P0 ;  /* 0x00000023242a7207 */ /* 0x000fe20000000000 */
[----:B------:R-:W-:Y:S01]  /*d2d0*/  ULDC.64 UR10, c[0x0][0xaf0] ;  /* 0x0002bc00000a7ab9 */ /* 0x000fe20000000a00 */
[----:B------:R-:W-:Y:S02]  /*d2e0*/  SEL R47, R21, R24, P0 ;  /* 0x00000018152f7207 */ /* 0x000fe40000000000 */
[----:B------:R-:W-:-:S02]  /*d2f0*/  SEL R36, R24, R21, P0 ;  /* 0x0000001518247207 */ /* 0x000fc40000000000 */
[----:B------:R-:W0:Y:S01]  /*d300*/  LDC R21, c[0x0][0xbe8] ;  /* 0x0002fa00ff157b82 */ /* 0x000e220000000800 */
[----:B------:R-:W-:Y:S02]  /*d310*/  SEL R43, R31, R32, P0 ;  /* 0x000000201f2b7207 */ /* 0x000fe40000000000 */
[----:B------:R-:W-:Y:S02]  /*d320*/  SEL R30, R32, R31, P0 ;  /* 0x0000001f201e7207 */ /* 0x000fe40000000000 */
[----:B------:R-:W-:Y:S02]  /*d330*/  SEL R45, R27, R28, P0 ;  /* 0x0000001c1b2d7207 */ /* 0x000fe40000000000 */
[----:B------:R-:W-:Y:S01]  /*d340*/  SEL R31, R28, R27, P0 ;  /* 0x0000001b1c1f7207 */ /* 0x000fe20000000000 */
[--C-:B------:R-:W-:Y:S01]  /*d350*/  IMAD.WIDE R28, R157, 0x2, R8.reuse ;  /* 0x000000029d1c7825 */ /* 0x100fe200078e0208 */
[----:B------:R-:W-:Y:S02]  /*d360*/  SEL R59, R15, R14, P0 ;  /* 0x0000000e0f3b7207 */ /* 0x000fe40000000000 */
[----:B------:R-:W-:Y:S01]  /*d370*/  SEL R54, R14, R15, P0 ;  /* 0x0000000f0e367207 */ /* 0x000fe20000000000 */
[----:B------:R-:W-:Y:S01]  /*d380*/  IMAD.WIDE R8, R5, 0x2, R8 ;  /* 0x0000000205087825 */ /* 0x000fe200078e0208 */
[----:B------:R-:W-:-:S02]  /*d390*/  IADD3 R35, P2, R28, 0x6000, RZ ;  /* 0x000060001c237810 */ /* 0x000fc40007f5e0ff */
[----:B------:R-:W-:Y:S02]  /*d3a0*/  SEL R53, R33, R34, P0 ;  /* 0x0000002221357207 */ /* 0x000fe40000000000 */
[----:B------:R-:W-:Y:S01]  /*d3b0*/  SEL R50, R34, R33, P0 ;  /* 0x0000002122327207 */ /* 0x000fe20000000000 */
[----:B------:R-:W-:Y:S01]  /*d3c0*/  IMAD.X R15, RZ, RZ, R29, P2 ;  /* 0x000000ffff0f7224 */ /* 0x000fe200010e061d */
[----:B------:R-:W-:Y:S02]  /*d3d0*/  IADD3 R33, P3, R28, 0x3020, RZ ;  /* 0x000030201c217810 */ /* 0x000fe40007f7e0ff */
[----:B------:R-:W-:Y:S02]  /*d3e0*/  SEL R49, R13, R12, P0 ;  /* 0x0000000c0d317207 */ /* 0x000fe40000000000 */
[----:B------:R-:W-:Y:S02]  /*d3f0*/  SEL R37, R12, R13, P0 ;  /* 0x0000000d0c257207 */ /* 0x000fe40000000000 */
[----:B0-----:R-:W-:-:S02]  /*d400*/  ISETP.NE.AND P2, PT, R21, 0x1, PT ;  /* 0x000000011500780c */ /* 0x001fc40003f45270 */
[----:B------:R-:W-:Y:S02]  /*d410*/  IADD3 R13, P1, R28, 0x6020, RZ ;  /* 0x000060201c0d7810 */ /* 0x000fe40007f3e0ff */
[----:B------:R-:W-:Y:S02]  /*d420*/  SEL R61, R11, R10, P0 ;  /* 0x0000000a0b3d7207 */ /* 0x000fe40000000000 */
[----:B------:R-:W-:Y:S01]  /*d430*/  SEL R56, R10, R11, P0 ;  /* 0x0000000b0a387207 */ /* 0x000fe20000000000 */
[----:B------:R-:W-:Y:S01]  /*d440*/  IMAD.X R11, RZ, RZ, R29, P3 ;  /* 0x000000ffff0b7224 */ /* 0x000fe200018e061d */
[----:B------:R-:W-:Y:S02]  /*d450*/  IADD3 R27, P4, R28, 0x3000, RZ ;  /* 0x000030001c1b7810 */ /* 0x000fe40007f9e0ff */
[----:B------:R-:W-:Y:S02]  /*d460*/  LOP3.LUT R10, R33, 0x180, RZ, 0xc0, !PT ;  /* 0x00000180210a7812 */ /* 0x000fe400078ec0ff */
[----:B------:R-:W-:Y:S01]  /*d470*/  LOP3.LUT R12, R13, 0x180, RZ, 0xc0, !PT ;  /* 0x000001800d0c7812 */ /* 0x000fe200078ec0ff */
[----:B------:R-:W0:Y:S01]  /*d480*/  @P2 LDC R44, c[0x0][0xbec] ;  /* 0x0002fb00ff2c2b82 */ /* 0x000e220000000800 */
[----:B------:R-:W-:-:S02]  /*d490*/  SEL R63, R7, R6, P0 ;  /* 0x00000006073f7207 */ /* 0x000fc40000000000 */
[----:B------:R-:W-:Y:S01]  /*d4a0*/  SEL R60, R6, R7, P0 ;  /* 0x00000007063c7207 */ /* 0x000fe20000000000 */
[----:B------:R-:W-:Y:S01]  /*d4b0*/  IMAD.X R7, RZ, RZ, R29, P4 ;  /* 0x000000ffff077224 */ /* 0x000fe200020e061d */
[----:B------:R-:W-:Y:S02]  /*d4c0*/  LOP3.LUT R6, R27, 0x180, RZ, 0xc0, !PT ;  /* 0x000001801b067812 */ /* 0x000fe400078ec0ff */
[----:B------:R-:W-:Y:S01]  /*d4d0*/  SHF.R.U64 R10, R10, 0x3, RZ ;  /* 0x000000030a0a7819 */ /* 0x000fe200000012ff */
[----:B------:R-:W1:Y:S01]  /*d4e0*/  @P2 LDC R46, c[0x0][0xbf0] ;  /* 0x0002fc00ff2e2b82 */ /* 0x000e620000000800 */
[----:B------:R-:W-:Y:S02]  /*d4f0*/  SHF.R.U64 R12, R12, 0x3, RZ ;  /* 0x000000030c0c7819 */ /* 0x000fe400000012ff */
[----:B------:R-:W-:Y:S02]  /*d500*/  SHF.R.U64 R6, R6, 0x3, RZ ;  /* 0x0000000306067819 */ /* 0x000fe400000012ff */
[----:B------:R-:W-:-:S02]  /*d510*/  LOP3.LUT R10, R10, R33, RZ, 0x3c, !PT ;  /* 0x000000210a0a7212 */ /* 0x000fc400078e3cff */
[----:B------:R-:W-:Y:S01]  /*d520*/  LOP3.LUT R12, R12, R13, RZ, 0x3c, !PT ;  /* 0x0000000d0c0c7212 */ /* 0x000fe200078e3cff */
[----:B------:R-:W-:Y:S01]  /*d530*/  IMAD.X R13, RZ, RZ, R29, P1 ;  /* 0x000000ffff0d7224 */ /* 0x000fe200008e061d */
[----:B------:R-:W-:Y:S02]  /*d540*/  LOP3.LUT R6, R6, R27, RZ, 0x3c, !PT ;  /* 0x0000001b06067212 */ /* 0x000fe400078e3cff */
[----:B------:R-:W-:Y:S01]  /*d550*/  MOV R67, R10 ;  /* 0x0000000a00437202 */ /* 0x000fe20000000f00 */
[----:B------:R-:W-:Y:S01]  /*d560*/  VIADD R11, R17, UR39 ;  /* 0x00000027110b7c36 */ /* 0x000fe20008000000 */
[----:B------:R-:W-:Y:S02]  /*d570*/  SEL R57, R25, R26, P0 ;  /* 0x0000001a19397207 */ /* 0x000fe40000000000 */
[----:B------:R-:W-:Y:S02]  /*d580*/  SEL R52, R26, R25, P0 ;  /* 0x000000191a347207 */ /* 0x000fe40000000000 */
[----:B------:R-:W-:-:S02]  /*d590*/  IADD3 R25, P5, R28, 0x20, RZ ;  /* 0x000000201c197810 */ /* 0x000fc40007fbe0ff */
[----:B------:R-:W-:Y:S02]  /*d5a0*/  LOP3.LUT R14, R35, 0x180, RZ, 0xc0, !PT ;  /* 0x00000180230e7812 */ /* 0x000fe400078ec0ff */
[----:B------:R-:W-:Y:S02]  /*d5b0*/  LOP3.LUT R5, R28, 0x180, RZ, 0xc0, !PT ;  /* 0x000001801c057812 */ /* 0x000fe400078ec0ff */
[----:B------:R-:W-:Y:S01]  /*d5c0*/  MOV R68, R6 ;  /* 0x0000000600447202 */ /* 0x000fe20000000f00 */
[----:B0-----:R-:W-:Y:S01]  /*d5d0*/  @P2 IMAD.HI.U32 R7, R11, R44, RZ ;  /* 0x0000002c0b072227 */ /* 0x001fe200078e00ff */
[----:B------:R-:W-:Y:S02]  /*d5e0*/  IADD3 R41, P1, R8, 0x1800, RZ ;  /* 0x0000180008297810 */ /* 0x000fe40007f3e0ff */
[----:B------:R-:W-:Y:S01]  /*d5f0*/  MOV R64, R12 ;  /* 0x0000000c00407202 */ /* 0x000fe20000000f00 */
[----:B------:R-:W-:Y:S01]  /*d600*/  IMAD.MOV.U32 R6, RZ, RZ, R11 ;  /* 0x000000ffff067224 */ /* 0x000fe200078e000b */
[----:B------:R-:W-:-:S02]  /*d610*/  LOP3.LUT R4, R25, 0x180, RZ, 0xc0, !PT ;  /* 0x0000018019047812 */ /* 0x000fc400078ec0ff */
[----:B------:R-:W-:Y:S02]  /*d620*/  SHF.R.U64 R14, R14, 0x3, RZ ;  /* 0x000000030e0e7819 */ /* 0x000fe400000012ff */
[----:B------:R-:W-:Y:S02]  /*d630*/  IADD3 R65, P6, R8, 0x7800, RZ ;  /* 0x0000780008417810 */ /* 0x000fe40007fde0ff */
[----:B------:R-:W-:Y:S02]  /*d640*/  SHF.R.U64 R5, R5, 0x3, RZ ;  /* 0x0000000305057819 */ /* 0x000fe400000012ff */
[----:B------:R-:W-:Y:S02]  /*d650*/  SEL R55, R102, R103, P0 ;  /* 0x0000006766377207 */ /* 0x000fe40000000000 */
[----:B------:R-:W-:Y:S02]  /*d660*/  LOP3.LUT R40, R41, 0x180, RZ, 0xc0, !PT ;  /* 0x0000018029287812 */ /* 0x000fe400078ec0ff */
[----:B------:R-:W-:-:S02]  /*d670*/  SEL R102, R103, R102, P0 ;  /* 0x0000006667667207 */ /* 0x000fc40000000000 */
[----:B------:R-:W-:Y:S02]  /*d680*/  SHF.R.U64 R4, R4, 0x3, RZ ;  /* 0x0000000304047819 */ /* 0x000fe400000012ff */
[----:B------:R-:W-:Y:S02]  /*d690*/  LOP3.LUT R14, R14, R35, RZ, 0x3c, !PT ;  /* 0x000000230e0e7212 */ /* 0x000fe400078e3cff */
[----:B-1----:R-:W-:Y:S01]  /*d6a0*/  @P2 SHF.R.U32.HI R6, RZ, R46, R7 ;  /* 0x0000002eff062219 */ /* 0x002fe20000011607 */
[----:B------:R-:W-:Y:S01]  /*d6b0*/  IMAD.U32 R7, RZ, RZ, UR8 ;  /* 0x00000008ff077e24 */ /* 0x000fe2000f8e00ff */
[----:B------:R-:W-:Y:S01]  /*d6c0*/  LOP3.LUT R24, R65, 0x180, RZ, 0xc0, !PT ;  /* 0x0000018041187812 */ /* 0x000fe200078ec0ff */
[----:B------:R-:W-:Y:S01]  /*d6d0*/  ULDC.64 UR8, c[0x0][0xae8] ;  /* 0x0002ba0000087ab9 */ /* 0x000fe20000000a00 */
[----:B------:R-:W-:Y:S02]  /*d6e0*/  SEL R51, R132, R133, P0 ;  /* 0x0000008584337207 */ /* 0x000fe40000000000 */
[----:B------:R-:W-:Y:S01]  /*d6f0*/  LOP3.LUT R28, R5, R28, RZ, 0x3c, !PT ;  /* 0x0000001c051c7212 */ /* 0x000fe200078e3cff */
[----:B------:R-:W-:Y:S01]  /*d700*/  IMAD.X R5, RZ, RZ, R29, P5 ;  /* 0x000000ffff057224 */ /* 0x000fe200028e061d */
[----:B------:R-:W-:-:S02]  /*d710*/  SEL R38, R133, R132, P0 ;  /* 0x0000008485267207 */ /* 0x000fc40000000000 */
[----:B------:R-:W-:Y:S02]  /*d720*/  SHF.R.U64 R40, R40, 0x3, RZ ;  /* 0x0000000328287819 */ /* 0x000fe400000012ff */
[----:B------:R-:W-:Y:S02]  /*d730*/  LOP3.LUT R4, R4, R25, RZ, 0x3c, !PT ;  /* 0x0000001904047212 */ /* 0x000fe400078e3cff */
[----:B------:R-:W-:Y:S01]  /*d740*/  MOV R66, R14 ;  /* 0x0000000e00427202 */ /* 0x000fe20000000f00 */
[----:B------:R-:W-:Y:S01]  /*d750*/  IMAD.MOV R14, RZ, RZ, -R6 ;  /* 0x000000ffff0e7224 */ /* 0x000fe200078e0a06 */
[----:B------:R-:W-:Y:S02]  /*d760*/  SHF.R.U64 R24, R24, 0x3, RZ ;  /* 0x0000000318187819 */ /* 0x000fe400000012ff */
[----:B------:R-:W-:Y:S01]  /*d770*/  LOP3.LUT R40, R40, R41, RZ, 0x3c, !PT ;  /* 0x0000002928287212 */ /* 0x000fe200078e3cff */
[----:B------:R-:W-:Y:S01]  /*d780*/  IMAD.X R41, RZ, RZ, R9, P1 ;  /* 0x000000ffff297224 */ /* 0x000fe200008e0609 */
[----:B------:R-:W-:Y:S01]  /*d790*/  MOV R69, R4 ;  /* 0x0000000400457202 */ /* 0x000fe20000000f00 */
[----:B------:R-:W-:Y:S01]  /*d7a0*/  IMAD R5, R21, R14, R11 ;  /* 0x0000000e15057224 */ /* 0x000fe200078e020b */
[----:B------:R-:W-:-:S02]  /*d7b0*/  LOP3.LUT R24, R24, R65, RZ, 0x3c, !PT ;  /* 0x0000004118187212 */ /* 0x000fc400078e3cff */
[----:B------:R-:W-:Y:S02]  /*d7c0*/  SHF.R.S32.HI R4, RZ, 0x1f, R6 ;  /* 0x0000001fff047819 */ /* 0x000fe40000011406 */
[----:B------:R-:W-:Y:S02]  /*d7d0*/  IADD3 R10, P1, R6, UR6, RZ ;  /* 0x00000006060a7c10 */ /* 0x000fe4000ff3e0ff */
[----:B------:R-:W-:Y:S02]  /*d7e0*/  IADD3 R33, P4, R8, 0x4800, RZ ;  /* 0x0000480008217810 */ /* 0x000fe40007f9e0ff */
[----:B------:R-:W-:Y:S01]  /*d7f0*/  IADD3.X R11, R4, UR7, R7, P1, !PT ;  /* 0x00000007040b7c10 */ /* 0x000fe20008ffe407 */
[----:B------:R-:W-:Y:S01]  /*d800*/  ULDC.64 UR6, c[0x0][0xb88] ;  /* 0x0002e20000067ab9 */ /* 0x000fe20000000a00 */
[----:B------:R-:W-:Y:S02]  /*d810*/  IADD3 R35, P3, R8, 0x3000, RZ ;  /* 0x0000300008237810 */ /* 0x000fe40007f7e0ff */
[----:B------:R-:W-:Y:S01]  /*d820*/  SHF.R.S32.HI R4, RZ, 0x1f, R5 ;  /* 0x0000001fff047819 */ /* 0x000fe20000011405 */
[----:B------:R-:W-:Y:S01]  /*d830*/  IMAD.WIDE.U32 R10, R5, UR6, R10 ;  /* 0x00000006050a7c25 */ /* 0x000fe2000f8e000a */
[----:B------:R-:W-:-:S02]  /*d840*/  LOP3.LUT R32, R33, 0x180, RZ, 0xc0, !PT ;  /* 0x0000018021207812 */ /* 0x000fc400078ec0ff */
[----:B------:R-:W-:Y:S01]  /*d850*/  LOP3.LUT R34, R35, 0x180, RZ, 0xc0, !PT ;  /* 0x0000018023227812 */ /* 0x000fe200078ec0ff */
[----:B------:R-:W-:Y:S01]  /*d860*/  IMAD R4, R4, UR6, RZ ;  /* 0x0000000604047c24 */ /* 0x000fe2000f8e02ff */
[----:B------:R-:W-:Y:S02]  /*d870*/  SHF.R.U64 R32, R32, 0x3, RZ ;  /* 0x0000000320207819 */ /* 0x000fe400000012ff */
[----:B------:R-:W-:Y:S01]  /*d880*/  SHF.R.U64 R34, R34, 0x3, RZ ;  /* 0x0000000322227819 */ /* 0x000fe200000012ff */
[----:B------:R-:W-:Y:S01]  /*d890*/  IMAD R15, R5, UR7, R4 ;  /* 0x00000007050f7c24 */ /* 0x000fe2000f8e0204 */
[----:B------:R-:W-:Y:S01]  /*d8a0*/  LOP3.LUT R32, R32, R33, RZ, 0x3c, !PT ;  /* 0x0000002120207212 */ /* 0x000fe200078e3cff */
[----:B------:R-:W-:Y:S01]  /*d8b0*/  ULDC.64 UR6, c[0x0][0xb50] ;  /* 0x0002d40000067ab9 */ /* 0x000fe20000000a00 */
[----:B------:R-:W-:Y:S01]  /*d8c0*/  LOP3.LUT P1, RZ, R154, 0x3, RZ, 0xc0, !PT ;  /* 0x000000039aff7812 */ /* 0x000fe2000782c0ff */
[----:B------:R-:W-:Y:S01]  /*d8d0*/  IMAD.X R33, RZ, RZ, R9, P4 ;  /* 0x000000ffff217224 */ /* 0x000fe200020e0609 */
[----:B------:R-:W-:Y:S01]  /*d8e0*/  MOV R29, R28 ;  /* 0x0000001c001d7202 */ /* 0x000fe20000000f00 */
[----:B------:R-:W-:Y:S01]  /*d8f0*/  IMAD.IADD R11, R11, 0x1, R15 ;  /* 0x000000010b0b7824 */ /* 0x000fe200078e020f */
[----:B------:R-:W-:Y:S01]  /*d900*/  LOP3.LUT R34, R34, R35, RZ, 0x3c, !PT ;  /* 0x0000002322227212 */ /* 0x000fe200078e3cff */
[----:B------:R-:W-:Y:S01]  /*d910*/  IMAD.X R35, RZ, RZ, R9, P3 ;  /* 0x000000ffff237224 */ /* 0x000fe200018e0609 */
[----:B------:R-:W-:-:S02]  /*d920*/  IADD3 R27, P5, R8, 0x6000, RZ ;  /* 0x00006000081b7810 */ /* 0x000fc40007fbe0ff */
[----:B------:R-:W-:Y:S02]  /*d930*/  LOP3.LUT R25, R8, 0x180, RZ, 0xc0, !PT ;  /* 0x0000018008197812 */ /* 0x000fe400078ec0ff */
[----:B------:R-:W-:Y:S02]  /*d940*/  LOP3.LUT R26, R27, 0x180, RZ, 0xc0, !PT ;  /* 0x000001801b1a7812 */ /* 0x000fe400078ec0ff */
[----:B------:R-:W-:Y:S02]  /*d950*/  SHF.R.U64 R25, R25, 0x3, RZ ;  /* 0x0000000319197819 */ /* 0x000fe400000012ff */
[----:B------:R-:W-:Y:S02]  /*d960*/  SHF.R.U64 R26, R26, 0x3, RZ ;  /* 0x000000031a1a7819 */ /* 0x000fe400000012ff */
[----:B------:R-:W-:Y:S01]  /*d970*/  LOP3.LUT R8, R25, R8, RZ, 0x3c, !PT ;  /* 0x0000000819087212 */ /* 0x000fe200078e3cff */
[--C-:B------:R-:W-:Y:S01]  /*d980*/  IMAD.X R25, RZ, RZ, R9.reuse, P6 ;  /* 0x000000ffff197224 */ /* 0x100fe200030e0609 */
[----:B------:R-:W-:Y:S01]  /*d990*/  LOP3.LUT R26, R26, R27, RZ, 0x3c, !PT ;  /* 0x0000001b1a1a7212 */ /* 0x000fe200078e3cff */
[----:B------:R-:W-:-:S02]  /*d9a0*/  IMAD.X R27, RZ, RZ, R9, P5 ;  /* 0x000000ffff1b7224 */ /* 0x000fc400028e0609 */
[----:B------:R-:W-:Y:S01]  /*d9b0*/  VIADD R0, R0, 0x19c20 ;  /* 0x00019c2000007836 */ /* 0x000fe20000000000 */
[----:B--2---:R-:W-:Y:S01]  /*d9c0*/  LOP3.LUT R13, R2, 0x2, RZ, 0x3c, !PT ;  /* 0x00000002020d7812 */ /* 0x004fe200078e3cff */
[----:B------:R-:W-:Y:S04]  /*d9d0*/  SHFL.IDX PT, R39, R39, R2, 0x1c1f ;  /* 0x001c1f0227277589 */ /* 0x000fe800000e0000 */
[----:B------:R-:W-:Y:S04]  /*d9e0*/  SHFL.IDX PT, R53, R53, R2, 0x1c1f ;  /* 0x001c1f0235357589 */ /* 0x000fe800000e0000 */
[----:B------:R-:W0:Y:S04]  /*d9f0*/  SHFL.IDX PT, R42, R42, R13, 0x1c1f ;  /* 0x001c1f0d2a2a7589 */ /* 0x000e2800000e0000 */
[----:B------:R-:W1:Y:S04]  /*da00*/  SHFL.IDX PT, R12, R50, R13, 0x1c1f ;  /* 0x001c1f0d320c7589 */ /* 0x000e6800000e0000 */
[----:B------:R-:W-:Y:S04]  /*da10*/  SHFL.IDX PT, R43, R43, R2, 0x1c1f ;  /* 0x001c1f022b2b7589 */ /* 0x000fe800000e0000 */
[----:B------:R-:W2:Y:S04]  /*da20*/  SHFL.IDX PT, R30, R30, R13, 0x1c1f ;  /* 0x001c1f0d1e1e7589 */ /* 0x000ea800000e0000 */
[----:B------:R-:W-:Y:S04]  /*da30*/  SHFL.IDX PT, R45, R45, R2, 0x1c1f ;  /* 0x001c1f022d2d7589 */ /* 0x000fe800000e0000 */
[----:B------:R-:W-:Y:S04]  /*da40*/  SHFL.IDX PT, R47, R47, R2, 0x1c1f ;  /* 0x001c1f022f2f7589 */ /* 0x000fe800000e0000 */
[----:B------:R-:W-:Y:S01]  /*da50*/  SHFL.IDX PT, R55, R55, R2, 0x1c1f ;  /* 0x001c1f0237377589 */ /* 0x000fe200000e0000 */
[----:B0-----:R-:W-:-:S02]  /*da60*/  SEL R4, R39, R42, P0 ;  /* 0x0000002a27047207 */ /* 0x001fc40000000000 */
[----:B------:R-:W-:Y:S01]  /*da70*/  SEL R6, R42, R39, P0 ;  /* 0x000000272a067207 */ /* 0x000fe20000000000 */
[----:B------:R0:W3:Y:S01]  /*da80*/  SHFL.IDX PT, R44, R31, R13, 0x1c1f ;  /* 0x001c1f0d1f2c7589 */ /* 0x0000e200000e0000 */
[----:B-1----:R-:W-:Y:S02]  /*da90*/  SEL R5, R53, R12, P0 ;  /* 0x0000000c35057207 */ /* 0x002fe40000000000 */
[----:B------:R-:W-:Y:S01]  /*daa0*/  SEL R7, R12, R53, P0 ;  /* 0x000000350c077207 */ /* 0x000fe20000000000 */
[----:B------:R-:W1:Y:S04]  /*dab0*/  SHFL.IDX PT, R46, R36, R13, 0x1c1f ;  /* 0x001c1f0d242e7589 */ /* 0x000e6800000e0000 */
[----:B------:R-:W4:Y:S01]  /*dac0*/  SHFL.IDX PT, R102, R102, R13, 0x1c1f ;  /* 0x001c1f0d66667589 */ /* 0x000f2200000e0000 */
[----:B--2---:R-:W-:Y:S01]  /*dad0*/  SEL R12, R43, R30, P0 ;  /* 0x0000001e2b0c7207 */ /* 0x004fe20000000000 */
[----:B0-----:R-:W-:Y:S01]  /*dae0*/  VIADD R31, R156, UR39 ;  /* 0x000000279c1f7c36 */ /* 0x001fe20008000000 */
[----:B------:R-:W-:Y:S01]  /*daf0*/  SEL R14, R30, R43, P0 ;  /* 0x0000002b1e0e7207 */ /* 0x000fe20000000000 */
[----:B------:R-:W-:Y:S04]  /*db00*/  SHFL.IDX PT, R49, R49, R2, 0x1c1f ;  /* 0x001c1f0231317589 */ /* 0x000fe800000e0000 */
[----:B------:R-:W-:Y:S04]  /*db10*/  SHFL.IDX PT, R57, R57, R2, 0x1c1f ;  /* 0x001c1f0239397589 */ /* 0x000fe800000e0000 */
[----:B------:R0:W2:Y:S04]  /*db20*/  SHFL.IDX PT, R48, R37, R13, 0x1c1f ;  /* 0x001c1f0d25307589 */ /* 0x0000a800000e0000 */
[----:B------:R-:W-:Y:S01]  /*db30*/  SHFL.IDX PT, R52, R52, R13, 0x1c1f ;  /* 0x001c1f0d34347589 */ /* 0x000fe200000e0000 */
[----:B---3--:R-:W-:-:S02]  /*db40*/  SEL R28, R45, R44, P0 ;  /* 0x0000002c2d1c7207 */ /* 0x008fc40000000000 */
[----:B------:R-:W-:Y:S01]  /*db50*/  SEL R30, R44, R45, P0 ;  /* 0x0000002d2c1e7207 */ /* 0x000fe20000000000 */
[----:B------:R-:W-:Y:S01]  /*db60*/  SHFL.IDX PT, R51, R51, R2, 0x1c1f ;  /* 0x001c1f0233337589 */ /* 0x000fe200000e0000 */
[----:B-1----:R-:W-:Y:S02]  /*db70*/  SEL R36, R47, R46, P0 ;  /* 0x0000002e2f247207 */ /* 0x002fe40000000000 */
[----:B0-----:R-:W-:Y:S01]  /*db80*/  LEA R37, P4, R10, UR6, 0x2 ;  /* 0x000000060a257c11 */ /* 0x001fe2000f8810ff */
[----:B------:R-:W-:Y:S01]  /*db90*/  SHFL.IDX PT, R59, R59, R2, 0x1c1f ;  /* 0x001c1f023b3b7589 */ /* 0x000fe200000e0000 */
[----:B----4-:R-:W-:Y:S02]  /*dba0*/  SEL R15, R102, R55, P0 ;  /* 0x00000037660f7207 */ /* 0x010fe40000000000 */
[----:B------:R-:W-:Y:S01]  /*dbb0*/  LEA.HI.X R11, R10, UR7, R11, 0x2, P4 ;  /* 0x000000070a0b7c11 */ /* 0x000fe2000a0f140b */
[----:B------:R-:W-:Y:S04]  /*dbc0*/  SHFL.IDX PT, R62, R63, R2, 0x1c1f ;  /* 0x001c1f023f3e7589 */ /* 0x000fe800000e0000 */
[----:B------:R0:W1:Y:S04]  /*dbd0*/  SHFL.IDX PT, R50, R38, R13, 0x1c1f ;  /* 0x001c1f0d26327589 */ /* 0x00006800000e0000 */
[----:B------:R-:W3:Y:S01]  /*dbe0*/  SHFL.IDX PT, R54, R54, R13, 0x1c1f ;  /* 0x001c1f0d36367589 */ /* 0x000ee200000e0000 */
[----:B--2---:R-:W-:-:S03]  /*dbf0*/  SEL R44, R49, R48, P0 ;  /* 0x00000030312c7207 */ /* 0x004fc60000000000 */
[----:B------:R2:W-:Y:S01]  /*dc00*/  SHFL.IDX PT, R58, R61, R2, 0x1c1f ;  /* 0x001c1f023d3a7589 */ /* 0x0005e200000e0000 */
[----:B0-----:R-:W-:-:S03]  /*dc10*/  SEL R38, R46, R47, P0 ;  /* 0x0000002f2e267207 */ /* 0x001fc60000000000 */
[----:B------:R-:W0:Y:S01]  /*dc20*/  SHFL.IDX PT, R63, R56, R13, 0x1c1f ;  /* 0x001c1f0d383f7589 */ /* 0x000e2200000e0000 */
[----:B------:R-:W-:-:S03]  /*dc30*/  SEL R46, R48, R49, P0 ;  /* 0x00000031302e7207 */ /* 0x000fc60000000000 */
[----:B------:R4:W0:Y:S01]  /*dc40*/  SHFL.IDX PT, R65, R60, R13, 0x1c1f ;  /* 0x001c1f0d3c417589 */ /* 0x00082200000e0000 */
[----:B--2---:R-:W-:-:S03]  /*dc50*/  IMAD R2, R21, UR5, RZ ;  /* 0x0000000515027c24 */ /* 0x004fc6000f8e02ff */
[----:B------:R2:W-:Y:S02]  /*dc60*/  STSM.16.M88.4 [R29], R4 ;  /* 0x000000041d007844 */ /* 0x0005e40000000200 */
[----:B------:R-:W-:Y:S02]  /*dc70*/  ISETP.GE.OR P3, PT, R31, R2, P1 ;  /* 0x000000021f00720c */ /* 0x000fe40000f66670 */
[----:B------:R-:W-:Y:S01]  /*dc80*/  SHFL.IDX PT, R42, R37, RZ, 0x1c1f ;  /* 0x001c1fff252a7589 */ /* 0x000fe200000e0000 */
[----:B-1----:R-:W-:Y:S01]  /*dc90*/  SEL R48, R51, R50, P0 ;  /* 0x0000003233307207 */ /* 0x002fe20000000000 */
[----:B----4-:R-:W-:Y:S01]  /*dca0*/  VIADD R13, R31, 0x8 ;  /* 0x000000081f0d7836 */ /* 0x010fe20000000000 */
[----:B------:R-:W-:Y:S01]  /*dcb0*/  SEL R31, R52, R57, P0 ;  /* 0x00000039341f7207 */ /* 0x000fe20000000000 */
[----:B------:R1:W-:Y:S01]  /*dcc0*/  SHFL.IDX PT, R60, R37, 0x1, 0x1c1f ;  /* 0x003c1f00253c7f89 */ /* 0x0003e200000e0000 */
[----:B---3--:R-:W-:Y:S02]  /*dcd0*/  SEL R39, R54, R59, P0 ;  /* 0x0000003b36277207 */ /* 0x008fe40000000000 */
[----:B------:R-:W-:Y:S01]  /*dce0*/  ISETP.GE.OR P1, PT, R13, R2, P1 ;  /* 0x000000020d00720c */ /* 0x000fe20000f26670 */
[----:B------:R-:W3:Y:S01]  /*dcf0*/  SHFL.IDX PT, R43, R11, RZ, 0x1c1f ;  /* 0x001c1fff0b2b7589 */ /* 0x000ee200000e0000 */
[----:B------:R-:W-:-:S02]  /*dd00*/  SEL R13, R55, R102, P0 ;  /* 0x00000066370d7207 */ /* 0x000fc40000000000 */
[----:B------:R-:W-:Y:S01]  /*dd10*/  SEL R50, R50, R51, P0 ;  /* 0x0000003332327207 */ /* 0x000fe20000000000 */
[----:B------:R-:W4:Y:S01]  /*dd20*/  SHFL.IDX PT, R61, R11, 0x1, 0x1c1f ;  /* 0x003c1f000b3d7f89 */ /* 0x000f2200000e0000 */
[----:B--2---:R-:W-:Y:S02]  /*dd30*/  SEL R29, R57, R52, P0 ;  /* 0x00000034391d7207 */ /* 0x004fe40000000000 */
[----:B-1----:R-:W-:Y:S01]  /*dd40*/  SEL R37, R59, R54, P0 ;  /* 0x000000363b257207 */ /* 0x002fe20000000000 */
[----:B------:R-:W-:Y:S01]  /*dd50*/  STSM.16.M88.4 [R69], R12 ;  /* 0x0000000c45007844 */ /* 0x000fe20000000200 */
[----:B0-----:R-:W-:Y:S02]  /*dd60*/  SEL R45, R58, R63, P0 ;  /* 0x0000003f3a2d7207 */ /* 0x001fe40000000000 */
[----:B------:R-:W-:Y:S01]  /*dd70*/  SEL R47, R63, R58, P0 ;  /* 0x0000003a3f2f7207 */ /* 0x000fe20000000000 */
[----:B------:R-:W-:Y:S01]  /*dd80*/  STSM.16.M88.4 [R68], R28 ;  /* 0x0000001c44007844 */ /* 0x000fe20000000200 */
[----:B------:R-:W-:-:S02]  /*dd90*/  SEL R49, R62, R65, P0 ;  /* 0x000000413e317207 */ /* 0x000fc40000000000 */
[----:B------:R-:W-:Y:S01]  /*dda0*/  SEL R51, R65, R62, P0 ;  /* 0x0000003e41337207 */ /* 0x000fe20000000000 */
[----:B------:R0:W-:Y:S04]  /*ddb0*/  STSM.16.M88.4 [R67], R36 ;  /* 0x0000002443007844 */ /* 0x0001e80000000200 */
[----:B------:R-:W-:Y:S04]  /*ddc0*/  STSM.16.M88.4 [R66], R44 ;  /* 0x0000002c42007844 */ /* 0x000fe80000000200 */
[----:B------:R-:W-:Y:S01]  /*ddd0*/  STSM.16.M88.4 [R64], R48 ;  /* 0x0000003040007844 */ /* 0x000fe20000000200 */
[----:B------:R-:W-:Y:S08]  /*dde0*/  BAR.SYNC.DEFER_BLOCKING 0x1, 0x180 ;  /* 0x0046000000007b1d */ /* 0x000ff00000010000 */
[----:B0-----:R-:W0:Y:S08]  /*ddf0*/  @P2 LDC R36, c[0x0][0xbec] ;  /* 0x0002fb00ff242b82 */ /* 0x001e300000000800 */
[----:B------:R-:W1:Y:S01]  /*de00*/  @P2 LDC R37, c[0x0][0xbf0] ;  /* 0x0002fc00ff252b82 */ /* 0x000e620000000800 */
[----:B------:R-:W-:-:S02]  /*de10*/  UIMAD UR5, UR12, UR8, URZ ;  /* 0x000000080c0572a4 */ /* 0x000fc4000f8e023f */
[----:B------:R-:W-:Y:S01]  /*de20*/  UIMAD.WIDE.U32 UR6, UR38, UR8, URZ ;  /* 0x00000008260672a5 */ /* 0x000fe2000f8e003f */
[----:B---3--:R2:W-:Y:S01]  /*de30*/  @!P3 ST.E desc[UR46][R42.64], R3 ;  /* 0x000000032a00b985 */ /* 0x0085e2000c10192e */
[----:B------:R-:W-:-:S03]  /*de40*/  UIMAD UR5, UR38, UR9, UR5 ;  /* 0x00000009260572a4 */ /* 0x000fc6000f8e0205 */
[----:B----4-:R0:W-:Y:S04]  /*de50*/  @!P1 ST.E desc[UR46][R60.64], R20 ;  /* 0x000000143c009985 */ /* 0x0101e8000c10192e */
[----:B------:R3:W5:Y:S01]  /*de60*/  LD.E.128 R56, desc[UR46][R26.64] ;  /* 0x0000002e1a387980 */ /* 0x000762000c101d00 */
[----:B--2---:R-:W-:Y:S01]  /*de70*/  IMAD R3, R152, 0x60, R153 ;  /* 0x0000006098037824 */ /* 0x004fe200078e0299 */
[----:B------:R-:W-:Y:S02]  /*de80*/  UIMAD UR8, UR13, UR10, URZ ;  /* 0x0000000a0d0872a4 */ /* 0x000fe4000f8e023f */
[----:B------:R2:W5:Y:S01]  /*de90*/  LD.E.128 R28, desc[UR46][R24.64] ;  /* 0x0000002e181c7980 */ /* 0x000562000c101d00 */
[----:B---3--:R-:W-:Y:S01]  /*dea0*/  VIADD R27, R3, UR39 ;  /* 0x00000027031b7c36 */ /* 0x008fe20008000000 */
[----:B------:R-:W-:-:S02]  /*deb0*/  UIADD3 UR7, UR7, UR5, URZ ;  /* 0x0000000507077290 */ /* 0x000fc4000fffe03f */
[----:B------:R3:W5:Y:S01]  /*dec0*/  LD.E.128 R12, desc[UR46][R32.64] ;  /* 0x0000002e200c7980 */ /* 0x000762000c101d00 */
[----:B0-----:R-:W-:Y:S01]  /*ded0*/  @P2 IMAD.HI.U32 R20, R27, R36, RZ ;  /* 0x000000241b142227 */ /* 0x001fe200078e00ff */
[----:B------:R-:W-:Y:S02]  /*dee0*/  UIMAD UR5, UR37, UR11, UR8 ;  /* 0x0000000b250572a4 */ /* 0x000fe4000f8e0208 */
[----:B------:R-:W5:Y:S01]  /*def0*/  LD.E.128 R8, desc[UR46][R8.64] ;  /* 0x0000002e08087980 */ /* 0x000f62000c101d00 */
[----:B------:R-:W-:Y:S01]  /*df00*/  UIMAD.WIDE.U32 UR6, UR37, UR10, UR6 ;  /* 0x0000000a250672a5 */ /* 0x000fe2000f8e0006 */
[----:B------:R-:W-:Y:S01]  /*df10*/  IMAD.MOV.U32 R3, RZ, RZ, R27 ;  /* 0x000000ffff037224 */ /* 0x000fe200078e001b */
[----:B-1----:R-:W-:Y:S01]  /*df20*/  @P2 SHF.R.U32.HI R3, RZ, R37, R20 ;  /* 0x00000025ff032219 */ /* 0x002fe20000011614 */
[----:B------:R-:W-:Y:S01]  /*df30*/  ULDC.64 UR8, c[0x0][0xae0] ;  /* 0x0002b80000087ab9 */ /* 0x000fe20000000a00 */
[----:B------:R-:W-:Y:S01]  /*df40*/  UIADD3 UR5, UR7, UR5, URZ ;  /* 0x0000000507057290 */ /* 0x000fe2000fffe03f */
[----:B------:R-:W5:Y:S01]  /*df50*/  LD.E.128 R4, desc[UR46][R40.64] ;  /* 0x0000002e28047980 */ /* 0x000f62000c101d00 */
[--C-:B------:R-:W-:Y:S01]  /*df60*/  SHF.R.S32.HI R20, RZ, 0x1f, R3.reuse ;  /* 0x0000001fff147819 */ /* 0x100fe20000011403 */
[----:B------:R-:W-:-:S02]  /*df70*/  IMAD.MOV R26, RZ, RZ, -R3 ;  /* 0x000000ffff1a7224 */ /* 0x000fc400078e0a03 */
[----:B--2---:R-:W-:Y:S01]  /*df80*/  IMAD.U32 R25, RZ, RZ, UR7 ;  /* 0x00000007ff197e24 */ /* 0x004fe2000f8e00ff */
[----:B------:R0:W5:Y:S01]  /*df90*/  LD.E.128 R52, desc[UR46][R34.64] ;  /* 0x0000002e22347980 */ /* 0x000162000c101d00 */
[----:B------:R-:W-:Y:S02]  /*dfa0*/  IMAD R20, R20, UR8, RZ ;  /* 0x0000000814147c24 */ /* 0x000fe4000f8e02ff */
[----:B------:R-:W-:Y:S01]  /*dfb0*/  IMAD.U32 R24, RZ, RZ, UR6 ;  /* 0x00000006ff187e24 */ /* 0x000fe2000f8e00ff */
[----:B------:R-:W-:Y:S01]  /*dfc0*/  @!PT LDS RZ, [RZ] ;  /* 0x00000000fffff984 */ /* 0x000fe20000000800 */
[----:B------:R-:W-:Y:S01]  /*dfd0*/  @!PT LDS RZ, [RZ] ;  /* 0x00000000fffff984 */ /* 0x000fe20000000800 */
[----:B------:R-:W-:Y:S01]  /*dfe0*/  @!PT LDS RZ, [RZ] ;  /* 0x00000000fffff984 */ /* 0x000fe20000000800 */
[----:B------:R-:W-:Y:S01]  /*dff0*/  @!PT LDS RZ, [RZ] ;  /* 0x00000000fffff984 */ /* 0x000fe20000000800 */
[----:B------:R1:W-:Y:S06]  /*e000*/  MEMBAR.ALL.CTA ;  /* 0x0000000000007992 */ /* 0x0003ec0000008000 */
[----:B-1----:R-:W1:Y:S01]  /*e010*/  FENCE.VIEW.ASYNC.S ;  /* 0x00000000000073c6 */ /* 0x002e620000000000 */
[----:B------:R-:W-:Y:S01]  /*e020*/  IMAD.U32 R25, RZ, RZ, UR5 ;  /* 0x00000005ff197e24 */ /* 0x000fe2000f8e00ff */
[----:B------:R-:W-:Y:S01]  /*e030*/  ULDC.64 UR6, c[0x0][0xad8] ;  /* 0x0002b60000067ab9 */ /* 0x000fe20000000a00 */
[----:B------:R-:W-:-:S02]  /*e040*/  IMAD R27, R21, R26, R27 ;  /* 0x0000001a151b7224 */ /* 0x000fc400078e021b */
[C---:B---3--:R-:W-:Y:S02]  /*e050*/  IMAD R33, R3.reuse, UR9, R20 ;  /* 0x0000000903217c24 */ /* 0x048fe4000f8e0214 */
[----:B------:R-:W-:Y:S01]  /*e060*/  IMAD.WIDE.U32 R20, R3, UR8, R24 ;  /* 0x0000000803147c25 */ /* 0x000fe2000f8e0018 */
[----:B------:R-:W-:-:S03]  /*e070*/  SHF.R.S32.HI R3, RZ, 0x1f, R27 ;  /* 0x0000001fff037819 */ /* 0x000fc6000001141b */
[----:B------:R-:W-:Y:S02]  /*e080*/  IMAD.IADD R21, R21, 0x1, R33 ;  /* 0x0000000115157824 */ /* 0x000fe400078e0221 */
[----:B------:R-:W-:Y:S02]  /*e090*/  IMAD R24, R3, UR6, RZ ;  /* 0x0000000603187c24 */ /* 0x000fe4000f8e02ff */
[----:B------:R-:W-:Y:S02]  /*e0a0*/  VIADD R37, R153, UR39 ;  /* 0x0000002799257c36 */ /* 0x000fe40008000000 */
[C---:B------:R-:W-:Y:S02]  /*e0b0*/  IMAD R3, R27.reuse, UR7, R24 ;  /* 0x000000071b037c24 */ /* 0x040fe4000f8e0218 */
[----:B------:R-:W-:Y:S01]  /*e0c0*/  IMAD.WIDE.U32 R20, R27, UR6, R20 ;  /* 0x000000061b147c25 */ /* 0x000fe2000f8e0014 */
[----:B------:R-:W-:Y:S01]  /*e0d0*/  ISETP.GE.AND P0, PT, R37, R2, PT ;  /* 0x000000022500720c */ /* 0x000fe20003f06270 */
[----:B------:R-:W-:-:S02]  /*e0e0*/  ULDC.64 UR6, c[0x0][0xa80] ;  /* 0x0002a00000067ab9 */ /* 0x000fc40000000a00 */
[----:B------:R-:W-:Y:S01]  /*e0f0*/  IMAD.IADD R3, R21, 0x1, R3 ;  /* 0x0000000115037824 */ /* 0x000fe200078e0203 */
[C---:B0-----:R-:W-:Y:S02]  /*e100*/  LEA R34, P1, R20.reuse, UR6, 0x1 ;  /* 0x0000000614227c11 */ /* 0x041fe4000f8208ff */
[----:B------:R-:W-:Y:S02]  /*e110*/  PRMT R0, RZ, 0x654, R0 ;  /* 0x00000654ff007816 */ /* 0x000fe40000000000 */
[----:B------:R-:W-:Y:S01]  /*e120*/  LEA.HI.X R35, R20, UR7, R3, 0x1, P1 ;  /* 0x0000000714237c11 */ /* 0x000fe200088f0c03 */
[----:B-1----:R0:W1:Y:S01]  /*e130*/  SHFL.IDX PT, R24, R34, RZ, 0x1c1f ;  /* 0x001c1fff22187589 */ /* 0x00206200000e0000 */
[----:B------:R0:W-:Y:S01]  /*e140*/  SYNCS.ARRIVE.TRANS64.RED.A1T0 RZ, [R0+URZ], RZ ;  /* 0x000000ff00ff79a7 */ /* 0x0001e2000810043f */
[----:B------:R-:W-:Y:S02]  /*e150*/  BSSY B1, `(.L_x_751) ;  /* 0x0000011000017945 */ /* 0x000fe40003800000 */
[----:B------:R0:W2:Y:S01]  /*e160*/  SHFL.IDX PT, R25, R35, RZ, 0x1c1f ;  /* 0x001c1fff23197589 */ /* 0x0000a200000e0000 */
[----:B------:R-:W-:-:S02]  /*e170*/  SHF.R.S32.HI R70, RZ, 0x1f, R23 ;  /* 0x0000001fff467819 */ /* 0x000fc40000011417 */
        /* <DEDUP_REMOVED lines=14> */
.L_x_752:
[----:B------:R-:W-:Y:S05]  /*e260*/  BSYNC B1 ;  /* 0x0000000000017941 */ /* 0x000fea0003800000 */
.L_x_751:
[----:B------:R-:W-:Y:S01]  /*e270*/  VIADD R3, R37, 0x60 ;  /* 0x0000006025037836 */ /* 0x000fe20000000000 */
[----:B---3-5:R3:W4:Y:S04]  /*e280*/  SHFL.IDX PT, R9, R35, 0x1, 0x1c1f ;  /* 0x003c1f0023097f89 */ /* 0x02872800000e0000 */
[----:B------:R-:W-:Y:S01]  /*e290*/  ISETP.GE.AND P0, PT, R3, R2, PT ;  /* 0x000000020300720c */ /* 0x000fe20003f06270 */
[----:B------:R3:W0:-:S12]  /*e2a0*/  SHFL.IDX PT, R8, R34, 0x1, 0x1c1f ;  /* 0x003c1f0022087f89 */ /* 0x00061800000e0000 */
[----:B---3--:R-:W-:Y:S05]  /*e2b0*/  @P0 BRA `(.L_x_753) ;  /* 0x0000000800340947 */ /* 0x008fea0003800000 */
[----:B------:R-:W-:Y:S02]  /*e2c0*/  ULDC UR5, c[0x0][0xac8] ;  /* 0x0002b20000057ab9 */ /* 0x000fe40000000800 */
[----:B------:R-:W-:Y:S02]  /*e2d0*/  ISETP.GE.AND P2, PT, R22, UR5, PT ;  /* 0x0000000516007c0c */ /* 0x000fe4000bf46270 */
[----:B------:R-:W-:-:S11]  /*e2e0*/  ISETP.GE.AND P1, PT, R19, UR5, PT ;  /* 0x0000000513007c0c */ /* 0x000fd6000bf26270 */
[C---:B0-----:R-:W-:Y:S02]  /*e2f0*/  @!P2 LEA R10, P0, R22.reuse, R8, 0x1 ;  /* 0x00000008160aa211 */ /* 0x041fe400078008ff */
[----:B----4-:R-:W-:Y:S02]  /*e300*/  @!P1 IMAD.WIDE R2, R19, 0x2, R8 ;  /* 0x0000000213029825 */ /* 0x010fe400078e0208 */
[----:B------:R-:W-:Y:S02]  /*e310*/  @!P2 LEA.HI.X R11, R22, R9, R71, 0x1, P0 ;  /* 0x00000009160ba211 */ /* 0x000fe400000f0c47 */
[----:B------:R-:W-:Y:S01]  /*e320*/  ISETP.GE.AND P0, PT, R23, UR5, PT ;  /* 0x0000000517007c0c */ /* 0x000fe2000bf06270 */
[----:B------:R3:W-:Y:S04]  /*e330*/  @!P1 ST.E.128 desc[UR46][R2.64], R4 ;  /* 0x0000000402009985 */ /* 0x0007e8000c101d2e */
[----:B------:R3:W-:Y:S08]  /*e340*/  @!P2 ST.E.128 desc[UR46][R10.64], R12 ;  /* 0x0000000c0a00a985 */ /* 0x0007f0000c101d2e */
[----:B------:R-:W-:Y:S05]  /*e350*/  @P0 BRA `(.L_x_753) ;  /* 0x00000008000c0947 */ /* 0x000fea0003800000 */
[----:B---3--:R-:W-:-:S04]  /*e360*/  LEA R2, P0, R23, R8, 0x1 ;  /* 0x0000000817027211 */ /* 0x008fc800078008ff */
[----:B------:R-:W-:-:S05]  /*e370*/  LEA.HI.X R3, R23, R9, R70, 0x1, P0 ;  /* 0x0000000917037211 */ /* 0x000fca00000f0c46 */
[----:B------:R0:W-:Y:S01]  /*e380*/  ST.E.128 desc[UR46][R2.64], R28 ;  /* 0x0000001c02007985 */ /* 0x0001e2000c101d2e */
[----:B------:R-:W-:Y:S05]  /*e390*/  BRA `(.L_x_753) ;  /* 0x0000000400fc7947 */ /* 0x000fea0003800000 */
.L_x_750:
[----:B------:R-:W0:Y:S01]  /*e3a0*/  LDC R8, c[0x0][0xbe8] ;  /* 0x0002fa00ff087b82 */ /* 0x000e220000000800 */
[----:B------:R-:W1:Y:S01]  /*e3b0*/  S2R R0, SR_TID.X ;  /* 0x0000000000007919 */ /* 0x000e620000002100 */
[----:B------:R-:W-:Y:S01]  /*e3c0*/  USHF.R.S32.HI UR8, URZ, 0x1f, UR38 ;  /* 0x0000001f3f087899 */ /* 0x000fe20008011426 */
[----:B------:R-:W-:Y:S01]  /*e3d0*/  BSSY B1, `(.L_x_754) ;  /* 0x0000031000017945 */ /* 0x000fe20003800000 */
[----:B------:R-:W-:Y:S01]  /*e3e0*/  USHF.R.S32.HI UR9, URZ, 0x1f, UR37 ;  /* 0x0000001f3f097899 */ /* 0x000fe20008011425 */
[----:B------:R-:W-:Y:S01]  /*e3f0*/  IMAD R6, R152, 0x60, R153 ;  /* 0x0000006098067824 */ /* 0x000fe200078e0299 */
[----:B0-----:R-:W-:Y:S01]  /*e400*/  ISETP.NE.AND P1, PT, R8, 0x1, PT ;  /* 0x000000010800780c */ /* 0x001fe20003f25270 */
[----:B-1----:R-:W-:-:S12]  /*e410*/  VIADD R0, R0, 0xffffff80 ;  /* 0xffffff8000007836 */ /* 0x002fd80000000000 */
[----:B------:R-:W0:Y:S01]  /*e420*/  @P1 LDC R9, c[0x0][0xbec] ;  /* 0x0002fb00ff091b82 */ /* 0x000e220000000800 */
[----:B------:R-:W-:-:S07]  /*e430*/  ISETP.GE.AND P0, PT, R0, 0xc0, PT ;  /* 0x000000c00000780c */ /* 0x000fce0003f06270 */
[----:B------:R-:W1:Y:S06]  /*e440*/  @P1 LDC R11, c[0x0][0xbf0] ;  /* 0x0002fc00ff0b1b82 */ /* 0x000e6c0000000800 */
[----:B------:R-:W-:Y:S05]  /*e450*/  @P0 BRA `(.L_x_755) ;  /* 0x0000000000a00947 */ /* 0x000fea0003800000 */
[----:B------:R-:W2:Y:S01]  /*e460*/  S2R R0, SR_TID.X ;  /* 0x0000000000007919 */ /* 0x000ea20000002100 */
[----:B------:R-:W3:Y:S01]  /*e470*/  LDC R3, c[0x0][0xbe8] ;  /* 0x0002fa00ff037b82 */ /* 0x000ee20000000800 */
[----:B------:R-:W-:Y:S01]  /*e480*/  IMAD.U32 R4, RZ, RZ, UR39 ;  /* 0x00000027ff047e24 */ /* 0x000fe2000f8e00ff */
[----:B------:R-:W-:Y:S02]  /*e490*/  ULDC UR5, c[0x0][0xa88] ;  /* 0x0002a20000057ab9 */ /* 0x000fe40000000800 */
[----:B---3--:R-:W-:Y:S02]  /*e4a0*/  IMAD R5, R3, UR5, RZ ;  /* 0x0000000503057c24 */ /* 0x008fe4000f8e02ff */
[----:B--2---:R-:W-:-:S04]  /*e4b0*/  IADD3 R4, R4, -0x80, R0 ;  /* 0xffffff8004047810 */ /* 0x004fc80007ffe000 */
[----:B------:R-:W-:-:S13]  /*e4c0*/  ISETP.GE.AND P0, PT, R4, R5, PT ;  /* 0x000000050400720c */ /* 0x000fda0003f06270 */
[----:B------:R-:W-:Y:S05]  /*e4d0*/  @P0 BRA `(.L_x_755) ;  /* 0x0000000000800947 */ /* 0x000fea0003800000 */
[----:B------:R-:W-:Y:S01]  /*e4e0*/  ISETP.NE.AND P0, PT, R3, 0x1, PT ;  /* 0x000000010300780c */ /* 0x000fe20003f05270 */
[----:B------:R-:W-:Y:S01]  /*e4f0*/  ULDC.64 UR10, c[0x0][0xb90] ;  /* 0x0002e400000a7ab9 */ /* 0x000fe20000000a00 */
[----:B------:R-:W-:Y:S01]  /*e500*/  IMAD.MOV.U32 R2, RZ, RZ, R4 ;  /* 0x000000ffff027224 */ /* 0x000fe200078e0004 */
[----:B------:R-:W-:Y:S02]  /*e510*/  UIMAD UR5, UR8, UR10, URZ ;  /* 0x0000000a080572a4 */ /* 0x000fe4000f8e023f */
[----:B------:R-:W-:Y:S02]  /*e520*/  UIMAD.WIDE.U32 UR6, UR38, UR10, URZ ;  /* 0x0000000a260672a5 */ /* 0x000fe4000f8e003f */
[----:B------:R-:W-:-:S03]  /*e530*/  UIMAD UR5, UR38, UR11, UR5 ;  /* 0x0000000b260572a4 */ /* 0x000fc6000f8e0205 */
[----:B------:R-:W-:Y:S01]  /*e540*/  ULDC.64 UR10, c[0x0][0xb98] ;  /* 0x0002e600000a7ab9 */ /* 0x000fe20000000a00 */
[----:B------:R-:W-:Y:S02]  /*e550*/  UIADD3 UR7, UR7, UR5, URZ ;  /* 0x0000000507077290 */ /* 0x000fe4000fffe03f */
[----:B------:R-:W2:Y:S01]  /*e560*/  @P0 LDC R5, c[0x0][0xbec] ;  /* 0x0002fb00ff050b82 */ /* 0x000ea20000000800 */
[----:B------:R-:W-:Y:S02]  /*e570*/  UIMAD UR5, UR9, UR10, URZ ;  /* 0x0000000a090572a4 */ /* 0x000fe4000f8e023f */
[----:B------:R-:W-:Y:S02]  /*e580*/  UIMAD.WIDE.U32 UR6, UR37, UR10, UR6 ;  /* 0x0000000a250672a5 */ /* 0x000fe4000f8e0006 */
[----:B------:R-:W-:-:S03]  /*e590*/  UIMAD UR5, UR37, UR11, UR5 ;  /* 0x0000000b250572a4 */ /* 0x000fc6000f8e0205 */
[----:B------:R-:W3:Y:S01]  /*e5a0*/  @P0 LDC R7, c[0x0][0xbf0] ;  /* 0x0002fc00ff070b82 */ /* 0x000ee20000000800 */
[----:B------:R-:W-:Y:S01]  /*e5b0*/  ULDC.64 UR10, c[0x0][0xb88] ;  /* 0x0002e200000a7ab9 */ /* 0x000fe20000000a00 */
[----:B--2---:R-:W-:-:S05]  /*e5c0*/  @P0 IMAD.HI.U32 R0, R4, R5, RZ ;  /* 0x0000000504000227 */ /* 0x004fca00078e00ff */
[----:B---3--:R-:W-:-:S05]  /*e5d0*/  @P0 SHF.R.U32.HI R2, RZ, R7, R0 ;  /* 0x00000007ff020219 */ /* 0x008fca0000011600 */
[----:B------:R-:W-:-:S04]  /*e5e0*/  IMAD.MOV R5, RZ, RZ, -R2 ;  /* 0x000000ffff057224 */ /* 0x000fc800078e0a02 */
[----:B------:R-:W-:Y:S01]  /*e5f0*/  IMAD R5, R3, R5, R4 ;  /* 0x0000000503057224 */ /* 0x000fe200078e0204 */
[----:B------:R-:W-:Y:S01]  /*e600*/  SHF.R.S32.HI R3, RZ, 0x1f, R2 ;  /* 0x0000001fff037819 */ /* 0x000fe20000011402 */
[----:B------:R-:W-:Y:S01]  /*e610*/  IMAD.U32 R4, RZ, RZ, UR5 ;  /* 0x00000005ff047e24 */ /* 0x000fe2000f8e00ff */
[----:B------:R-:W-:Y:S02]  /*e620*/  IADD3 R2, P0, R2, UR6, RZ ;  /* 0x0000000602027c10 */ /* 0x000fe4000ff1e0ff */
[----:B------:R-:W-:Y:S02]  /*e630*/  SHF.R.S32.HI R0, RZ, 0x1f, R5 ;  /* 0x0000001fff007819 */ /* 0x000fe40000011405 */
[----:B------:R-:W-:Y:S01]  /*e640*/  IADD3.X R3, R3, UR7, R4, P0, !PT ;  /* 0x0000000703037c10 */ /* 0x000fe200087fe404 */
[----:B------:R-:W-:Y:S02]  /*e650*/  ULDC.64 UR6, c[0x0][0xb50] ;  /* 0x0002d40000067ab9 */ /* 0x000fe40000000a00 */
[----:B------:R-:W-:-:S02]  /*e660*/  IMAD R0, R0, UR10, RZ ;  /* 0x0000000a00007c24 */ /* 0x000fc4000f8e02ff */
[----:B------:R-:W-:-:S04]  /*e670*/  IMAD.WIDE.U32 R2, R5, UR10, R2 ;  /* 0x0000000a05027c25 */ /* 0x000fc8000f8e0002 */
[----:B------:R-:W-:Y:S01]  /*e680*/  IMAD R7, R5, UR11, R0 ;  /* 0x0000000b05077c24 */ /* 0x000fe2000f8e0200 */
[----:B------:R-:W-:-:S03]  /*e690*/  LEA R4, P0, R2, UR6, 0x2 ;  /* 0x0000000602047c11 */ /* 0x000fc6000f8010ff */
[----:B------:R-:W-:-:S05]  /*e6a0*/  IMAD.IADD R3, R3, 0x1, R7 ;  /* 0x0000000103037824 */ /* 0x000fca00078e0207 */
[----:B------:R-:W-:Y:S01]  /*e6b0*/  LEA.HI.X R5, R2, UR7, R3, 0x2, P0 ;  /* 0x0000000702057c11 */ /* 0x000fe200080f1403 */
[----:B------:R-:W-:-:S05]  /*e6c0*/  IMAD.MOV.U32 R3, RZ, RZ, -0x800000 ;  /* 0xff800000ff037424 */ /* 0x000fca00078e00ff */
[----:B------:R2:W-:Y:S02]  /*e6d0*/  STG.E desc[UR46][R4.64], R3 ;  /* 0x0000000304007986 */ /* 0x0005e4000c10192e */
.L_x_755:
[----:B------:R-:W-:Y:S05]  /*e6e0*/  BSYNC B1 ;  /* 0x0000000000017941 */ /* 0x000fea0003800000 */
.L_x_754:
[----:B------:R-:W-:Y:S01]  /*e6f0*/  ULDC.64 UR10, c[0x0][0xae8] ;  /* 0x0002ba00000a7ab9 */ /* 0x000fe20000000a00 */
[----:B------:R-:W-:Y:S01]  /*e700*/  VIADD R6, R6, UR39 ;  /* 0x0000002706067c36 */ /* 0x000fe20008000000 */
[----:B------:R-:W-:Y:S01]  /*e710*/  UIMAD UR5, UR8, UR10, URZ ;  /* 0x0000000a080572a4 */ /* 0x000fe2000f8e023f */
[----:B------:R-:W-:Y:S01]  /*e720*/  BSSY B1, `(.L_x_756) ;  /* 0x0000035000017945 */ /* 0x000fe20003800000 */
[----:B------:R-:W-:Y:S01]  /*e730*/  UIMAD.WIDE.U32 UR6, UR38, UR10, URZ ;  /* 0x0000000a260672a5 */ /* 0x000fe2000f8e003f */
[----:B0-----:R-:W-:Y:S01]  /*e740*/  @P1 IMAD.HI.U32 R0, R6, R9, RZ ;  /* 0x0000000906001227 */ /* 0x001fe200078e00ff */
[----:B------:R-:W-:Y:S01]  /*e750*/  UIMAD UR5, UR38, UR11, UR5 ;  /* 0x0000000b260572a4 */ /* 0x000fe2000f8e0205 */
[----:B------:R-:W-:Y:S02]  /*e760*/  SHF.R.S32.HI R14, RZ, 0x1f, R23 ;  /* 0x0000001fff0e7819 */ /* 0x000fe40000011417 */
[----:B------:R-:W-:Y:S01]  /*e770*/  ULDC.64 UR10, c[0x0][0xaf0] ;  /* 0x0002bc00000a7ab9 */ /* 0x000fe20000000a00 */
[----:B------:R-:W-:Y:S01]  /*e780*/  UIADD3 UR7, UR7, UR5, URZ ;  /* 0x0000000507077290 */ /* 0x000fe2000fffe03f */
[----:B--2---:R-:W-:Y:S01]  /*e790*/  IMAD.MOV.U32 R5, RZ, RZ, R6 ;  /* 0x000000ffff057224 */ /* 0x004fe200078e0006 */
[----:B------:R-:W-:Y:S01]  /*e7a0*/  UIMAD UR5, UR9, UR10, URZ ;  /* 0x0000000a090572a4 */ /* 0x000fe2000f8e023f */
[----:B-1----:R-:W-:Y:S01]  /*e7b0*/  @P1 SHF.R.U32.HI R5, RZ, R11, R0 ;  /* 0x0000000bff051219 */ /* 0x002fe20000011600 */
[----:B------:R-:W-:Y:S01]  /*e7c0*/  UIMAD.WIDE.U32 UR6, UR37, UR10, UR6 ;  /* 0x0000000a250672a5 */ /* 0x000fe2000f8e0006 */
[----:B------:R-:W-:Y:S01]  /*e7d0*/  SHF.R.S32.HI R15, RZ, 0x1f, R22 ;  /* 0x0000001fff0f7819 */ /* 0x000fe20000011416 */
[----:B------:R-:W-:Y:S01]  /*e7e0*/  UIMAD UR5, UR37, UR11, UR5 ;  /* 0x0000000b250572a4 */ /* 0x000fe2000f8e0205 */
[--C-:B------:R-:W-:Y:S01]  /*e7f0*/  SHF.R.S32.HI R0, RZ, 0x1f, R5.reuse ;  /* 0x0000001fff007819 */ /* 0x100fe20000011405 */
[----:B------:R-:W-:Y:S01]  /*e800*/  IMAD.MOV R7, RZ, RZ, -R5 ;  /* 0x000000ffff077224 */ /* 0x000fe200078e0a05 */
[----:B------:R-:W-:Y:S01]  /*e810*/  ULDC.64 UR8, c[0x0][0xae0] ;  /* 0x0002b80000087ab9 */ /* 0x000fe20000000a00 */
[----:B------:R-:W-:-:S02]  /*e820*/  UIADD3 UR5, UR7, UR5, URZ ;  /* 0x0000000507057290 */ /* 0x000fc4000fffe03f */
[----:B------:R-:W-:Y:S02]  /*e830*/  IMAD.U32 R3, RZ, RZ, UR7 ;  /* 0x00000007ff037e24 */ /* 0x000fe4000f8e00ff */
[----:B------:R-:W-:Y:S02]  /*e840*/  IMAD R7, R8, R7, R6 ;  /* 0x0000000708077224 */ /* 0x000fe400078e0206 */
[----:B------:R-:W-:Y:S02]  /*e850*/  IMAD R0, R0, UR8, RZ ;  /* 0x0000000800007c24 */ /* 0x000fe4000f8e02ff */
[----:B------:R-:W-:Y:S01]  /*e860*/  IMAD.U32 R2, RZ, RZ, UR6 ;  /* 0x00000006ff027e24 */ /* 0x000fe2000f8e00ff */
[----:B------:R-:W-:Y:S01]  /*e870*/  ULDC.64 UR6, c[0x0][0xad8] ;  /* 0x0002b60000067ab9 */ /* 0x000fe20000000a00 */
[----:B------:R-:W-:Y:S01]  /*e880*/  IMAD.U32 R3, RZ, RZ, UR5 ;  /* 0x00000005ff037e24 */ /* 0x000fe2000f8e00ff */
[----:B------:R-:W-:Y:S01]  /*e890*/  ULDC UR5, c[0x0][0xa88] ;  /* 0x0002a20000057ab9 */ /* 0x000fe20000000800 */
[C---:B------:R-:W-:Y:S01]  /*e8a0*/  IMAD R9, R5.reuse, UR9, R0 ;  /* 0x0000000905097c24 */ /* 0x040fe2000f8e0200 */
[----:B------:R-:W-:Y:S01]  /*e8b0*/  SHF.R.S32.HI R0, RZ, 0x1f, R7 ;  /* 0x0000001fff007819 */ /* 0x000fe20000011407 */
[----:B------:R-:W-:-:S04]  /*e8c0*/  IMAD.WIDE.U32 R2, R5, UR8, R2 ;  /* 0x0000000805027c25 */ /* 0x000fc8000f8e0002 */
[----:B------:R-:W-:Y:S02]  /*e8d0*/  IMAD R0, R0, UR6, RZ ;  /* 0x0000000600007c24 */ /* 0x000fe4000f8e02ff */
[----:B------:R-:W-:Y:S02]  /*e8e0*/  IMAD.IADD R3, R3, 0x1, R9 ;  /* 0x0000000103037824 */ /* 0x000fe400078e0209 */
[C---:B------:R-:W-:Y:S02]  /*e8f0*/  IMAD R5, R7.reuse, UR7, R0 ;  /* 0x0000000707057c24 */ /* 0x040fe4000f8e0200 */
[----:B------:R-:W-:Y:S01]  /*e900*/  IMAD.WIDE.U32 R2, R7, UR6, R2 ;  /* 0x0000000607027c25 */ /* 0x000fe2000f8e0002 */
[----:B------:R-:W-:-:S03]  /*e910*/  ULDC.64 UR6, c[0x0][0xa80] ;  /* 0x0002a00000067ab9 */ /* 0x000fc60000000a00 */
[----:B------:R-:W-:Y:S01]  /*e920*/  IMAD R7, R8, UR5, RZ ;  /* 0x0000000508077c24 */ /* 0x000fe2000f8e02ff */
[----:B------:R-:W-:Y:S01]  /*e930*/  LEA R4, P1, R2, UR6, 0x1 ;  /* 0x0000000602047c11 */ /* 0x000fe2000f8208ff */
[----:B------:R-:W-:Y:S02]  /*e940*/  VIADD R0, R153, UR39 ;  /* 0x0000002799007c36 */ /* 0x000fe40008000000 */
[----:B------:R-:W-:-:S03]  /*e950*/  IMAD.IADD R3, R3, 0x1, R5 ;  /* 0x0000000103037824 */ /* 0x000fc600078e0205 */
[----:B------:R-:W-:Y:S02]  /*e960*/  ISETP.GE.AND P0, PT, R0, R7, PT ;  /* 0x000000070000720c */ /* 0x000fe40003f06270 */
[----:B------:R-:W-:Y:S02]  /*e970*/  LEA.HI.X R5, R2, UR7, R3, 0x1, P1 ;  /* 0x0000000702057c11 */ /* 0x000fe400088f0c03 */
[----:B------:R0:W1:Y:S04]  /*e980*/  SHFL.IDX PT, R2, R4, RZ, 0x1c1f ;  /* 0x001c1fff04027589 */ /* 0x00006800000e0000 */
[----:B------:R0:W2:Y:S05]  /*e990*/  SHFL.IDX PT, R3, R5, RZ, 0x1c1f ;  /* 0x001c1fff05037589 */ /* 0x0000aa00000e0000 */
        /* <DEDUP_REMOVED lines=13> */
.L_x_757:
[----:B------:R-:W-:Y:S05]  /*ea70*/  BSYNC B1 ;  /* 0x0000000000017941 */ /* 0x000fea0003800000 */
.L_x_756:
        /* <DEDUP_REMOVED lines=9> */
[CC--:B-1----:R-:W-:Y:S02]  /*eb10*/  @!P3 LEA R6, P0, R22.reuse, R2.reuse, 0x1 ;  /* 0x000000021606b211 */ /* 0x0c2fe400078008ff */
[----:B---3--:R-:W-:Y:S02]  /*eb20*/  @!P4 LEA R8, P1, R23, R2, 0x1 ;  /* 0x000000021708c211 */ /* 0x008fe400078208ff */
[----:B0---4-:R-:W-:Y:S01]  /*eb30*/  @!P2 IMAD.WIDE R4, R19, 0x2, R2 ;  /* 0x000000021304a825 */ /* 0x011fe200078e0202 */
[-C--:B------:R-:W-:Y:S02]  /*eb40*/  @!P3 LEA.HI.X R7, R22, R3.reuse, R15, 0x1, P0 ;  /* 0x000000031607b211 */ /* 0x080fe400000f0c0f */
[----:B------:R-:W-:Y:S02]  /*eb50*/  @!P4 LEA.HI.X R9, R23, R3, R14, 0x1, P1 ;  /* 0x000000031709c211 */ /* 0x000fe400008f0c0e */
[----:B------:R0:W-:Y:S04]  /*eb60*/  @!P2 ST.E.128 desc[UR46][R4.64], RZ ;  /* 0x000000ff0400a985 */ /* 0x0001e8000c101d2e */
[----:B------:R0:W-:Y:S04]  /*eb70*/  @!P3 ST.E.128 desc[UR46][R6.64], RZ ;  /* 0x000000ff0600b985 */ /* 0x0001e8000c101d2e */
[----:B------:R0:W-:Y:S02]  /*eb80*/  @!P4 ST.E.128 desc[UR46][R8.64], RZ ;  /* 0x000000ff0800c985 */ /* 0x0001e4000c101d2e */
.L_x_753:
[----:B------:R-:W-:Y:S05]  /*eb90*/  BSYNC B0 ;  /* 0x0000000000007941 */ /* 0x000fea0003800000 */
.L_x_749:
[----:B------:R-:W-:Y:S02]  /*eba0*/  ULDC UR5, c[0x0][0xc38] ;  /* 0x00030e0000057ab9 */ /* 0x000fe40000000800 */
[----:B------:R-:W-:-:S06]  /*ebb0*/  UISETP.GE.AND UP0, UPT, UR4, UR5, UPT ;  /* 0x000000050400728c */ /* 0x000fcc000bf06270 */
[----:B------:R-:W-:-:S13]  /*ebc0*/  PLOP3.LUT P0, PT, PT, PT, UP0, 0x80, 0x0 ;  /* 0x000000000000781c */ /* 0x000fda0003f0f008 */
[----:B------:R-:W-:Y:S05]  /*ebd0*/  @!P0 BRA `(.L_x_758) ;  /* 0xffffff20005c8947 */ /* 0x000fea000383ffff */
[----:B------:R-:W-:Y:S05]  /*ebe0*/  EXIT ;  /* 0x000000000000794d */ /* 0x000fea0003800000 */
.L_x_664:
[----:B------:R-:W-:-:S08]  /*ebf0*/  NOP ;  /* 0x0000000000007918 */ /* 0x000fd00000000000 */
[----:B------:R-:W0:-:S00]  /*ec00*/  USETMAXREG.DEALLOC.CTAPOOL 0x20 ;  /* 0x00000020000079c8 */ /* 0x000e0000080e0500 */
[----:B0-----:R-:W-:-:S06]  /*ec10*/  LOP3.LUT R2, R0, 0x3, RZ, 0xc0, !PT ;  /* 0x0000000300027812 */ /* 0x001fcc00078ec0ff */
[----:B------:R-:W0:Y:S01]  /*ec20*/  S2UR UR6, SR_CTAID.X ;  /* 0x00000000000679c3 */ /* 0x000e220000002500 */
[----:B------:R-:W-:Y:S01]  /*ec30*/  LOP3.LUT R18, R18, 0xfffffffb, RZ, 0xc0, !PT ;  /* 0xfffffffb12127812 */ /* 0x000fe200078ec0ff */
[----:B------:R-:W-:Y:S01]  /*ec40*/  STL [R1], RZ ;  /* 0x000000ff01007387 */ /* 0x000fe20000100800 */
[----:B------:R-:W-:Y:S02]  /*ec50*/  IMAD.MOV.U32 R19, RZ, RZ, RZ ;  /* 0x000000ffff137224 */ /* 0x000fe400078e00ff */
[----:B------:R-:W-:Y:S01]  /*ec60*/  IMAD.MOV.U32 R22, RZ, RZ, 0x1 ;  /* 0x00000001ff167424 */ /* 0x000fe200078e00ff */
[----:B------:R1:W2:Y:S02]  /*ec70*/  SHFL.IDX PT, R3, R2, RZ, 0x1f ;  /* 0x00001fff02037589 */ /* 0x0002a400000e0000 */
[----:B-1----:R-:W0:Y:S01]  /*ec80*/  LDC R2, c[0x0][0xc38] ;  /* 0x00030e00ff027b82 */ /* 0x002e220000000800 */
[----:B--2---:R-:W-:-:S13]  /*ec90*/  ISETP.NE.AND P0, PT, R3, RZ, PT ;  /* 0x000000ff0300720c */ /* 0x004fda0003f05270 */
[----:B------:R-:W-:Y:S01]  /*eca0*/  @P0 LOP3.LUT R18, R18, 0x4, RZ, 0xfc, !PT ;  /* 0x0000000412120812 */ /* 0x000fe200078efcff */
[----:B------:R-:W-:Y:S06]  /*ecb0*/  @P0 BAR.ARV 0x4, 0x200 ;  /* 0x0108000000000b1d */ /* 0x000fec0000002000 */
[----:B0-----:R-:W-:-:S13]  /*ecc0*/  ISETP.LE.AND P0, PT, R2, UR6, PT ;  /* 0x0000000602007c0c */ /* 0x001fda000bf03270 */
[----:B------:R-:W-:Y:S05]  /*ecd0*/  @P0 BRA `(.L_x_759) ;  /* 0x0000003800f40947 */ /* 0x000fea0003800000 */
[----:B------:R-:W0:Y:S01]  /*ece0*/  S2R R12, SR_TID.X ;  /* 0x00000000000c7919 */ /* 0x000e220000002100 */
[----:B------:R-:W1:Y:S01]  /*ecf0*/  S2UR UR5, SR_CgaCtaId ;  /* 0x00000000000579c3 */ /* 0x000e620000008800 */
[----:B------:R-:W-:Y:S01]  /*ed00*/  IMAD.SHL.U32 R7, R0, 0x800, RZ ;  /* 0x0000080000077824 */ /* 0x000fe200078e00ff */
[----:B------:R-:W-:Y:S01]  /*ed10*/  UMOV UR4, 0x400 ;  /* 0x0000040000047882 */ /* 0x000fe20000000000 */
[----:B------:R2:W-:Y:S01]  /*ed20*/  STL [R1], RZ ;  /* 0x000000ff01007387 */ /* 0x0005e20000100800 */
[----:B------:R-:W-:Y:S01]  /*ed30*/  IMAD.MOV.U32 R26, RZ, RZ, 0x40 ;  /* 0x00000040ff1a7424 */ /* 0x000fe200078e00ff */
[----:B------:R-:W-:Y:S01]  /*ed40*/  ULOP3.LUT UR38, UR42, 0x1, URZ, 0xfc, !UPT ;  /* 0x000000012a267892 */ /* 0x000fe2000f8efc3f */
[----:B------:R-:W-:Y:S01]  /*ed50*/  IMAD.U32 R28, RZ, RZ, UR6 ;  /* 0x00000006ff1c7e24 */ /* 0x000fe2000f8e00ff */
[----:B------:R-:W-:Y:S01]  /*ed60*/  ULOP3.LUT UR45, UR42, 0x2, URZ, 0xfc, !UPT ;  /* 0x000000022a2d7892 */ /* 0x000fe2000f8efc3f */
[----:B------:R-:W-:Y:S01]  /*ed70*/  IMAD.MOV.U32 R22, RZ, RZ, 0x1 ;  /* 0x00000001ff167424 */ /* 0x000fe200078e00ff */
[----:B------:R-:W-:Y:S01]  /*ed80*/  ULDC UR43, c[0x0][0xc] ;  /* 0x00000300002b7ab9 */ /* 0x000fe20000000800 */
[----:B------:R-:W-:Y:S01]  /*ed90*/  IMAD.MOV.U32 R19, RZ, RZ, RZ ;  /* 0x000000ffff137224 */ /* 0x000fe200078e00ff */
[----:B------:R-:W-:Y:S01]  /*eda0*/  ULDC.64 UR50, c[0x0][0x198] ;  /* 0x0000660000327ab9 */ /* 0x000fe20000000a00 */
[----:B-1----:R-:W-:-:S06]  /*edb0*/  ULEA UR4, UR5, UR4, 0x18 ;  /* 0x0000000405047291 */ /* 0x002fcc000f8ec03f */
[----:B------:R-:W-:Y:S01]  /*edc0*/  IMAD.U32 R17, RZ, RZ, UR4 ;  /* 0x00000004ff117e24 */ /* 0x000fe2000f8e00ff */
[--C-:B0-----:R-:W-:Y:S01]  /*edd0*/  SHF.R.U32.HI R3, RZ, 0x1, R12.reuse ;  /* 0x00000001ff037819 */ /* 0x101fe2000001160c */
[C---:B------:R-:W-:Y:S01]  /*ede0*/  IMAD.SHL.U32 R2, R12.reuse, 0x20, RZ ;  /* 0x000000200c027824 */ /* 0x040fe200078e00ff */
[C---:B------:R-:W-:Y:S01]  /*edf0*/  LOP3.LUT R11, R12.reuse, 0x7f, RZ, 0xc0, !PT ;  /* 0x0000007f0c0b7812 */ /* 0x040fe200078ec0ff */
[C---:B------:R-:W-:Y:S01]  /*ee00*/  IMAD.SHL.U32 R4, R12.reuse, 0x80, RZ ;  /* 0x000000800c047824 */ /* 0x040fe200078e00ff */
[----:B------:R-:W-:Y:S01]  /*ee10*/  LOP3.LUT R5, R3, 0x20, RZ, 0xc0, !PT ;  /* 0x0000002003057812 */ /* 0x000fe200078ec0ff */
[----:B------:R-:W-:Y:S01]  /*ee20*/  IMAD.SHL.U32 R10, R12, 0x4, RZ ;  /* 0x000000040c0a7824 */ /* 0x000fe200078e00ff */
[----:B------:R-:W-:Y:S01]  /*ee30*/  LOP3.LUT R0, R2, 0x80, RZ, 0xc0, !PT ;  /* 0x0000008002007812 */ /* 0x000fe200078ec0ff */
[----:B------:R-:W-:Y:S01]  /*ee40*/  IMAD.SHL.U32 R9, R12, 0x2, RZ ;  /* 0x000000020c097824 */ /* 0x000fe200078e00ff */
[----:B------:R-:W-:Y:S02]  /*ee50*/  LOP3.LUT R6, R4, 0x400, RZ, 0xc0, !PT ;  /* 0x0000040004067812 */ /* 0x000fe400078ec0ff */
[----:B------:R-:W-:-:S02]  /*ee60*/  LOP3.LUT R5, R5, 0x10, R12, 0xf8, !PT ;  /* 0x0000001005057812 */ /* 0x000fc400078ef80c */
[----:B------:R-:W-:Y:S01]  /*ee70*/  LOP3.LUT R3, R0, 0x10, R3, 0xf8, !PT ;  /* 0x0000001000037812 */ /* 0x000fe200078ef803 */
[----:B------:R-:W-:Y:S01]  /*ee80*/  IMAD.SHL.U32 R0, R12, 0x10, RZ ;  /* 0x000000100c007824 */ /* 0x000fe200078e00ff */
[----:B------:R-:W-:Y:S02]  /*ee90*/  LOP3.LUT R6, R6, 0x800, R7, 0xf8, !PT ;  /* 0x0000080006067812 */ /* 0x000fe400078ef807 */
[----:B------:R-:W-:Y:S01]  /*eea0*/  LOP3.LUT R7, R5, 0x380, R4, 0xf8, !PT ;  /* 0x0000038005077812 */ /* 0x000fe200078ef804 */
[----:B------:R-:W-:Y:S01]  /*eeb0*/  IMAD.SHL.U32 R5, R11, 0x10, RZ ;  /* 0x000000100b057824 */ /* 0x000fe200078e00ff */
[----:B------:R-:W-:Y:S02]  /*eec0*/  LOP3.LUT R2, R2, 0x360, RZ, 0xc0, !PT ;  /* 0x0000036002027812 */ /* 0x000fe400078ec0ff */
[C---:B------:R-:W-:Y:S02]  /*eed0*/  LOP3.LUT R8, R0.reuse, 0x60, RZ, 0xc0, !PT ;  /* 0x0000006000087812 */ /* 0x040fe400078ec0ff */
[----:B------:R-:W-:-:S02]  /*eee0*/  LOP3.LUT R4, R0, 0x90, RZ, 0xc0, !PT ;  /* 0x0000009000047812 */ /* 0x000fc400078ec0ff */
[--C-:B------:R-:W-:Y:S02]  /*eef0*/  LOP3.LUT R2, R2, 0x400, R5.reuse, 0xf8, !PT ;  /* 0x0000040002027812 */ /* 0x100fe400078ef805 */
        /* <DEDUP_REMOVED lines=9> */
[----:B------:R-:W-:Y:S01]  /*ef90*/  LOP3.LUT P0, RZ, R12, 0x4, RZ, 0xc0, !PT ;  /* 0x000000040cff7812 */ /* 0x000fe2000780c0ff */
[----:B------:R-:W-:Y:S01]  /*efa0*/  IMAD.IADD R29, R17, 0x1, R4 ;  /* 0x00000001111d7824 */ /* 0x000fe200078e0204 */
[----:B------:R-:W-:Y:S02]  /*efb0*/  LOP3.LUT R3, R3, 0x40, R2, 0xf8, !PT ;  /* 0x0000004003037812 */ /* 0x000fe400078ef802 */
[----:B------:R-:W-:-:S02]  /*efc0*/  LOP3.LUT R2, R0, 0x20, RZ, 0xfc, !PT ;  /* 0x0000002000027812 */ /* 0x000fc400078efcff */
[----:B------:R-:W-:Y:S02]  /*efd0*/  LOP3.LUT R25, R6, R7, RZ, 0xfc, !PT ;  /* 0x0000000706197212 */ /* 0x000fe400078efcff */
[----:B------:R-:W-:Y:S02]  /*efe0*/  SEL R26, R26, 0xffffffc0, !P0 ;  /* 0xffffffc01a1a7807 */ /* 0x000fe40004000000 */
[----:B--2---:R-:W-:-:S07]  /*eff0*/  LOP3.LUT R0, R0, 0x40, RZ, 0xfc, !PT ;  /* 0x0000004000007812 */ /* 0x004fce00078efcff */
.L_x_830:
[----:B------:R-:W-:Y:S01]  /*f000*/  ULDC UR8, c[0x0][0xc60] ;  /* 0x0003180000087ab9 */ /* 0x000fe20000000800 */
[C---:B------:R-:W-:Y:S01]  /*f010*/  R2UR UR7, R28.reuse ;  /* 0x000000001c0772ca */ /* 0x040fe200000e0000 */
[----:B------:R-:W-:Y:S01]  /*f020*/  UISETP.NE.AND UP0, UPT, UR8, 0x1, UPT ;  /* 0x000000010800788c */ /* 0x000fe2000bf05270 */
[----:B------:R-:W-:-:S10]  /*f030*/  R2UR UR6, R28 ;  /* 0x000000001c0672ca */ /* 0x000fd400000e0000 */
        /* <DEDUP_REMOVED lines=9> */
[----:B0123--:R-:W-:Y:S05]  /*f0d0*/  @!P0 BRA `(.L_x_760) ;  /* 0x0000000000208947 */ /* 0x00ffea0003800000 */
        /* <DEDUP_REMOVED lines=8> */
.L_x_760:
[----:B------:R-:W-:Y:S01]  /*f160*/  ULDC UR9, c[0x0][0xc54] ;  /* 0x0003150000097ab9 */ /* 0x000fe20000000800 */
[----:B------:R-:W-:Y:S01]  /*f170*/  UMOV UR6, UR8 ;  /* 0x0000000800067c82 */ /* 0x000fe20008000000 */
[----:B------:R-:W-:-:S11]  /*f180*/  UISETP.NE.AND UP0, UPT, UR9, 0x1, UPT ;  /* 0x000000010900788c */ /* 0x000fd6000bf05270 */
[----:B------:R-:W-:Y:S02]  /*f190*/  @UP0 ULDC.64 UR10, c[0x0][0xc58] ;  /* 0x00031600000a0ab9 */ /* 0x000fe40000000a00 */
[----:B------:R-:W-:-:S04]  /*f1a0*/  UIMAD.WIDE.U32 UR4, UR8, UR10, URZ ;  /* 0x0000000a080472a5 */ /* 0x000fc8000f8e003f */
[----:B------:R-:W-:-:S04]  /*f1b0*/  @UP0 USHF.R.U32.HI UR6, URZ, UR11, UR5 ;  /* 0x0000000b3f060299 */ /* 0x000fc80008011605 */
[----:B------:R-:W-:-:S12]  /*f1c0*/  UIMAD UR4, UR6, UR9, URZ ;  /* 0x00000009060472a4 */ /* 0x000fd8000f8e023f */
.L_x_761:
[----:B------:R-:W-:Y:S02]  /*f1d0*/  UIADD3 UR4, UR8, -UR4, URZ ;  /* 0x8000000408047290 */ /* 0x000fe4000fffe03f */
[----:B------:R-:W-:Y:S01]  /*f1e0*/  ULOP3.LUT UR5, URZ, UR6, URZ, 0x33, !UPT ;  /* 0x000000063f057292 */ /* 0x000fe2000f8e333f */
[----:B------:R-:W-:Y:S01]  /*f1f0*/  ULDC UR14, c[0x0][0xc48] ;  /* 0x00031200000e7ab9 */ /* 0x000fe20000000800 */
[----:B------:R-:W-:Y:S01]  /*f200*/  ULDC UR8, c[0x0][0x448] ;  /* 0x0001120000087ab9 */ /* 0x000fe20000000800 */
[----:B------:R-:W-:Y:S01]  /*f210*/  ULDC UR41, c[0x0][0xc3c] ;  /* 0x00030f0000297ab9 */ /* 0x000fe20000000800 */
[----:B------:R-:W-:Y:S02]  /*f220*/  UISETP.NE.AND UP2, UPT, UR14, 0x1, UPT ;  /* 0x000000010e00788c */ /* 0x000fe4000bf45270 */
[----:B------:R-:W-:Y:S02]  /*f230*/  UISETP.NE.AND UP1, UPT, UR8, 0x1, UPT ;  /* 0x000000010800788c */ /* 0x000fe4000bf25270 */
[----:B------:R-:W-:Y:S01]  /*f240*/  UIADD3 UR41, UR5, UR41, URZ ;  /* 0x0000002905297290 */ /* 0x000fe2000fffe03f */
[----:B------:R-:W-:Y:S01]  /*f250*/  ULDC.64 UR10, c[0x0][0x418] ;  /* 0x00010600000a7ab9 */ /* 0x000fe20000000a00 */
[----:B------:R-:W-:Y:S01]  /*f260*/  ULDC UR13, c[0x0][0xc54] ;  /* 0x00031500000d7ab9 */ /* 0x000fe20000000800 */
[----:B------:R-:W-:-:S02]  /*f270*/  UISETP.NE.U32.AND UP0, UPT, UR10, URZ, UPT ;  /* 0x0000003f0a00728c */ /* 0x000fc4000bf05070 */
[----:B------:R-:W-:Y:S02]  /*f280*/  UIMAD UR13, UR7, UR13, UR4 ;  /* 0x0000000d070d72a4 */ /* 0x000fe4000f8e0204 */
[----:B------:R-:W-:Y:S01]  /*f290*/  UIMAD UR41, UR41, 0xc0, URZ ;  /* 0x000000c0292978a4 */ /* 0x000fe2000f8e023f */
[----:B------:R-:W-:Y:S01]  /*f2a0*/  ULDC.64 UR4, c[0x0][0x9e0] ;  /* 0x0002780000047ab9 */ /* 0x000fe20000000a00 */
[----:B------:R-:W-:Y:S02]  /*f2b0*/  UISETP.NE.AND.EX UP0, UPT, UR11, URZ, UPT, UP0 ;  /* 0x0000003f0b00728c */ /* 0x000fe4000bf05300 */
[----:B------:R-:W-:Y:S02]  /*f2c0*/  UISETP.GE.AND UP3, UPT, UR5, 0x1, UPT ;  /* 0x000000010500788c */ /* 0x000fe4000bf66270 */
[----:B------:R-:W-:Y:S01]  /*f2d0*/  UIADD3 UR12, UR41, 0xbf, URZ ;  /* 0x000000bf290c7890 */ /* 0x000fe2000fffe03f */
[----:B------:R-:W-:Y:S01]  /*f2e0*/  ULDC UR10, c[0x0][0x424] ;  /* 0x00010900000a7ab9 */ /* 0x000fe20000000800 */
[----:B------:R-:W-:Y:S01]  /*f2f0*/  ULDC UR6, c[0x0][0x288] ;  /* 0x0000a20000067ab9 */ /* 0x000fe20000000800 */
[----:B------:R-:W-:Y:S01]  /*f300*/  @UP2 ULDC UR8, c[0x0][0xc4c] ;  /* 0x0003130000082ab9 */ /* 0x000fe20000000800 */
[----:B------:R-:W-:Y:S01]  /*f310*/  @UP1 ULDC UR11, c[0x0][0x44c] ;  /* 0x00011300000b1ab9 */ /* 0x000fe20000000800 */
[----:B------:R-:W-:Y:S01]  /*f320*/  USEL UR15, UR10, 0x1, UP0 ;  /* 0x000000010a0f7887 */ /* 0x000fe20008000000 */
[----:B------:R-:W-:Y:S01]  /*f330*/  PLOP3.LUT P1, PT, PT, PT, UP3, 0x80, 0x0 ;  /* 0x000000000000781c */ /* 0x000fe20003f2f038 */
[----:B------:R-:W-:-:S02]  /*f340*/  UIADD3 UR16, -UR6, 0x1, URZ ;  /* 0x0000000106107890 */ /* 0x000fc4000fffe13f */
[----:B------:R-:W-:Y:S02]  /*f350*/  UIMAD.WIDE.U32 UR8, UR13, UR8, URZ ;  /* 0x000000080d0872a5 */ /* 0x000fe4000f8e003f */
[----:B------:R-:W-:Y:S01]  /*f360*/  UIMAD.WIDE.U32 UR10, UR12, UR11, URZ ;  /* 0x0000000b0c0a72a5 */ /* 0x000fe2000f8e003f */
[----:B------:R-:W-:Y:S01]  /*f370*/  ULDC UR7, c[0x0][0x2f0] ;  /* 0x0000bc0000077ab9 */ /* 0x000fe20000000800 */
[----:B------:R-:W-:Y:S01]  /*f380*/  @UP2 ULDC UR17, c[0x0][0xc50] ;  /* 0x0003140000112ab9 */ /* 0x000fe20000000800 */
[----:B------:R-:W-:Y:S01]  /*f390*/  @UP1 ULDC UR18, c[0x0][0x450] ;  /* 0x0001140000121ab9 */ /* 0x000fe20000000800 */
[----:B------:R-:W-:Y:S01]  /*f3a0*/  UMOV UR44, UR13 ;  /* 0x0000000d002c7c82 */ /* 0x000fe20008000000 */
[----:B------:R-:W-:Y:S02]  /*f3b0*/  UIMAD UR16, UR15, UR7, UR16 ;  /* 0x000000070f1072a4 */ /* 0x000fe4000f8e0210 */
[----:B------:R-:W-:Y:S02]  /*f3c0*/  @UP2 USHF.R.U32.HI UR44, URZ, UR17, UR9 ;  /* 0x000000113f2c2299 */ /* 0x000fe40008011609 */
[----:B------:R-:W-:-:S02]  /*f3d0*/  @UP1 USHF.R.U32.HI UR12, URZ, UR18, UR11 ;  /* 0x000000123f0c1299 */ /* 0x000fc4000801160b */
[----:B------:R-:W-:Y:S02]  /*f3e0*/  UIADD3 UR36, -UR44, URZ, URZ ;  /* 0x0000003f2c247290 */ /* 0x000fe4000fffe13f */
[----:B------:R-:W-:Y:S02]  /*f3f0*/  UIADD3 UR12, UR16, UR12, URZ ;  /* 0x0000000c100c7290 */ /* 0x000fe4000fffe03f */
[----:B------:R-:W-:Y:S02]  /*f400*/  UIMAD UR36, UR14, UR36, UR13 ;  /* 0x000000240e2472a4 */ /* 0x000fe4000f8e020d */
[----:B------:R-:W-:Y:S01]  /*f410*/  UIADD3 UR4, UR12, UR4, URZ ;  /* 0x000000040c047290 */ /* 0x000fe2000fffe03f */
[----:B------:R-:W-:Y:S11]  /*f420*/  @!P1 BRA `(.L_x_762) ;  /* 0x0000000000449947 */ /* 0x000ff60003800000 */
        /* <DEDUP_REMOVED lines=10> */
.L_x_763:
[----:B------:R-:W-:-:S11]  /*f4d0*/  UISETP.NE.AND UP0, UPT, UR5, 0x1, UPT ;  /* 0x000000010500788c */ /* 0x000fd6000bf05270 */
[----:B------:R-:W-:Y:S02]  /*f4e0*/  @UP0 ULDC.64 UR12, c[0x0][0x9e8] ;  /* 0x00027a00000c0ab9 */ /* 0x000fe40000000a00 */
[----:B------:R-:W-:-:S04]  /*f4f0*/  UIMAD.WIDE.U32 UR8, UR10, UR12, URZ ;  /* 0x0000000c0a0872a5 */ /* 0x000fc8000f8e003f */
[----:B------:R-:W-:-:S12]  /*f500*/  @UP0 USHF.R.U32.HI UR10, URZ, UR13, UR9 ;  /* 0x0000000d3f0a0299 */ /* 0x000fd80008011609 */
.L_x_764:
[----:B------:R-:W-:-:S04]  /*f510*/  UIMAD UR10, UR10, UR5, UR5 ;  /* 0x000000050a0a72a4 */ /* 0x000fc8000f8e0205 */
[----:B------:R-:W-:-:S04]  /*f520*/  UISETP.LT.AND UP0, UPT, UR4, UR10, UPT ;  /* 0x0000000a0400728c */ /* 0x000fc8000bf01270 */
[----:B------:R-:W-:-:S12]  /*f530*/  USEL UR4, UR4, UR10, UP0 ;  /* 0x0000000a04047287 */ /* 0x000fd80008000000 */
.L_x_762:
[----:B------:R-:W-:Y:S02]  /*f540*/  UIMAD UR12, UR15, UR7, 0x7f ;  /* 0x0000007f0f0c74a4 */ /* 0x000fe4000f8e0207 */
[----:B------:R-:W-:Y:S02]  /*f550*/  UIADD3 UR4, UR4, 0x7f, URZ ;  /* 0x0000007f04047890 */ /* 0x000fe4000fffe03f */
[----:B------:R-:W-:Y:S02]  /*f560*/  USHF.R.S32.HI UR13, URZ, 0x1f, UR12 ;  /* 0x0000001f3f0d7899 */ /* 0x000fe4000801140c */
[----:B------:R-:W-:Y:S01]  /*f570*/  USHF.R.S32.HI UR10, URZ, 0x1f, UR4 ;  /* 0x0000001f3f0a7899 */ /* 0x000fe20008011404 */
[----:B------:R-:W-:Y:S01]  /*f580*/  @UP1 ULDC UR8, c[0x0][0x44c] ;  /* 0x0001130000081ab9 */ /* 0x000fe20000000800 */
[----:B------:R-:W-:Y:S02]  /*f590*/  ULEA.HI UR13, UR13, UR12, URZ, 0x7 ;  /* 0x0000000c0d0d7291 */ /* 0x000fe4000f8f383f */
[----:B------:R-:W-:-:S02]  /*f5a0*/  UIMAD.WIDE.U32 UR8, UR41, UR8, URZ ;  /* 0x00000008290872a5 */ /* 0x000fc4000f8e003f */
[----:B------:R-:W-:Y:S01]  /*f5b0*/  ULEA.HI UR10, UR10, UR4, URZ, 0x7 ;  /* 0x000000040a0a7291 */ /* 0x000fe2000f8f383f */
[----:B------:R-:W-:Y:S01]  /*f5c0*/  @UP1 ULDC UR14, c[0x0][0x450] ;  /* 0x00011400000e1ab9 */ /* 0x000fe20000000800 */
[----:B------:R-:W-:Y:S01]  /*f5d0*/  UMOV UR11, UR41 ;  /* 0x00000029000b7c82 */ /* 0x000fe20008000000 */
[----:B------:R-:W-:Y:S02]  /*f5e0*/  UIMAD UR4, UR15, UR7, -UR6 ;  /* 0x000000070f0472a4 */ /* 0x000fe4000f8e0a06 */
[----:B------:R-:W-:Y:S02]  /*f5f0*/  USHF.R.S32.HI UR13, URZ, 0x7, UR13 ;  /* 0x000000073f0d7899 */ /* 0x000fe4000801140d */
[----:B------:R-:W-:Y:S02]  /*f600*/  USHF.R.S32.HI UR10, URZ, 0x7, UR10 ;  /* 0x000000073f0a7899 */ /* 0x000fe4000801140a */
[----:B------:R-:W-:Y:S02]  /*f610*/  @UP1 USHF.R.U32.HI UR11, URZ, UR14, UR9 ;  /* 0x0000000e3f0b1299 */ /* 0x000fe40008011609 */
[----:B------:R-:W-:-:S02]  /*f620*/  UISETP.LT.AND UP0, UPT, UR13, UR10, UPT ;  /* 0x0000000a0d00728c */ /* 0x000fc4000bf01270 */
[----:B------:R-:W-:Y:S01]  /*f630*/  UIADD3 UR4, UR4, UR11, URZ ;  /* 0x0000000b04047290 */ /* 0x000fe2000fffe03f */
[----:B------:R-:W-:Y:S01]  /*f640*/  ULDC UR8, c[0x0][0x9dc] ;  /* 0x0002770000087ab9 */ /* 0x000fe20000000800 */
[----:B------:R-:W-:Y:S02]  /*f650*/  USEL UR40, UR13, UR10, UP0 ;  /* 0x0000000a0d287287 */ /* 0x000fe40008000000 */
        /* <DEDUP_REMOVED lines=12> */
.L_x_766:
[----:B------:R-:W-:-:S11]  /*f720*/  UISETP.NE.AND UP0, UPT, UR5, 0x1, UPT ;  /* 0x000000010500788c */ /* 0x000fd6000bf05270 */
[----:B------:R-:W-:Y:S02]  /*f730*/  @UP0 ULDC.64 UR10, c[0x0][0x9e8] ;  /* 0x00027a00000a0ab9 */ /* 0x000fe40000000a00 */
[----:B------:R-:W-:-:S04]  /*f740*/  UIMAD.WIDE.U32 UR6, UR4, UR10, URZ ;  /* 0x0000000a040672a5 */ /* 0x000fc8000f8e003f */
[----:B------:R-:W-:-:S12]  /*f750*/  @UP0 USHF.R.U32.HI UR4, URZ, UR11, UR7 ;  /* 0x0000000b3f040299 */ /* 0x000fd80008011607 */
.L_x_767:
[----:B------:R-:W-:-:S04]  /*f760*/  UIMAD UR4, UR4, UR5, URZ ;  /* 0x00000005040472a4 */ /* 0x000fc8000f8e023f */
[----:B------:R-:W-:-:S04]  /*f770*/  UISETP.LT.AND UP0, UPT, UR8, UR4, UPT ;  /* 0x000000040800728c */ /* 0x000fc8000bf01270 */
[----:B------:R-:W-:-:S12]  /*f780*/  USEL UR8, UR8, UR4, !UP0 ;  /* 0x0000000408087287 */ /* 0x000fd8000c000000 */
.L_x_765:
[----:B------:R-:W-:Y:S01]  /*f790*/  USHF.R.S32.HI UR4, URZ, 0x1f, UR8 ;  /* 0x0000001f3f047899 */ /* 0x000fe20008011408 */
[----:B------:R-:W-:Y:S03]  /*f7a0*/  BSSY B7, `(.L_x_768) ;  /* 0x00002fb000077945 */ /* 0x000fe60003800000 */
[----:B------:R-:W-:-:S04]  /*f7b0*/  ULEA.HI UR4, UR4, UR8, URZ, 0x7 ;  /* 0x0000000804047291 */ /* 0x000fc8000f8f383f */
[----:B------:R-:W-:-:S04]  /*f7c0*/  USHF.R.S32.HI UR4, URZ, 0x7, UR4 ;  /* 0x000000073f047899 */ /* 0x000fc80008011404 */
[----:B------:R-:W-:-:S04]  /*f7d0*/  UISETP.LT.AND UP0, UPT, URZ, UR4, UPT ;  /* 0x000000043f00728c */ /* 0x000fc8000bf01270 */
[----:B------:R-:W-:-:S04]  /*f7e0*/  USEL UR39, URZ, UR4, !UP0 ;  /* 0x000000043f277287 */ /* 0x000fc8000c000000 */
[----:B------:R-:W-:-:S06]  /*f7f0*/  UISETP.GT.AND UP0, UPT, UR40, UR39, UPT ;  /* 0x000000272800728c */ /* 0x000fcc000bf04270 */
[----:B------:R-:W-:-:S13]  /*f800*/  PLOP3.LUT P0, PT, PT, PT, UP0, 0x80, 0x0 ;  /* 0x000000000000781c */ /* 0x000fda0003f0f008 */
        /* <DEDUP_REMOVED lines=18> */
.L_x_769:
        /* <DEDUP_REMOVED lines=20> */
.L_x_772:
[----:B------:R-:W-:Y:S05]  /*fa70*/  BSYNC B6 ;  /* 0x0000000000067941 */ /* 0x000fea0003800000 */
.L_x_771:
        /* <DEDUP_REMOVED lines=22> */
.L_x_774:
[----:B------:R-:W-:Y:S05]  /*fbe0*/  BSYNC B6 ;  /* 0x0000000000067941 */ /* 0x000fea0003800000 */
.L_x_773:
        /* <DEDUP_REMOVED lines=20> */
.L_x_776:
[----:B------:R-:W-:Y:S05]  /*fd30*/  BSYNC B6 ;  /* 0x0000000000067941 */ /* 0x000fea0003800000 */
.L_x_775:
        /* <DEDUP_REMOVED lines=19> */
.L_x_778:
[----:B------:R-:W-:Y:S05]  /*fe70*/  BSYNC B6 ;  /* 0x0000000000067941 */ /* 0x000fea0003800000 */
.L_x_777:
        /* <DEDUP_REMOVED lines=23> */
.L_x_849:
[----:B-1----:R-:W-:Y:S02]  /*fff0*/  ISETP.NE.AND P0, PT, R14, RZ, PT ;  /* 0x000000ff0e00720c */ /* 0x002fe40003f05270 */
[----:B------:R-:W-:Y:S02]  /*10000*/  PLOP3.LUT P2, PT, PT, PT, PT, 0x8, 0x0 ;  /* 0x000000000000781c */ /* 0x000fe40003f4e170 */
[----:B------:R-:W-:-:S11]  /*10010*/  LOP3.LUT R18, R18, 0xfffffffd, RZ, 0xc0, !PT ;  /* 0xfffffffd12127812 */ /* 0x000fd600078ec0ff */
[----:B------:R-:W-:Y:S01]  /*10020*/  @P2 LOP3.LUT R18, R18, 0x2, RZ, 0xfc, !PT ;  /* 0x0000000212122812 */ /* 0x000fe200078efcff */
[----:B------:R-:W-:Y:S06]  /*10030*/  @P0 BRA `(.L_x_780) ;  /* 0x0000000400b40947 */ /* 0x000fec0003800000 */
[----:B------:R-:W-:-:S06]  /*10040*/  UIADD3 UR4, UR40, -0x1, URZ ;  /* 0xffffffff28047890 */ /* 0x000fcc000fffe03f */
[----:B------:R-:W-:Y:S01]  /*10050*/  IMAD.U32 R0, RZ, RZ, UR4 ;  /* 0x00000004ff007e24 */ /* 0x000fe2000f8e00ff */
[----:B------:R-:W-:-:S03]  /*10060*/  UMOV UR4, 0xffffffff ;  /* 0xffffffff00047882 */ /* 0x000fc60000000000 */
[----:B------:R-:W-:Y:S05]  /*10070*/  BRA.DIV UR4, `(.L_x_781) ;  /* 0x0000003204047947 */ /* 0x000fea000b800000 */
[----:B------:R-:W-:-:S13]  /*10080*/  ELECT P6, URZ, PT ;  /* 0x00000000003f782f */ /* 0x000fda00038c0000 */
.L_x_852:
[----:B------:R-:W-:Y:S05]  /*10090*/  @!P6 BRA `(.L_x_780) ;  /* 0x00000004009ce947 */ /* 0x000fea0003800000 */
[----:B------:R-:W-:Y:S01]  /*100a0*/  IMAD.MOV.U32 R16, RZ, RZ, R23 ;  /* 0x000000ffff107224 */ /* 0x000fe200078e0017 */
[----:B------:R-:W-:Y:S06]  /*100b0*/  @!P1 BRA `(.L_x_782) ;  /* 0x0000000000449947 */ /* 0x000fec0003800000 */
[----:B------:R-:W1:Y:S01]  /*100c0*/  LDC R7, c[0x0][0x43c] ;  /* 0x00010f00ff077b82 */ /* 0x000e620000000800 */
[----:B------:R-:W-:Y:S01]  /*100d0*/  ULDC.64 UR4, c[0x0][0x428] ;  /* 0x00010a0000047ab9 */ /* 0x000fe20000000a00 */
[----:B-1----:R-:W-:-:S13]  /*100e0*/  ISETP.NE.AND P0, PT, R7, 0x1, PT ;  /* 0x000000010700780c */ /* 0x002fda0003f05270 */
[----:B------:R-:W1:Y:S02]  /*100f0*/  @P0 LDC.64 R4, c[0x0][0x440] ;  /* 0x00011000ff040b82 */ /* 0x000e640000000a00 */
[----:B-1----:R-:W-:-:S04]  /*10100*/  @P0 IMAD.HI.U32 R6, R0, R4, RZ ;  /* 0x0000000400060227 */ /* 0x002fc800078e00ff */
[----:B------:R-:W-:Y:S01]  /*10110*/  IMAD.MOV.U32 R4, RZ, RZ, R0 ;  /* 0x000000ffff047224 */ /* 0x000fe200078e0000 */
[----:B------:R-:W-:Y:S01]  /*10120*/  @P0 SHF.R.U32.HI R4, RZ, R5, R6 ;  /* 0x00000005ff040219 */ /* 0x000fe20000011606 */
[----:B------:R-:W-:-:S04]  /*10130*/  IMAD R6, R24, UR4, RZ ;  /* 0x0000000418067c24 */ /* 0x000fc8000f8e02ff */
[----:B------:R-:W-:-:S04]  /*10140*/  IMAD.MOV R5, RZ, RZ, -R4 ;  /* 0x000000ffff057224 */ /* 0x000fc800078e0a04 */
[----:B------:R-:W-:Y:S01]  /*10150*/  IMAD R0, R7, R5, R0 ;  /* 0x0000000507007224 */ /* 0x000fe200078e0200 */
[----:B------:R-:W-:Y:S01]  /*10160*/  SHF.R.S32.HI R5, RZ, 0x1f, R4 ;  /* 0x0000001fff057819 */ /* 0x000fe20000011404 */
[C---:B------:R-:W-:Y:S02]  /*10170*/  IMAD R7, R23.reuse, UR5, R6 ;  /* 0x0000000517077c24 */ /* 0x040fe4000f8e0206 */
[----:B------:R-:W-:-:S04]  /*10180*/  IMAD.WIDE.U32 R4, R23, UR4, R4 ;  /* 0x0000000417047c25 */ /* 0x000fc8000f8e0004 */
[----:B------:R-:W-:Y:S01]  /*10190*/  IMAD.IADD R5, R5, 0x1, R7 ;  /* 0x0000000105057824 */ /* 0x000fe200078e0207 */
[----:B------:R-:W-:-:S04]  /*101a0*/  LEA R2, P0, R4, R2, 0x2 ;  /* 0x0000000204027211 */ /* 0x000fc800078010ff */
[----:B------:R-:W-:-:S05]  /*101b0*/  LEA.HI.X R3, R4, R3, R5, 0x2, P0 ;  /* 0x0000000304037211 */ /* 0x000fca00000f1405 */
[----:B------:R1:W5:Y:S04]  /*101c0*/  LDG.E R16, desc[UR46][R2.64] ;  /* 0x0000002e02107981 */ /* 0x000368000c1e1900 */
.L_x_782:
[----:B-1----:R-:W1:Y:S01]  /*101d0*/  S2R R2, SR_TID.X ;  /* 0x0000000000027919 */ /* 0x002e620000002100 */
[----:B------:R-:W-:Y:S01]  /*101e0*/  IMAD R5, R19, 0x8, R17 ;  /* 0x0000000813057824 */ /* 0x000fe200078e0211 */
[----:B-1----:R-:W-:Y:S02]  /*101f0*/  LOP3.LUT R3, R2, 0x7f, RZ, 0xc0, !PT ;  /* 0x0000007f02037812 */ /* 0x002fe400078ec0ff */
[----:B------:R-:W-:Y:S02]  /*10200*/  SHF.L.U32 R2, R22, 0x1f, RZ ;  /* 0x0000001f16027819 */ /* 0x000fe400000006ff */
[----:B------:R-:W-:Y:S02]  /*10210*/  ISETP.NE.AND P0, PT, R3, RZ, PT ;  /* 0x000000ff0300720c */ /* 0x000fe40003f05270 */
[----:B------:R-:W1:Y:S02]  /*10220*/  SYNCS.PHASECHK.TRANS64.TRYWAIT P1, [R5+URZ+0x19c80], R2 ;  /* 0x019c8002050075a7 */ /* 0x000e64000802017f */
[----:B-1----:R-:W-:Y:S09]  /*10230*/  @!P1 BRA `(.L_x_783) ;  /* 0x0000002c00b49947 */ /* 0x002ff20003800000 */
.L_x_853:
        /* <DEDUP_REMOVED lines=8> */
.L_x_784:
[----:B------:R-:W-:Y:S01]  /*102c0*/  IMAD R3, R19, 0x3000, R17 ;  /* 0x0000300013037824 */ /* 0x000fe200078e0211 */
[----:B------:R-:W-:Y:S01]  /*102d0*/  R2UR UR33, R5 ;  /* 0x00000000052172ca */ /* 0x000fe200000e0000 */
[----:B------:R-:W-:Y:S01]  /*102e0*/  IMAD.SHL.U32 R0, R0, 0x80, RZ ;  /* 0x0000008000007824 */ /* 0x000fe200078e00ff */
[----:B-----5:R-:W-:Y:S01]  /*102f0*/  R2UR UR37, R16 ;  /* 0x00000000102572ca */ /* 0x020fe200000e0000 */
[----:B------:R-:W-:Y:S01]  /*10300*/  UIADD3 UR4, UP0, UR50, 0x470, URZ ;  /* 0x0000047032047890 */ /* 0x000fe2000ff1e03f */
[----:B------:R-:W-:Y:S01]  /*10310*/  R2UR UR8, R3 ;  /* 0x00000000030872ca */ /* 0x000fe200000e0000 */
[----:B------:R-:W-:Y:S01]  /*10320*/  UMOV UR6, 0x0 ;  /* 0x0000000000067882 */ /* 0x000fe20000000000 */
[----:B------:R-:W-:Y:S01]  /*10330*/  R2UR UR35, R0 ;  /* 0x00000000002372ca */ /* 0x000fe200000e0000 */
[----:B------:R-:W-:Y:S01]  /*10340*/  UIADD3.X UR5, URZ, UR51, URZ, UP0, !UPT ;  /* 0x000000333f057290 */ /* 0x000fe200087fe43f */
[----:B------:R-:W-:Y:S01]  /*10350*/  UMOV UR7, 0x14f00000 ;  /* 0x14f0000000077882 */ /* 0x000fe20000000000 */
[----:B------:R-:W-:Y:S01]  /*10360*/  UMOV UR34, URZ ;  /* 0x0000003f00227c82 */ /* 0x000fe20008000000 */
[----:B------:R-:W-:Y:S01]  /*10370*/  UMOV UR18, 0x20 ;  /* 0x0000002000127882 */ /* 0x000fe20000000000 */
[----:B------:R-:W-:-:S02]  /*10380*/  UMOV UR20, UR36 ;  /* 0x0000002400147c82 */ /* 0x000fc40008000000 */
[----:B------:R-:W-:Y:S02]  /*10390*/  UIADD3 UR33, UR33, 0x19c70, URZ ;  /* 0x00019c7021217890 */ /* 0x000fe4000fffe03f */
[----:B------:R-:W-:Y:S01]  /*103a0*/  UMOV UR21, UR37 ;  /* 0x0000002500157c82 */ /* 0x000fe20008000000 */
[----:B------:R-:W-:Y:S01]  /*103b0*/  UMOV UR10, 0x40 ;  /* 0x00000040000a7882 */ /* 0x000fe20000000000 */
        /* <DEDUP_REMOVED lines=12> */
[----:B------:R-:W3:Y:S02]  /*10480*/  SYNCS.PHASECHK.TRANS64.TRYWAIT P1, [R5+URZ+0x19c40], R2 ;  /* 0x019c4002050075a7 */ /* 0x000ee4000802017f */
[----:B--23--:R-:W-:Y:S05]  /*10490*/  @!P1 BRA `(.L_x_785) ;  /* 0x0000002c00309947 */ /* 0x00cfea0003800000 */
.L_x_854:
        /* <DEDUP_REMOVED lines=8> */
.L_x_786:
        /* <DEDUP_REMOVED lines=31> */
.L_x_780:
[----:B------:R-:W-:Y:S05]  /*10710*/  WARPSYNC.ALL ;  /* 0x0000000000007948 */ /* 0x000fea0003800000 */
[----:B------:R-:W-:Y:S01]  /*10720*/  VIADD R0, R17, 0xf000 ;  /* 0x0000f00011007836 */ /* 0x000fe20000000000 */
[----:B------:R-:W-:Y:S01]  /*10730*/  USHF.R.S32.HI UR4, URZ, 0x1f, UR36 ;  /* 0x0000001f3f047899 */ /* 0x000fe20008011424 */
[----:B------:R-:W-:Y:S01]  /*10740*/  BAR.SYNC.DEFER_BLOCKING 0x8, 0x200 ;  /* 0x0208000000007b1d */ /* 0x000fe20000010000 */
[----:B------:R-:W-:Y:S02]  /*10750*/  USHF.R.S32.HI UR37, URZ, 0x1f, UR44 ;  /* 0x0000001f3f257899 */ /* 0x000fe4000801142c */
[----:B------:R-:W-:-:S03]  /*10760*/  LOP3.LUT P0, RZ, R0, 0x9f, RZ, 0xc0, !PT ;  /* 0x0000009f00ff7812 */ /* 0x000fc6000780c0ff */
[----:B------:R-:W-:Y:S01]  /*10770*/  ULDC.64 UR6, c[0x0][0x2d8] ;  /* 0x0000b60000067ab9 */ /* 0x000fe20000000a00 */
[----:B------:R-:W-:Y:S01]  /*10780*/  BSSY B6, `(.L_x_787) ;  /* 0x0000016000067945 */ /* 0x000fe20003800000 */
[----:B------:R-:W-:Y:S02]  /*10790*/  UIMAD UR4, UR4, UR6, URZ ;  /* 0x00000006040472a4 */ /* 0x000fe4000f8e023f */
[----:B------:R-:W-:Y:S02]  /*107a0*/  UIMAD.WIDE.U32 UR52, UR36, UR6, URZ ;  /* 0x00000006243472a5 */ /* 0x000fe4000f8e003f */
[----:B------:R-:W-:-:S04]  /*107b0*/  UIMAD UR4, UR36, UR7, UR4 ;  /* 0x00000007240472a4 */ /* 0x000fc8000f8e0204 */
[----:B------:R-:W-:Y:S01]  /*107c0*/  UIADD3 UR49, UR53, UR4, URZ ;  /* 0x0000000435317290 */ /* 0x000fe2000fffe03f */
[----:B------:R-:W-:Y:S11]  /*107d0*/  @!P0 BRA `(.L_x_788) ;  /* 0x0000000000408947 */ /* 0x000ff60003800000 */
        /* <DEDUP_REMOVED lines=15> */
[----:B-1----:R-:W-:Y:S05]  /*108d0*/  CALL.ABS.NOINC R2 ;  /* 0x0000000002007343 */ /* 0x002fea0003c00000 */
.L_x_788:
[----:B------:R-:W-:Y:S05]  /*108e0*/  BSYNC B6 ;  /* 0x0000000000067941 */ /* 0x000fea0003800000 */
.L_x_787:
[----:B------:R-:W3:Y:S01]  /*108f0*/  LDC R7, c[0x0][0x448] ;  /* 0x00011200ff077b82 */ /* 0x000ee20000000800 */
[----:B0-----:R-:W0:Y:S01]  /*10900*/  S2R R20, SR_TID.X ;  /* 0x0000000000147919 */ /* 0x001e220000002100 */
[----:B------:R-:W-:Y:S01]  /*10910*/  ULDC.64 UR8, c[0x0][0x2e0] ;  /* 0x0000b80000087ab9 */ /* 0x000fe20000000a00 */
[----:B------:R-:W-:Y:S01]  /*10920*/  UMOV UR48, UR52 ;  /* 0x0000003400307c82 */ /* 0x000fe20008000000 */
[----:B------:R-:W-:Y:S01]  /*10930*/  UIMAD UR6, UR37, UR8, URZ ;  /* 0x00000008250672a4 */ /* 0x000fe2000f8e023f */
[----:B------:R-:W4:Y:S01]  /*10940*/  S2R R10, SR_TID.X ;  /* 0x00000000000a7919 */ /* 0x000f220000002100 */
[----:B------:R-:W-:Y:S02]  /*10950*/  UIMAD.WIDE.U32 UR4, UR44, UR8, UR48 ;  /* 0x000000082c0472a5 */ /* 0x000fe4000f8e0030 */
[----:B------:R-:W-:-:S03]  /*10960*/  UIMAD UR6, UR44, UR9, UR6 ;  /* 0x000000092c0672a4 */ /* 0x000fc6000f8e0206 */
[----:B------:R-:W-:Y:S01]  /*10970*/  ULDC.64 UR8, c[0x0][0x280] ;  /* 0x0000a00000087ab9 */ /* 0x000fe20000000a00 */
[----:B------:R-:W-:Y:S01]  /*10980*/  UIADD3 UR6, UR5, UR6, URZ ;  /* 0x0000000605067290 */ /* 0x000fe2000fffe03f */
[----:B------:R-:W-:-:S04]  /*10990*/  IMAD.U32 R4, RZ, RZ, UR4 ;  /* 0x00000004ff047e24 */ /* 0x000fc8000f8e00ff */
[----:B-12---:R-:W-:Y:S01]  /*109a0*/  IMAD.MOV.U32 R2, RZ, RZ, R4 ;  /* 0x000000ffff027224 */ /* 0x006fe200078e0004 */
[----:B---3--:R-:W-:Y:S02]  /*109b0*/  ISETP.NE.AND P1, PT, R7, 0x1, PT ;  /* 0x000000010700780c */ /* 0x008fe40003f25270 */
[C---:B0-----:R-:W-:Y:S01]  /*109c0*/  LOP3.LUT R21, R20.reuse, 0x7f, RZ, 0xc0, !PT ;  /* 0x0000007f14157812 */ /* 0x041fe200078ec0ff */
[----:B------:R-:W-:-:S10]  /*109d0*/  IMAD.SHL.U32 R20, R20, 0x40, RZ ;  /* 0x0000004014147824 */ /* 0x000fd400078e00ff */
[----:B------:R-:W0:Y:S01]  /*109e0*/  @P1 LDC R3, c[0x0][0x44c] ;  /* 0x00011300ff031b82 */ /* 0x000e220000000800 */
[----:B------:R-:W-:Y:S01]  /*109f0*/  SHF.R.U32.HI R21, RZ, 0x1, R21 ;  /* 0x00000001ff157819 */ /* 0x000fe20000011615 */
[----:B----4-:R-:W-:-:S03]  /*10a00*/  IMAD.SHL.U32 R10, R10, 0x10, RZ ;  /* 0x000000100a0a7824 */ /* 0x010fc600078e00ff */
[----:B------:R-:W-:Y:S02]  /*10a10*/  LOP3.LUT R20, R21, 0x40, R20, 0xf8, !PT ;  /* 0x0000004015147812 */ /* 0x000fe400078ef814 */
[----:B------:R-:W1:Y:S01]  /*10a20*/  S2R R21, SR_TID.X ;  /* 0x0000000000157919 */ /* 0x000e620000002100 */
[----:B------:R-:W2:Y:S01]  /*10a30*/  @P1 LDC R5, c[0x0][0x450] ;  /* 0x00011400ff051b82 */ /* 0x000ea20000000800 */
[----:B------:R-:W-:Y:S01]  /*10a40*/  LOP3.LUT R10, R10, 0x10, RZ, 0xc0, !PT ;  /* 0x000000100a0a7812 */ /* 0x000fe200078ec0ff */
[----:B------:R-:W-:-:S03]  /*10a50*/  VIADD R6, R20, UR41 ;  /* 0x0000002914067c36 */ /* 0x000fc60008000000 */
[C---:B------:R-:W-:Y:S01]  /*10a60*/  LOP3.LUT R11, R10.reuse, 0x20, RZ, 0xfc, !PT ;  /* 0x000000200a0b7812 */ /* 0x040fe200078efcff */
[----:B------:R-:W-:Y:S01]  /*10a70*/  IMAD.MOV.U32 R8, RZ, RZ, R6 ;  /* 0x000000ffff087224 */ /* 0x000fe200078e0006 */
[----:B------:R-:W-:Y:S01]  /*10a80*/  LOP3.LUT R10, R10, 0x40, RZ, 0xfc, !PT ;  /* 0x000000400a0a7812 */ /* 0x000fe200078efcff */
[----:B0-----:R-:W-:-:S04]  /*10a90*/  @P1 IMAD.HI.U32 R0, R6, R3, RZ ;  /* 0x0000000306001227 */ /* 0x001fc800078e00ff */
[----:B------:R-:W-:Y:S01]  /*10aa0*/  IMAD.U32 R3, RZ, RZ, UR6 ;  /* 0x00000006ff037e24 */ /* 0x000fe2000f8e00ff */
[----:B------:R-:W-:Y:S01]  /*10ab0*/  ULDC.64 UR6, c[0x0][0x2c8] ;  /* 0x0000b20000067ab9 */ /* 0x000fe20000000a00 */
[----:B--2---:R-:W-:Y:S01]  /*10ac0*/  @P1 SHF.R.U32.HI R8, RZ, R5, R0 ;  /* 0x00000005ff081219 */ /* 0x004fe20000011600 */
[----:B------:R-:W-:Y:S01]  /*10ad0*/  IMAD.U32 R5, RZ, RZ, UR5 ;  /* 0x00000005ff057e24 */ /* 0x000fe2000f8e00ff */
[----:B------:R-:W-:Y:S02]  /*10ae0*/  ULDC.64 UR4, c[0x0][0x2d0] ;  /* 0x0000b40000047ab9 */ /* 0x000fe40000000a00 */
[----:B------:R-:W-:Y:S01]  /*10af0*/  SHF.R.S32.HI R0, RZ, 0x1f, R8 ;  /* 0x0000001fff007819 */ /* 0x000fe20000011408 */
[----:B------:R-:W-:-:S04]  /*10b00*/  IMAD.WIDE.U32 R4, R8, UR4, R2 ;  /* 0x0000000408047c25 */ /* 0x000fc8000f8e0002 */
[----:B------:R-:W-:Y:S02]  /*10b10*/  IMAD R9, R0, UR4, RZ ;  /* 0x0000000400097c24 */ /* 0x000fe4000f8e02ff */
[----:B------:R-:W-:Y:S02]  /*10b20*/  IMAD.MOV R0, RZ, RZ, -R8 ;  /* 0x000000ffff007224 */ /* 0x000fe400078e0a08 */
[----:B------:R-:W-:Y:S02]  /*10b30*/  IMAD R9, R8, UR5, R9 ;  /* 0x0000000508097c24 */ /* 0x000fe4000f8e0209 */
[----:B------:R-:W-:Y:S02]  /*10b40*/  IMAD R0, R7, R0, R6 ;  /* 0x0000000007007224 */ /* 0x000fe400078e0206 */
[----:B------:R-:W-:Y:S02]  /*10b50*/  IMAD.IADD R5, R5, 0x1, R9 ;  /* 0x0000000105057824 */ /* 0x000fe400078e0209 */
[C---:B-1----:R-:W-:Y:S01]  /*10b60*/  IMAD.SHL.U32 R20, R21.reuse, 0x10, RZ ;  /* 0x0000001015147824 */ /* 0x042fe200078e00ff */
[----:B------:R-:W-:Y:S01]  /*10b70*/  SHF.R.S32.HI R8, RZ, 0x1f, R0 ;  /* 0x0000001fff087819 */ /* 0x000fe20000011400 */
[----:B------:R-:W-:Y:S01]  /*10b80*/  IMAD.WIDE.U32 R4, R0, UR6, R4 ;  /* 0x0000000600047c25 */ /* 0x000fe2000f8e0004 */
[----:B------:R-:W-:-:S02]  /*10b90*/  LOP3.LUT R21, R21, 0x7f, RZ, 0xc0, !PT ;  /* 0x0000007f15157812 */ /* 0x000fc400078ec0ff */
[----:B------:R-:W-:Y:S01]  /*10ba0*/  LOP3.LUT R20, R20, 0x10, RZ, 0xc0, !PT ;  /* 0x0000001014147812 */ /* 0x000fe200078ec0ff */
[----:B------:R-:W-:-:S04]  /*10bb0*/  IMAD R8, R8, UR6, RZ ;  /* 0x0000000608087c24 */ /* 0x000fc8000f8e02ff */
[----:B------:R-:W-:Y:S01]  /*10bc0*/  IMAD R9, R0, UR7, R8 ;  /* 0x0000000700097c24 */ /* 0x000fe2000f8e0208 */
[----:B------:R-:W-:Y:S01]  /*10bd0*/  IADD3 R0, P0, R4, UR8, RZ ;  /* 0x0000000804007c10 */ /* 0x000fe2000ff1e0ff */
[----:B------:R-:W-:-:S03]  /*10be0*/  VIADD R8, R6, 0x80 ;  /* 0x0000008006087836 */ /* 0x000fc60000000000 */
[----:B------:R-:W-:Y:S01]  /*10bf0*/  IADD3.X R4, R5, UR9, R9, P0, !PT ;  /* 0x0000000905047c10 */ /* 0x000fe200087fe409 */
[----:B------:R-:W-:Y:S01]  /*10c00*/  IMAD.MOV.U32 R6, RZ, RZ, R8 ;  /* 0x000000ffff067224 */ /* 0x000fe200078e0008 */
[----:B------:R-:W0:Y:S08]  /*10c10*/  @P1 LDC R9, c[0x0][0x44c] ;  /* 0x00011300ff091b82 */ /* 0x000e300000000800 */
[----:B------:R-:W1:Y:S01]  /*10c20*/  @P1 LDC R5, c[0x0][0x450] ;  /* 0x00011400ff051b82 */ /* 0x000e620000000800 */
[----:B0-----:R-:W-:-:S05]  /*10c30*/  @P1 IMAD.HI.U32 R9, R8, R9, RZ ;  /* 0x0000000908091227 */ /* 0x001fca00078e00ff */
[----:B-1----:R-:W-:-:S05]  /*10c40*/  @P1 SHF.R.U32.HI R6, RZ, R5, R9 ;  /* 0x00000005ff061219 */ /* 0x002fca0000011609 */
[----:B------:R-:W-:Y:S02]  /*10c50*/  IMAD.MOV R5, RZ, RZ, -R6 ;  /* 0x000000ffff057224 */ /* 0x000fe400078e0a06 */
[----:B------:R-:W-:-:S04]  /*10c60*/  IMAD.WIDE.U32 R2, R6, UR4, R2 ;  /* 0x0000000406027c25 */ /* 0x000fc8000f8e0002 */
[----:B------:R-:W-:Y:S01]  /*10c70*/  IMAD R5, R7, R5, R8 ;  /* 0x0000000507057224 */ /* 0x000fe200078e0208 */
[----:B------:R-:W-:-:S05]  /*10c80*/  SHF.R.S32.HI R8, RZ, 0x1f, R6 ;  /* 0x0000001fff087819 */ /* 0x000fca0000011406 */
[----:B------:R-:W-:Y:S01]  /*10c90*/  IMAD R8, R8, UR4, RZ ;  /* 0x0000000408087c24 */ /* 0x000fe2000f8e02ff */
[----:B------:R-:W-:Y:S02]  /*10ca0*/  ULDC UR4, c[0x0][0x2b8] ;  /* 0x0000ae0000047ab9 */ /* 0x000fe40000000800 */
[----:B------:R-:W-:Y:S01]  /*10cb0*/  ISETP.GE.AND P1, PT, R11, UR4, PT ;  /* 0x000000040b007c0c */ /* 0x000fe2000bf26270 */
[----:B------:R-:W-:Y:S01]  /*10cc0*/  IMAD R9, R6, UR5, R8 ;  /* 0x0000000506097c24 */ /* 0x000fe2000f8e0208 */
[----:B------:R-:W-:Y:S02]  /*10cd0*/  SHF.R.S32.HI R6, RZ, 0x1f, R5 ;  /* 0x0000001fff067819 */ /* 0x000fe40000011405 */
[----:B------:R-:W-:Y:S01]  /*10ce0*/  ISETP.GE.AND P2, PT, R10, UR4, PT ;  /* 0x000000040a007c0c */ /* 0x000fe2000bf46270 */
[----:B------:R-:W-:Y:S01]  /*10cf0*/  IMAD.IADD R3, R3, 0x1, R9 ;  /* 0x0000000103037824 */ /* 0x000fe200078e0209 */
[----:B------:R-:W-:Y:S01]  /*10d00*/  SHF.R.U32.HI R10, RZ, 0x1, R21 ;  /* 0x00000001ff0a7819 */ /* 0x000fe20000011615 */
[----:B------:R-:W-:-:S02]  /*10d10*/  IMAD R6, R6, UR6, RZ ;  /* 0x0000000606067c24 */ /* 0x000fc4000f8e02ff */
[----:B------:R-:W-:-:S04]  /*10d20*/  IMAD.WIDE.U32 R2, R5, UR6, R2 ;  /* 0x0000000605027c25 */ /* 0x000fc8000f8e0002 */
[----:B------:R-:W-:Y:S01]  /*10d30*/  IMAD R9, R5, UR7, R6 ;  /* 0x0000000705097c24 */ /* 0x000fe2000f8e0206 */
[----:B------:R-:W-:-:S04]  /*10d40*/  IADD3 R5, P0, R2, UR8, RZ ;  /* 0x0000000802057c10 */ /* 0x000fc8000ff1e0ff */
[----:B------:R-:W-:Y:S02]  /*10d50*/  IADD3.X R6, R3, UR9, R9, P0, !PT ;  /* 0x0000000903067c10 */ /* 0x000fe400087fe409 */
[----:B------:R-:W-:Y:S01]  /*10d60*/  ISETP.GE.AND P0, PT, R20, UR4, PT ;  /* 0x0000000414007c0c */ /* 0x000fe2000bf06270 */
[----:B------:R-:W-:-:S03]  /*10d70*/  UMOV UR4, 0xffffffff ;  /* 0xffffffff00047882 */ /* 0x000fc60000000000 */
[----:B------:R-:W-:Y:S09]  /*10d80*/  BRA.DIV UR4, `(.L_x_789) ;  /* 0x0000002604087947 */ /* 0x000ff2000b800000 */
[----:B------:R-:W0:Y:S01]  /*10d90*/  SHFL.IDX PT, R3, R0, RZ, 0x1e1f ;  /* 0x001e1fff00037589 */ /* 0x000e2200000e0000 */
[----:B------:R-:W-:Y:S01]  /*10da0*/  ULDC UR4, c[0x0][0x288] ;  /* 0x0000a20000047ab9 */ /* 0x000fe20000000800 */
[----:B------:R-:W-:Y:S02]  /*10db0*/  VIADD R8, R10, UR41 ;  /* 0x000000290a087c36 */ /* 0x000fe40008000000 */
        /* <DEDUP_REMOVED lines=8> */
[----:B-1----:R-:W-:Y:S02]  /*10e40*/  @!P4 IMAD.X R3, RZ, RZ, R2, P3 ;  /* 0x000000ffff03c224 */ /* 0x002fe400018e0602 */
[----:B------:R-:W-:-:S05]  /*10e50*/  @!P4 IMAD.MOV.U32 R2, RZ, RZ, R9 ;  /* 0x000000ffff02c224 */ /* 0x000fca00078e0009 */
[----:B------:R-:W-:Y:S04]  /*10e60*/  @!P4 LDGSTS.E.BYPASS.LTC128B.128 [R29+0xf000], desc[UR46][R2.64], !P0 ;  /* 0x0f000000021dcfae */ /* 0x000fe8000c101d6e */
        /* <DEDUP_REMOVED lines=11> */
.L_x_861:
        /* <DEDUP_REMOVED lines=12> */
.L_x_791:
[----:B------:R-:W-:Y:S05]  /*10fe0*/  BSYNC B0 ;  /* 0x0000000000007941 */ /* 0x000fea0003800000 */
.L_x_790:
[----:B------:R-:W-:Y:S01]  /*10ff0*/  NOP ;  /* 0x0000000000007918 */ /* 0x000fe20000000000 */
[----:B------:R-:W-:-:S13]  /*11000*/  PLOP3.LUT P0, PT, PT, PT, PT, 0x80, 0x0 ;  /* 0x000000000000781c */ /* 0x000fda0003f0f070 */
.L_x_792:
[----:B------:R-:W-:Y:S02]  /*11010*/  PLOP3.LUT P1, PT, P1, P0, PT, 0xa2, 0x0 ;  /* 0x000000000000781c */ /* 0x000fe40000f21472 */
[----:B------:R-:W-:-:S08]  /*11020*/  @P0 R2UR P1, UR4, R17 ;  /* 0x00000000110402ca */ /* 0x000fd00000020000 */
[----:B------:R-:W-:-:S05]  /*11030*/  @P0 PLOP3.LUT P0, PT, P1, PT, PT, 0x80, 0x0 ;  /* 0x000000000000081c */ /* 0x000fca0000f0f070 */
[----:B------:R-:W-:Y:S01]  /*11040*/  @!P1 SYNCS.ARRIVE.TRANS64.RED.A0T1 RZ, [UR4+0x19c00], RZ ;  /* 0x019c00ffffff99a7 */ /* 0x000fe20008200404 */
[----:B------:R-:W-:Y:S07]  /*11050*/  @!P1 ARRIVES.LDGSTSBAR.64.TRANSCNT [UR4+0x19c00] ;  /* 0x019c0000ff0099b0 */ /* 0x000fee0008000a84 */
[----:B------:R-:W-:Y:S05]  /*11060*/  @P0 BRA.U.ANY `(.L_x_792) ;  /* 0xfffffffd00e80947 */ /* 0x000fea000393ffff */
[----:B0-2---:R-:W2:Y:S02]  /*11070*/  LDL.LU R2, [R1] ;  /* 0x0000000001027983 */ /* 0x005ea40000300800 */
[----:B--2---:R-:W-:-:S05]  /*11080*/  VIADD R2, R2, 0x1 ;  /* 0x0000000102027836 */ /* 0x004fca0000000000 */
[----:B------:R0:W-:Y:S01]  /*11090*/  STL [R1], R2 ;  /* 0x0000000201007387 */ /* 0x0001e20000100800 */
        /* <DEDUP_REMOVED lines=9> */
.L_x_862:
[----:B------:R-:W-:Y:S05]  /*11130*/  BSYNC B0 ;  /* 0x0000000000007941 */ /* 0x000fea0003800000 */
.L_x_793:
[----:B------:R-:W-:-:S04]  /*11140*/  UIADD3 UR4, UR40, -0x2, URZ ;  /* 0xfffffffe28047890 */ /* 0x000fc8000fffe03f */
[----:B------:R-:W-:-:S06]  /*11150*/  UISETP.GE.AND UP0, UPT, UR4, UR39, UPT ;  /* 0x000000270400728c */ /* 0x000fcc000bf06270 */
[----:B------:R-:W-:-:S13]  /*11160*/  PLOP3.LUT P0, PT, PT, PT, UP0, 0x80, 0x0 ;  /* 0x000000000000781c */ /* 0x000fda0003f0f008 */
[----:B------:R-:W-:Y:S05]  /*11170*/  @!P0 BRA `(.L_x_795) ;  /* 0x0000000c00f08947 */ /* 0x000fea0003800000 */
[----:B------:R-:W-:Y:S02]  /*11180*/  IMAD.MOV.U32 R6, RZ, RZ, R19 ;  /* 0x000000ffff067224 */ /* 0x000fe400078e0013 */
[----:B------:R-:W-:Y:S02]  /*11190*/  IMAD.MOV.U32 R7, RZ, RZ, R22 ;  /* 0x000000ffff077224 */ /* 0x000fe400078e0016 */
[----:B0-----:R-:W-:-:S07]  /*111a0*/  IMAD.U32 R0, RZ, RZ, UR4 ;  /* 0x00000004ff007e24 */ /* 0x001fce000f8e00ff */
.L_x_819:
[----:B------:R-:W-:Y:S01]  /*111b0*/  LOP3.LUT P1, RZ, R18, 0x2, RZ, 0xc0, !PT ;  /* 0x0000000212ff7812 */ /* 0x000fe2000782c0ff */
[----:B------:R-:W-:Y:S01]  /*111c0*/  VIADD R19, R6, 0x1 ;  /* 0x0000000106137836 */ /* 0x000fe20000000000 */
[----:B------:R-:W-:Y:S05]  /*111d0*/  YIELD ;  /* 0x0000000000007946 */ /* 0x000fea0003800000 */
[----:B------:R-:W-:Y:S01]  /*111e0*/  ISETP.NE.AND P0, PT, R19, 0x2, PT ;  /* 0x000000021300780c */ /* 0x000fe20003f05270 */
[----:B------:R-:W-:Y:S03]  /*111f0*/  BSSY B0, `(.L_x_796) ;  /* 0x00000a2000007945 */ /* 0x000fe60003800000 */
[----:B------:R-:W-:-:S02]  /*11200*/  SEL R22, RZ, 0x1, P0 ;  /* 0x00000001ff167807 */ /* 0x000fc40000000000 */
[----:B------:R-:W-:Y:S02]  /*11210*/  SEL R19, R19, RZ, P0 ;  /* 0x000000ff13137207 */ /* 0x000fe40000000000 */
[----:B------:R-:W-:Y:S01]  /*11220*/  LOP3.LUT R22, R7, R22, RZ, 0x3c, !PT ;  /* 0x0000001607167212 */ /* 0x000fe200078e3cff */
[----:B0-----:R-:W-:Y:S06]  /*11230*/  @!P1 BRA `(.L_x_797) ;  /* 0x0000000800749947 */ /* 0x001fec0003800000 */
[----:B------:R-:W-:Y:S01]  /*11240*/  LOP3.LUT P1, RZ, R18, 0x1, RZ, 0xc0, !PT ;  /* 0x0000000112ff7812 */ /* 0x000fe2000782c0ff */
[----:B------:R-:W-:-:S12]  /*11250*/  IMAD.MOV.U32 R8, RZ, RZ, R0 ;  /* 0x000000ffff087224 */ /* 0x000fd800078e0000 */
[----:B------:R-:W-:Y:S05]  /*11260*/  @!P1 BRA `(.L_x_798) ;  /* 0x0000000000489947 */ /* 0x000fea0003800000 */
[----:B------:R-:W0:Y:S01]  /*11270*/  LDC R8, c[0x0][0x43c] ;  /* 0x00010f00ff087b82 */ /* 0x000e220000000800 */
[----:B------:R-:W-:Y:S01]  /*11280*/  ULDC.64 UR4, c[0x0][0x428] ;  /* 0x00010a0000047ab9 */ /* 0x000fe20000000a00 */
[----:B0-----:R-:W-:-:S13]  /*11290*/  ISETP.NE.AND P0, PT, R8, 0x1, PT ;  /* 0x000000010800780c */ /* 0x001fda0003f05270 */
[----:B------:R-:W0:Y:S02]  /*112a0*/  @P0 LDC.64 R2, c[0x0][0x440] ;  /* 0x00011000ff020b82 */ /* 0x000e240000000a00 */
[----:B0-----:R-:W-:-:S04]  /*112b0*/  @P0 IMAD.HI.U32 R4, R0, R2, RZ ;  /* 0x0000000200040227 */ /* 0x001fc800078e00ff */
[----:B------:R-:W-:Y:S01]  /*112c0*/  IMAD.MOV.U32 R2, RZ, RZ, R0 ;  /* 0x000000ffff027224 */ /* 0x000fe200078e0000 */
[----:B------:R-:W-:Y:S01]  /*112d0*/  @P0 SHF.R.U32.HI R2, RZ, R3, R4 ;  /* 0x00000003ff020219 */ /* 0x000fe20000011604 */
[----:B------:R-:W-:-:S04]  /*112e0*/  IMAD R4, R24, UR4, RZ ;  /* 0x0000000418047c24 */ /* 0x000fc8000f8e02ff */
[----:B------:R-:W-:Y:S02]  /*112f0*/  IMAD.MOV R3, RZ, RZ, -R2 ;  /* 0x000000ffff037224 */ /* 0x000fe400078e0a02 */
[----:B------:R-:W-:Y:S02]  /*11300*/  IMAD R5, R23, UR5, R4 ;  /* 0x0000000517057c24 */ /* 0x000fe4000f8e0204 */
[----:B------:R-:W-:Y:S01]  /*11310*/  IMAD R8, R8, R3, R0 ;  /* 0x0000000308087224 */ /* 0x000fe200078e0200 */
[----:B------:R-:W-:-:S03]  /*11320*/  SHF.R.S32.HI R3, RZ, 0x1f, R2 ;  /* 0x0000001fff037819 */ /* 0x000fc60000011402 */
[----:B------:R-:W-:Y:S01]  /*11330*/  IMAD.WIDE.U32 R2, R23, UR4, R2 ;  /* 0x0000000417027c25 */ /* 0x000fe2000f8e0002 */
[----:B------:R-:W-:-:S03]  /*11340*/  ULDC.64 UR4, c[0x0][0x418] ;  /* 0x0001060000047ab9 */ /* 0x000fc60000000a00 */
[----:B------:R-:W-:Y:S01]  /*11350*/  IMAD.IADD R5, R5, 0x1, R3 ;  /* 0x0000000105057824 */ /* 0x000fe200078e0203 */
[----:B------:R-:W-:-:S04]  /*11360*/  LEA R4, P0, R2, UR4, 0x2 ;  /* 0x0000000402047c11 */ /* 0x000fc8000f8010ff */
[----:B------:R-:W-:-:S05]  /*11370*/  LEA.HI.X R5, R2, UR5, R5, 0x2, P0 ;  /* 0x0000000502057c11 */ /* 0x000fca00080f1405 */
[----:B------:R0:W5:Y:S04]  /*11380*/  LDG.E R16, desc[UR46][R4.64] ;  /* 0x0000002e04107981 */ /* 0x000168000c1e1900 */
.L_x_798:
        /* <DEDUP_REMOVED lines=8> */
.L_x_863:
[----:B------:R-:W-:Y:S05]  /*11410*/  BSYNC B1 ;  /* 0x0000000000017941 */ /* 0x000fea0003800000 */
.L_x_799:
        /* <DEDUP_REMOVED lines=9> */
.L_x_802:
[----:B------:R-:W-:Y:S05]  /*114b0*/  BSYNC B1 ;  /* 0x0000000000017941 */ /* 0x000fea0003800000 */
.L_x_801:
[----:B------:R-:W-:Y:S01]  /*114c0*/  IMAD.MOV.U32 R5, RZ, RZ, RZ ;  /* 0x000000ffff057224 */ /* 0x000fe200078e00ff */
[----:B------:R-:W-:Y:S01]  /*114d0*/  UIADD3 UR4, UP0, UR50, 0x470, URZ ;  /* 0x0000047032047890 */ /* 0x000fe2000ff1e03f */
[----:B------:R-:W-:Y:S01]  /*114e0*/  IMAD R9, R19, 0x3000, R17 ;  /* 0x0000300013097824 */ /* 0x000fe200078e0211 */
[----:B------:R-:W-:Y:S01]  /*114f0*/  PLOP3.LUT P0, PT, PT, PT, PT, 0x80, 0x0 ;  /* 0x000000000000781c */ /* 0x000fe20003f0f070 */
[----:B------:R-:W-:Y:S01]  /*11500*/  IMAD.SHL.U32 R8, R8, 0x80, RZ ;  /* 0x0000008008087824 */ /* 0x000fe200078e00ff */
[----:B------:R-:W-:Y:S01]  /*11510*/  R2UR UR10, R5 ;  /* 0x00000000050a72ca */ /* 0x000fe200000e0000 */
[----:B------:R-:W-:Y:S01]  /*11520*/  VIADD R3, R4, 0x19c70 ;  /* 0x00019c7004037836 */ /* 0x000fe20000000000 */
[----:B------:R-:W-:Y:S01]  /*11530*/  UIADD3.X UR5, URZ, UR51, URZ, UP0, !UPT ;  /* 0x000000333f057290 */ /* 0x000fe200087fe43f */
[----:B------:R-:W-:Y:S01]  /*11540*/  VIADD R10, R9, 0x9000 ;  /* 0x00009000090a7836 */ /* 0x000fe20000000000 */
[----:B------:R-:W-:Y:S01]  /*11550*/  UMOV UR6, 0x0 ;  /* 0x0000000000067882 */ /* 0x000fe20000000000 */
[----:B------:R-:W-:-:S10]  /*11560*/  UMOV UR7, 0x14f00000 ;  /* 0x14f0000000077882 */ /* 0x000fd40000000000 */
.L_x_803:
        /* <DEDUP_REMOVED lines=16> */
.L_x_804:
        /* <DEDUP_REMOVED lines=16> */
.L_x_805:
        /* <DEDUP_REMOVED lines=13> */
.L_x_864:
[----:B------:R-:W-:Y:S05]  /*11840*/  BSYNC B1 ;  /* 0x0000000000017941 */ /* 0x000fea0003800000 */
.L_x_806:
        /* <DEDUP_REMOVED lines=11> */
.L_x_809:
[----:B------:R-:W-:Y:S05]  /*11900*/  BSYNC B1 ;  /* 0x0000000000017941 */ /* 0x000fea0003800000 */
.L_x_808:
        /* <DEDUP_REMOVED lines=8> */
.L_x_810:
        /* <DEDUP_REMOVED lines=15> */
.L_x_811:
        /* <DEDUP_REMOVED lines=15> */
.L_x_812:
        /* <DEDUP_REMOVED lines=10> */
.L_x_797:
[----:B------:R-:W-:Y:S05]  /*11c10*/  BSYNC B0 ;  /* 0x0000000000007941 */ /* 0x000fea0003800000 */
.L_x_796:
[----:B------:R-:W-:-:S06]  /*11c20*/  UISETP.NE.AND UP0, UPT, UR38, 0x3, UPT ;  /* 0x000000032600788c */ /* 0x000fcc000bf05270 */
[----:B------:R-:W-:-:S13]  /*11c30*/  PLOP3.LUT P0, PT, PT, PT, UP0, 0x80, 0x0 ;  /* 0x000000000000781c */ /* 0x000fda0003f0f008 */
[----:B------:R-:W-:Y:S05]  /*11c40*/  @!P0 BRA `(.L_x_813) ;  /* 0x0000000000048947 */ /* 0x000fea0003800000 */
[----:B------:R-:W-:Y:S01]  /*11c50*/  BPT.TRAP 0x1 ;  /* 0x000000040000795c */ /* 0x000fe20000300000 */
.L_x_813:
        /* <DEDUP_REMOVED lines=8> */
.L_x_865:
[----:B------:R-:W-:Y:S05]  /*11ce0*/  BSYNC B0 ;  /* 0x0000000000007941 */ /* 0x000fea0003800000 */
.L_x_814:
[----:B------:R-:W-:Y:S05]  /*11cf0*/  @!P0 BRA `(.L_x_816) ;  /* 0x0000000000048947 */ /* 0x000fea0003800000 */
[----:B------:R-:W-:Y:S01]  /*11d00*/  BPT.TRAP 0x1 ;  /* 0x000000040000795c */ /* 0x000fe20000300000 */
.L_x_816:
[----:B0-----:R-:W-:Y:S01]  /*11d10*/  SHF.L.U32 R2, R7, 0x1f, RZ ;  /* 0x0000001f07027819 */ /* 0x001fe200000006ff */
[----:B------:R-:W-:-:S03]  /*11d20*/  IMAD R10, R6, 0x3000, RZ ;  /* 0x00003000060a7824 */ /* 0x000fc600078e02ff */
[----:B------:R-:W0:Y:S02]  /*11d30*/  SYNCS.PHASECHK.TRANS64.TRYWAIT P1, [R3+URZ+0x19c60], R2 ;  /* 0x019c6002030075a7 */ /* 0x000e24000802017f */
[----:B0-----:R-:W-:Y:S05]  /*11d40*/  @!P1 BRA `(.L_x_817) ;  /* 0x0000001800549947 */ /* 0x001fea0003800000 */
.L_x_866:
[C---:B0-----:R-:W-:Y:S01]  /*11d50*/  LOP3.LUT R2, R10.reuse, R27, RZ, 0xfc, !PT ;  /* 0x0000001b0a027212 */ /* 0x041fe200078efcff */
[----:B------:R-:W-:Y:S05]  /*11d60*/  WARPSYNC.ALL ;  /* 0x0000000000007948 */ /* 0x000fea0003800000 */
[----:B------:R-:W-:Y:S01]  /*11d70*/  IMAD.IADD R2, R17, 0x1, R2 ;  /* 0x0000000111027824 */ /* 0x000fe200078e0202 */
[----:B------:R-:W-:-:S04]  /*11d80*/  LOP3.LUT R12, R10, R25, RZ, 0xfc, !PT ;  /* 0x000000190a0c7212 */ /* 0x000fc800078efcff */
[----:B------:R-:W0:Y:S01]  /*11d90*/  LDSM.16.MT88.4 R4, [R2+0x9000] ;  /* 0x009000000204783b */ /* 0x000e220000004200 */
[----:B------:R-:W-:Y:S01]  /*11da0*/  IMAD.IADD R12, R17, 0x1, R12 ;  /* 0x00000001110c7824 */ /* 0x000fe200078e020c */
        /* <DEDUP_REMOVED lines=44> */
.L_x_818:
        /* <DEDUP_REMOVED lines=10> */
[C---:B------:R-:W-:Y:S01]  /*12110*/  ISETP.GT.AND P0, PT, R0.reuse, UR39, PT ;  /* 0x0000002700007c0c */ /* 0x040fe2000bf04270 */
[----:B------:R-:W-:-:S12]  /*12120*/  VIADD R0, R0, 0xffffffff ;  /* 0xffffffff00007836 */ /* 0x000fd80000000000 */
[----:B--2---:R-:W-:Y:S05]  /*12130*/  @P0 BRA `(.L_x_819) ;  /* 0xfffffff0001c0947 */ /* 0x004fea000383ffff */
.L_x_795:
        /* <DEDUP_REMOVED lines=17> */
.L_x_821:
[----:B------:R-:W-:Y:S05]  /*12250*/  BSYNC B0 ;  /* 0x0000000000007941 */ /* 0x000fea0003800000 */
.L_x_820:
[----:B------:R-:W-:-:S06]  /*12260*/  UISETP.NE.AND UP0, UPT, UR38, 0x3, UPT ;  /* 0x000000032600788c */ /* 0x000fcc000bf05270 */
[----:B------:R-:W-:-:S13]  /*12270*/  PLOP3.LUT P1, PT, PT, PT, UP0, 0x80, 0x0 ;  /* 0x000000000000781c */ /* 0x000fda0003f2f008 */
[----:B------:R-:W-:Y:S05]  /*12280*/  @!P1 BRA `(.L_x_822) ;  /* 0x0000000000049947 */ /* 0x000fea0003800000 */
[----:B------:R-:W-:Y:S01]  /*12290*/  BPT.TRAP 0x1 ;  /* 0x000000040000795c */ /* 0x000fe20000300000 */
.L_x_822:
        /* <DEDUP_REMOVED lines=8> */
.L_x_867:
[----:B------:R-:W-:Y:S05]  /*12320*/  BSYNC B0 ;  /* 0x0000000000007941 */ /* 0x000fea0003800000 */
.L_x_823:
[----:B------:R-:W-:Y:S05]  /*12330*/  @!P2 BRA `(.L_x_825) ;  /* 0x000000000004a947 */ /* 0x000fea0003800000 */
[----:B------:R-:W-:Y:S01]  /*12340*/  BPT.TRAP 0x1 ;  /* 0x000000040000795c */ /* 0x000fe20000300000 */
.L_x_825:
[----:B0-----:R-:W-:-:S04]  /*12350*/  SHF.L.U32 R0, R22, 0x1f, RZ ;  /* 0x0000001f16007819 */ /* 0x001fc800000006ff */
[----:B------:R-:W0:Y:S02]  /*12360*/  SYNCS.PHASECHK.TRANS64.TRYWAIT P1, [R3+URZ+0x19c60], R0 ;  /* 0x019c6000030075a7 */ /* 0x000e24000802017f */
[----:B0-----:R-:W-:Y:S05]  /*12370*/  @!P1 BRA `(.L_x_826) ;  /* 0x0000001000f09947 */ /* 0x001fea0003800000 */
.L_x_868:
        /* <DEDUP_REMOVED lines=51> */
.L_x_827:
[----:B--2---:R2:W-:Y:S01]  /*126b0*/  SYNCS.ARRIVE.TRANS64.A1T0 RZ, [R3+URZ+0x19c50], RZ ;  /* 0x019c50ff03ff79a7 */ /* 0x0045e2000810003f */
[----:B------:R-:W-:Y:S02]  /*126c0*/  @!P0 VIADD R0, R3, 0x19c80 ;  /* 0x00019c8003008836 */ /* 0x000fe40000000000 */
[----:B------:R-:W-:-:S03]  /*126d0*/  VIADD R19, R19, 0x1 ;  /* 0x0000000113137836 */ /* 0x000fc60000000000 */
[----:B------:R-:W-:Y:S01]  /*126e0*/  @!P0 PRMT R0, RZ, 0x654, R0 ;  /* 0x00000654ff008816 */ /* 0x000fe20000000000 */
[----:B------:R-:W-:Y:S01]  /*126f0*/  BAR.SYNC.DEFER_BLOCKING 0x2, 0x80 ;  /* 0x0082000000007b1d */ /* 0x000fe20000010000 */
[----:B------:R-:W-:-:S04]  /*12700*/  ISETP.NE.AND P1, PT, R19, 0x2, PT ;  /* 0x000000021300780c */ /* 0x000fc80003f25270 */
[----:B--2---:R-:W-:Y:S02]  /*12710*/  SEL R3, RZ, 0x1, P1 ;  /* 0x00000001ff037807 */ /* 0x004fe40000800000 */
[----:B------:R-:W-:Y:S02]  /*12720*/  SEL R19, R19, RZ, P1 ;  /* 0x000000ff13137207 */ /* 0x000fe40000800000 */
[----:B------:R-:W-:Y:S01]  /*12730*/  LOP3.LUT R22, R22, R3, RZ, 0x3c, !PT ;  /* 0x0000000316167212 */ /* 0x000fe200078e3cff */
[----:B------:R2:W-:Y:S06]  /*12740*/  @!P0 SYNCS.ARRIVE.TRANS64.RED.A1T0 RZ, [R0+URZ], RZ ;  /* 0x000000ff00ff89a7 */ /* 0x0005ec000810043f */
.L_x_770:
[----:B------:R-:W-:Y:S05]  /*12750*/  BSYNC B7 ;  /* 0x0000000000077941 */ /* 0x000fea0003800000 */
.L_x_768:
[----:B------:R-:W-:-:S13]  /*12760*/  LOP3.LUT P1, RZ, R18, 0x4, RZ, 0xc0, !PT ;  /* 0x0000000412ff7812 */ /* 0x000fda000782c0ff */
[----:B------:R-:W-:Y:S05]  /*12770*/  @!P1 BRA `(.L_x_828) ;  /* 0x0000000000209947 */ /* 0x000fea0003800000 */
[----:B------:R-:W3:Y:S08]  /*12780*/  S2UR UR5, SR_CgaCtaId ;  /* 0x00000000000579c3 */ /* 0x000ef00000008800 */
[----:B------:R-:W-:Y:S06]  /*12790*/  BAR.SYNC.DEFER_BLOCKING 0x5, 0x200 ;  /* 0x0148000000007b1d */ /* 0x000fec0000010000 */
[----:B------:R-:W-:-:S02]  /*127a0*/  UMOV UR4, 0x400 ;  /* 0x0000040000047882 */ /* 0x000fc40000000000 */
[----:B---3--:R-:W-:-:S06]  /*127b0*/  ULEA UR4, UR5, UR4, 0x18 ;  /* 0x0000000405047291 */ /* 0x008fcc000f8ec03f */
[----:B------:R-:W-:-:S05]  /*127c0*/  IMAD.U32 R17, RZ, RZ, UR4 ;  /* 0x00000004ff117e24 */ /* 0x000fca000f8e00ff */
[----:B------:R3:W4:Y:S01]  /*127d0*/  LDS R28, [R17+0x19cd0] ;  /* 0x019cd000111c7984 */ /* 0x0007220000000800 */
[----:B------:R-:W-:Y:S06]  /*127e0*/  BAR.ARV 0x4, 0x200 ;  /* 0x0108000000007b1d */ /* 0x000fec0000002000 */
[----:B------:R-:W-:Y:S05]  /*127f0*/  BRA `(.L_x_829) ;  /* 0x0000000000207947 */ /* 0x000fea0003800000 */
.L_x_828:
[----:B------:R-:W3:Y:S01]  /*12800*/  @!P0 S2R R3, SR_CgaCtaId ;  /* 0x0000000000038919 */ /* 0x000ee20000008800 */
[----:B--2---:R-:W-:Y:S01]  /*12810*/  @!P0 MOV R0, 0x400 ;  /* 0x0000040000008802 */ /* 0x004fe20000000f00 */
[----:B------:R-:W-:Y:S03]  /*12820*/  BAR.SYNC.DEFER_BLOCKING 0x4, 0x200 ;  /* 0x0108000000007b1d */ /* 0x000fe60000010000 */
[----:B---3--:R-:W-:-:S03]  /*12830*/  @!P0 LEA R17, R3, R0, 0x18 ;  /* 0x0000000003118211 */ /* 0x008fc600078ec0ff */
[----:B------:R-:W2:Y:S04]  /*12840*/  SHFL.IDX PT, R0, R28, RZ, 0x1f ;  /* 0x00001fff1c007589 */ /* 0x000ea800000e0000 */
[----:B------:R2:W-:Y:S02]  /*12850*/  @!P0 STS [R17+0x19cd0], R28 ;  /* 0x019cd01c11008388 */ /* 0x0005e40000000800 */
[----:B--2---:R-:W-:Y:S01]  /*12860*/  IMAD.MOV.U32 R28, RZ, RZ, R0 ;  /* 0x000000ffff1c7224 */ /* 0x004fe200078e0000 */
[----:B------:R-:W-:Y:S06]  /*12870*/  BAR.ARV 0x5, 0x200 ;  /* 0x0148000000007b1d */ /* 0x000fec0000002000 */
.L_x_829:
[----:B------:R-:W-:Y:S02]  /*12880*/  ULDC UR4, c[0x0][0xc38] ;  /* 0x00030e0000047ab9 */ /* 0x000fe40000000800 */
[----:B----4-:R-:W-:-:S13]  /*12890*/  ISETP.GE.AND P0, PT, R28, UR4, PT ;  /* 0x000000041c007c0c */ /* 0x010fda000bf06270 */
[----:B------:R-:W-:Y:S05]  /*128a0*/  @!P0 BRA `(.L_x_830) ;  /* 0xffffffc400d48947 */ /* 0x000fea000383ffff */
.L_x_759:
[----:B--2---:R-:W2:Y:S01]  /*128b0*/  LDL.LU R0, [R1] ;  /* 0x0000000001007983 */ /* 0x004ea20000300800 */
[----:B------:R-:W-:Y:S01]  /*128c0*/  BSSY B0, `(.L_x_831) ;  /* 0x000000b000007945 */ /* 0x000fe20003800000 */
[----:B------:R-:W4:Y:S01]  /*128d0*/  S2R R5, SR_CgaCtaId ;  /* 0x0000000000057919 */ /* 0x000f220000008800 */
[----:B--2---:R-:W-:-:S05]  /*128e0*/  VIADD R0, R0, 0x1 ;  /* 0x0000000100007836 */ /* 0x004fca0000000000 */
[----:B0-----:R-:W-:-:S04]  /*128f0*/  LEA.HI R2, R0, R0, RZ, 0x1 ;  /* 0x0000000000027211 */ /* 0x001fc800078f08ff */
[----:B------:R-:W-:Y:S02]  /*12900*/  LOP3.LUT R3, R2, 0xfffffffe, RZ, 0xc0, !PT ;  /* 0xfffffffe02037812 */ /* 0x000fe400078ec0ff */
[----:B------:R-:W-:-:S03]  /*12910*/  MOV R2, 0x400 ;  /* 0x0000040000027802 */ /* 0x000fc60000000f00 */
[----:B------:R-:W-:Y:S01]  /*12920*/  IMAD.IADD R0, R0, 0x1, -R3 ;  /* 0x0000000100007824 */ /* 0x000fe200078e0a03 */
[----:B----4-:R-:W-:-:S04]  /*12930*/  LEA R6, R5, R2, 0x18 ;  /* 0x0000000205067211 */ /* 0x010fc800078ec0ff */
[----:B------:R-:W-:-:S04]  /*12940*/  SHF.L.U32 R0, R0, 0x1f, RZ ;  /* 0x0000001f00007819 */ /* 0x000fc800000006ff */
[----:B------:R-:W0:Y:S02]  /*12950*/  SYNCS.PHASECHK.TRANS64.TRYWAIT P0, [R6+URZ+0x19c20], R0 ;  /* 0x019c2000060075a7 */ /* 0x000e24000800017f */
[----:B0-----:R-:W-:Y:S05]  /*12960*/  @!P0 BRA `(.L_x_832) ;  /* 0x0000000c00888947 */ /* 0x001fea0003800000 */
.L_x_869:
[----:B------:R-:W-:Y:S05]  /*12970*/  BSYNC B0 ;  /* 0x0000000000007941 */ /* 0x000fea0003800000 */
.L_x_831:
[----:B------:R-:W-:-:S03]  /*12980*/  UMOV UR4, 0xffffffff ;  /* 0xffffffff00047882 */ /* 0x000fc60000000000 */
[----:B------:R-:W-:Y:S05]  /*12990*/  BRA.DIV UR4, `(.L_x_833) ;  /* 0x0000000e04907947 */ /* 0x000fea000b800000 */
[----:B0-----:R-:W0:Y:S02]  /*129a0*/  S2R R0, SR_TID.X ;  /* 0x0000000000007919 */ /* 0x001e240000002100 */
[----:B0-----:R-:W-:-:S04]  /*129b0*/  SHF.R.U32.HI R0, RZ, 0x5, R0 ;  /* 0x00000005ff007819 */ /* 0x001fc80000011600 */
[----:B------:R-:W-:-:S05]  /*129c0*/  LOP3.LUT R0, R0, 0x3, RZ, 0xc0, !PT ;  /* 0x0000000300007812 */ /* 0x000fca00078ec0ff */
[----:B-1----:R0:W1:Y:S02]  /*129d0*/  SHFL.IDX PT, R14, R0, RZ, 0x1f ;  /* 0x00001fff000e7589 */ /* 0x00206400000e0000 */
.L_x_872:
[----:B-1----:R-:W-:Y:S01]  /*129e0*/  ISETP.NE.AND P0, PT, R14, RZ, PT ;  /* 0x000000ff0e00720c */ /* 0x002fe20003f05270 */
[----:B------:R-:W-:-:S12]  /*129f0*/  BSSY B0, `(.L_x_834) ;  /* 0x000002b000007945 */ /* 0x000fd80003800000 */
[----:B------:R-:W-:Y:S05]  /*12a00*/  @P0 BRA `(.L_x_835) ;  /* 0x0000000000a40947 */ /* 0x000fea0003800000 */
[----:B------:R-:W-:-:S03]  /*12a10*/  UMOV UR4, 0xffffffff ;  /* 0xffffffff00047882 */ /* 0x000fc60000000000 */
[----:B------:R-:W-:Y:S05]  /*12a20*/  BRA.DIV UR4, `(.L_x_836) ;  /* 0x0000000e04a07947 */ /* 0x000fea000b800000 */
[----:B------:R-:W-:-:S13]  /*12a30*/  ELECT P6, URZ, PT ;  /* 0x00000000003f782f */ /* 0x000fda00038c0000 */
.L_x_875:
[----:B------:R-:W-:Y:S05]  /*12a40*/  @!P6 BRA `(.L_x_835) ;  /* 0x000000000094e947 */ /* 0x000fea0003800000 */
[----:B------:R-:W-:-:S06]  /*12a50*/  ULOP3.LUT UR4, UR42, 0x2, URZ, 0xfc, !UPT ;  /* 0x000000022a047892 */ /* 0x000fcc000f8efc3f */
[----:B0-----:R-:W-:-:S05]  /*12a60*/  IMAD.U32 R0, RZ, RZ, UR4 ;  /* 0x00000004ff007e24 */ /* 0x001fca000f8e00ff */
[----:B------:R-:W-:-:S13]  /*12a70*/  ISETP.NE.AND P0, PT, R0, 0x3, PT ;  /* 0x000000030000780c */ /* 0x000fda0003f05270 */
[----:B------:R-:W-:Y:S05]  /*12a80*/  @!P0 BRA `(.L_x_837) ;  /* 0x0000000000048947 */ /* 0x000fea0003800000 */
[----:B------:R-:W-:Y:S01]  /*12a90*/  BPT.TRAP 0x1 ;  /* 0x000000040000795c */ /* 0x000fe20000300000 */
.L_x_837:
        /* <DEDUP_REMOVED lines=12> */
.L_x_876:
[----:B------:R-:W1:Y:S02]  /*12b60*/  SYNCS.PHASECHK.TRANS64.TRYWAIT P1, [R9+URZ], R0 ;  /* 0x00000000090075a7 */ /* 0x000e64000802017f */
[----:B-1----:R-:W-:Y:S05]  /*12b70*/  @!P1 BRA `(.L_x_839) ;  /* 0x0000000c00809947 */ /* 0x002fea0003800000 */
.L_x_877:
[----:B------:R-:W-:Y:S05]  /*12b80*/  @!P0 BRA `(.L_x_840) ;  /* 0x0000000000048947 */ /* 0x000fea0003800000 */
[----:B------:R-:W-:Y:S01]  /*12b90*/  BPT.TRAP 0x1 ;  /* 0x000000040000795c */ /* 0x000fe20000300000 */
.L_x_840:
[----:B------:R-:W-:-:S04]  /*12ba0*/  IMAD R19, R19, 0x8, R6 ;  /* 0x0000000813137824 */ /* 0x000fc800078e0206 */
[----:B------:R-:W2:Y:S02]  /*12bb0*/  SYNCS.PHASECHK.TRANS64.TRYWAIT P1, [R19+URZ+0x19c60], R4 ;  /* 0x019c6004130075a7 */ /* 0x000ea4000802017f */
[----:B--2---:R-:W-:Y:S05]  /*12bc0*/  @!P1 BRA `(.L_x_841) ;  /* 0x0000000c00809947 */ /* 0x004fea0003800000 */
.L_x_878:
[----:B------:R-:W-:Y:S05]  /*12bd0*/  @!P0 BRA `(.L_x_842) ;  /* 0x0000000000048947 */ /* 0x000fea0003800000 */
[----:B------:R-:W-:Y:S01]  /*12be0*/  BPT.TRAP 0x1 ;  /* 0x000000040000795c */ /* 0x000fe20000300000 */
.L_x_842:
[----:B------:R-:W-:-:S04]  /*12bf0*/  IMAD R7, R7, 0x8, R6 ;  /* 0x0000000807077824 */ /* 0x000fc800078e0206 */
[----:B------:R-:W4:Y:S02]  /*12c00*/  SYNCS.PHASECHK.TRANS64.TRYWAIT P1, [R7+URZ+0x19c60], R0 ;  /* 0x019c6000070075a7 */ /* 0x000f24000802017f */
[----:B----4-:R-:W-:Y:S05]  /*12c10*/  @!P1 BRA `(.L_x_843) ;  /* 0x0000000c00809947 */ /* 0x010fea0003800000 */
.L_x_879:
[----:B------:R-:W-:Y:S05]  /*12c20*/  @!P0 BRA `(.L_x_844) ;  /* 0x0000000000048947 */ /* 0x000fea0003800000 */
[----:B------:R-:W-:Y:S01]  /*12c30*/  BPT.TRAP 0x1 ;  /* 0x000000040000795c */ /* 0x000fe20000300000 */
.L_x_844:
[----:B------:R-:W5:Y:S02]  /*12c40*/  SYNCS.PHASECHK.TRANS64.TRYWAIT P0, [R19+URZ+0x19c80], R4 ;  /* 0x019c8004130075a7 */ /* 0x000f64000800017f */
[----:B-----5:R-:W-:Y:S05]  /*12c50*/  @!P0 BRA `(.L_x_845) ;  /* 0x0000000c00848947 */ /* 0x020fea0003800000 */
.L_x_846:
[----:B------:R0:W0:Y:S02]  /*12c60*/  SYNCS.PHASECHK.TRANS64.TRYWAIT P0, [R7+URZ+0x19c80], R0 ;  /* 0x019c8000070075a7 */ /* 0x000024000800017f */
[----:B0-----:R-:W-:Y:S05]  /*12c70*/  @!P0 NANOSLEEP.SYNCS 0x989680 ;  /* 0x009896800000895d */ /* 0x001fea0003900000 */
[----:B------:R-:W0:Y:S02]  /*12c80*/  @!P0 SYNCS.PHASECHK.TRANS64 P0, [R7+URZ+0x19c80], R0 ;  /* 0x019c8000070085a7 */ /* 0x000e24000800007f */
[----:B0-----:R-:W-:Y:S05]  /*12c90*/  @!P0 BRA `(.L_x_846) ;  /* 0xfffffffc00f08947 */ /* 0x001fea000383ffff */
.L_x_835:
[----:B------:R-:W-:Y:S05]  /*12ca0*/  BSYNC B0 ;  /* 0x0000000000007941 */ /* 0x000fea0003800000 */
.L_x_834:
[----:B------:R-:W-:Y:S05]  /*12cb0*/  EXIT ;  /* 0x000000000000794d */ /* 0x000fea0003800000 */
.L_x_676:
[----:B0-----:R-:W-:-:S04]  /*12cc0*/  IMAD.U32 R3, RZ, RZ, UR45 ;  /* 0x0000002dff037e24 */ /* 0x001fc8000f8e00ff */
[----:B------:R0:W1:Y:S03]  /*12cd0*/  SYNCS.PHASECHK.TRANS64.TRYWAIT P1, [R3+URZ+0x19c00], R0 ;  /* 0x019c0000030075a7 */ /* 0x000066000802017f */
[----:B-1----:R-:W-:Y:S05]  /*12ce0*/  @!P1 NANOSLEEP.SYNCS 0x989680 ;  /* 0x009896800000995d */ /* 0x002fea0003900000 */
[----:B------:R-:W1:Y:S02]  /*12cf0*/  @!P1 SYNCS.PHASECHK.TRANS64 P1, [R3+URZ+0x19c00], R0 ;  /* 0x019c0000030095a7 */ /* 0x000e64000802007f */
[----:B-1----:R-:W-:Y:S05]  /*12d00*/  @!P1 BRA `(.L_x_676) ;  /* 0xfffffffc00ec9947 */ /* 0x002fea000383ffff */
[----:B------:R-:W-:Y:S05]  /*12d10*/  BRA `(.L_x_847) ;  /* 0xfffffeec00d07947 */ /* 0x000fea000383ffff */
.L_x_680:
[----:B-1----:R1:W2:Y:S02]  /*12d20*/  SYNCS.PHASECHK.TRANS64.TRYWAIT P2, [R5+URZ+0x19c30], R0 ;  /* 0x019c3000050075a7 */ /* 0x0022a4000804017f */
[----:B--2---:R-:W-:Y:S05]  /*12d30*/  @!P2 NANOSLEEP.SYNCS 0x989680 ;  /* 0x009896800000a95d */ /* 0x004fea0003900000 */
[----:B------:R-:W2:Y:S02]  /*12d40*/  @!P2 SYNCS.PHASECHK.TRANS64 P2, [R5+URZ+0x19c30], R0 ;  /* 0x019c30000500a5a7 */ /* 0x000ea4000804007f */
[----:B--2---:R-:W-:Y:S05]  /*12d50*/  @!P2 BRA `(.L_x_680) ;  /* 0xfffffffc00f0a947 */ /* 0x004fea000383ffff */
[----:B------:R-:W-:Y:S05]  /*12d60*/  BRA `(.L_x_679) ;  /* 0xfffffeec00f47947 */ /* 0x000fea000383ffff */
.L_x_696:
[----:B-1----:R-:W-:-:S04]  /*12d70*/  IMAD.U32 R7, RZ, RZ, UR6 ;  /* 0x00000006ff077e24 */ /* 0x002fc8000f8e00ff */
[----:B------:R1:W2:Y:S03]  /*12d80*/  SYNCS.PHASECHK.TRANS64.TRYWAIT P2, [R7+URZ+0x19c30], R6 ;  /* 0x019c3006070075a7 */ /* 0x0002a6000804017f */
[----:B--2---:R-:W-:Y:S05]  /*12d90*/  @!P2 NANOSLEEP.SYNCS 0x989680 ;  /* 0x009896800000a95d */ /* 0x004fea0003900000 */
[----:B------:R-:W2:Y:S02]  /*12da0*/  @!P2 SYNCS.PHASECHK.TRANS64 P2, [R7+URZ+0x19c30], R6 ;  /* 0x019c30060700a5a7 */ /* 0x000ea4000804007f */
[----:B--2---:R-:W-:Y:S05]  /*12db0*/  @!P2 BRA `(.L_x_696) ;  /* 0xfffffffc00eca947 */ /* 0x004fea000383ffff */
[----:B------:R-:W-:Y:S05]  /*12dc0*/  BRA `(.L_x_695) ;  /* 0xffffff20005c7947 */ /* 0x000fea000383ffff */
.L_x_700:
[----:B-1----:R-:W-:-:S04]  /*12dd0*/  IMAD.U32 R7, RZ, RZ, UR11 ;  /* 0x0000000bff077e24 */ /* 0x002fc8000f8e00ff */
[----:B------:R1:W2:Y:S03]  /*12de0*/  SYNCS.PHASECHK.TRANS64.TRYWAIT P2, [R7+URZ+0x19c50], R6 ;  /* 0x019c5006070075a7 */ /* 0x0002a6000804017f */
[----:B--2---:R-:W-:Y:S05]  /*12df0*/  @!P2 NANOSLEEP.SYNCS 0x989680 ;  /* 0x009896800000a95d */ /* 0x004fea0003900000 */
[----:B------:R-:W2:Y:S02]  /*12e00*/  @!P2 SYNCS.PHASECHK.TRANS64 P2, [R7+URZ+0x19c50], R6 ;  /* 0x019c50060700a5a7 */ /* 0x000ea4000804007f */
[----:B--2---:R-:W-:Y:S05]  /*12e10*/  @!P2 BRA `(.L_x_700) ;  /* 0xfffffffc00eca947 */ /* 0x004fea000383ffff */
[----:B------:R-:W-:Y:S05]  /*12e20*/  BRA `(.L_x_699) ;  /* 0xffffff2000ac7947 */ /* 0x000fea000383ffff */
.L_x_718:
[----:B-1----:R-:W-:-:S04]  /*12e30*/  IMAD.U32 R11, RZ, RZ, UR6 ;  /* 0x00000006ff0b7e24 */ /* 0x002fc8000f8e00ff */
[----:B------:R1:W2:Y:S03]  /*12e40*/  SYNCS.PHASECHK.TRANS64.TRYWAIT P2, [R11+URZ+0x19c30], R0 ;  /* 0x019c30000b0075a7 */ /* 0x0002a6000804017f */
[----:B--2---:R-:W-:Y:S05]  /*12e50*/  @!P2 NANOSLEEP.SYNCS 0x989680 ;  /* 0x009896800000a95d */ /* 0x004fea0003900000 */
[----:B------:R-:W2:Y:S02]  /*12e60*/  @!P2 SYNCS.PHASECHK.TRANS64 P2, [R11+URZ+0x19c30], R0 ;  /* 0x019c30000b00a5a7 */ /* 0x000ea4000804007f */
[----:B--2---:R-:W-:Y:S05]  /*12e70*/  @!P2 BRA `(.L_x_718) ;  /* 0xfffffffc00eca947 */ /* 0x004fea000383ffff */
[----:B------:R-:W-:Y:S05]  /*12e80*/  BRA `(.L_x_717) ;  /* 0xffffff4c00f87947 */ /* 0x000fea000383ffff */
.L_x_722:
[----:B-1----:R-:W-:-:S04]  /*12e90*/  IMAD.U32 R11, RZ, RZ, UR11 ;  /* 0x0000000bff0b7e24 */ /* 0x002fc8000f8e00ff */
[----:B------:R1:W2:Y:S03]  /*12ea0*/  SYNCS.PHASECHK.TRANS64.TRYWAIT P2, [R11+URZ+0x19c50], R0 ;  /* 0x019c50000b0075a7 */ /* 0x0002a6000804017f */
[----:B--2---:R-:W-:Y:S05]  /*12eb0*/  @!P2 NANOSLEEP.SYNCS 0x989680 ;  /* 0x009896800000a95d */ /* 0x004fea0003900000 */
[----:B------:R-:W2:Y:S02]  /*12ec0*/  @!P2 SYNCS.PHASECHK.TRANS64 P2, [R11+URZ+0x19c50], R0 ;  /* 0x019c50000b00a5a7 */ /* 0x000ea4000804007f */
[----:B--2---:R-:W-:Y:S05]  /*12ed0*/  @!P2 BRA `(.L_x_722) ;  /* 0xfffffffc00eca947 */ /* 0x004fea000383ffff */
[----:B------:R-:W-:Y:S05]  /*12ee0*/  BRA `(.L_x_721) ;  /* 0xffffff5000487947 */ /* 0x000fea000383ffff */
.L_x_729:
[----:B-1----:R-:W-:-:S04]  /*12ef0*/  IMAD.U32 R7, RZ, RZ, UR6 ;  /* 0x00000006ff077e24 */ /* 0x002fc8000f8e00ff */
[----:B------:R1:W2:Y:S03]  /*12f00*/  SYNCS.PHASECHK.TRANS64.TRYWAIT P2, [R7+URZ+0x19c30], R0 ;  /* 0x019c3000070075a7 */ /* 0x0002a6000804017f */
[----:B--2---:R-:W-:Y:S05]  /*12f10*/  @!P2 NANOSLEEP.SYNCS 0x989680 ;  /* 0x009896800000a95d */ /* 0x004fea0003900000 */
[----:B------:R-:W2:Y:S02]  /*12f20*/  @!P2 SYNCS.PHASECHK.TRANS64 P2, [R7+URZ+0x19c30], R0 ;  /* 0x019c30000700a5a7 */ /* 0x000ea4000804007f */
[----:B--2---:R-:W-:Y:S05]  /*12f30*/  @!P2 BRA `(.L_x_729) ;  /* 0xfffffffc00eca947 */ /* 0x004fea000383ffff */
[----:B------:R-:W-:Y:S05]  /*12f40*/  BRA `(.L_x_728) ;  /* 0xffffff6800c87947 */ /* 0x000fea000383ffff */
.L_x_733:
[----:B-1----:R-:W-:-:S04]  /*12f50*/  IMAD.U32 R7, RZ, RZ, UR11 ;  /* 0x0000000bff077e24 */ /* 0x002fc8000f8e00ff */
[----:B------:R1:W2:Y:S03]  /*12f60*/  SYNCS.PHASECHK.TRANS64.TRYWAIT P2, [R7+URZ+0x19c50], R0 ;  /* 0x019c5000070075a7 */ /* 0x0002a6000804017f */
[----:B--2---:R-:W-:Y:S05]  /*12f70*/  @!P2 NANOSLEEP.SYNCS 0x989680 ;  /* 0x009896800000a95d */ /* 0x004fea0003900000 */
[----:B------:R-:W2:Y:S02]  /*12f80*/  @!P2 SYNCS.PHASECHK.TRANS64 P2, [R7+URZ+0x19c50], R0 ;  /* 0x019c50000700a5a7 */ /* 0x000ea4000804007f */
[----:B--2---:R-:W-:Y:S05]  /*12f90*/  @!P2 BRA `(.L_x_733) ;  /* 0xfffffffc00eca947 */ /* 0x004fea000383ffff */
[----:B------:R-:W-:Y:S05]  /*12fa0*/  BRA `(.L_x_732) ;  /* 0xffffff6c00187947 */ /* 0x000fea000383ffff */
.L_x_747:
[----:B-1----:R-:W-:-:S04]  /*12fb0*/  IMAD.U32 R6, RZ, RZ, UR14 ;  /* 0x0000000eff067e24 */ /* 0x002fc8000f8e00ff */
[----:B------:R1:W2:Y:S03]  /*12fc0*/  SYNCS.PHASECHK.TRANS64.TRYWAIT P1, [R6+URZ+0x19c50], R3 ;  /* 0x019c5003060075a7 */ /* 0x0002a6000802017f */
[----:B--2---:R-:W-:Y:S05]  /*12fd0*/  @!P1 NANOSLEEP.SYNCS 0x989680 ;  /* 0x009896800000995d */ /* 0x004fea0003900000 */
[----:B------:R-:W2:Y:S02]  /*12fe0*/  @!P1 SYNCS.PHASECHK.TRANS64 P1, [R6+URZ+0x19c50], R3 ;  /* 0x019c5003060095a7 */ /* 0x000ea4000802007f */
[----:B--2---:R-:W-:Y:S05]  /*12ff0*/  @!P1 BRA `(.L_x_747) ;  /* 0xfffffffc00ec9947 */ /* 0x004fea000383ffff */
[----:B------:R-:W-:Y:S05]  /*13000*/  BRA `(.L_x_746) ;  /* 0xffffff94008c7947 */ /* 0x000fea000383ffff */
.L_x_779:
[----:B------:R-:W-:Y:S02]  /*13010*/  IMAD.MOV.U32 R13, RZ, RZ, R20 ;  /* 0x000000ffff0d7224 */ /* 0x000fe400078e0014 */
[----:B------:R-:W-:Y:S02]  /*13020*/  IMAD.MOV.U32 R12, RZ, RZ, RZ ;  /* 0x000000ffff0c7224 */ /* 0x000fe400078e00ff */
[----:B------:R-:W-:Y:S02]  /*13030*/  IMAD.MOV.U32 R11, RZ, RZ, 0x1f ;  /* 0x0000001fff0b7424 */ /* 0x000fe400078e00ff */
[----:B------:R-:W-:-:S07]  /*13040*/  IMAD.MOV.U32 R15, RZ, RZ, -0x1 ;  /* 0xffffffffff0f7424 */ /* 0x000fce00078e00ff */
[----:B------:R-:W-:Y:S05]  /*13050*/  WARPSYNC.COLLECTIVE R15, `(.L_x_848) ;  /* 0x000000000f087348 */ /* 0x000fea0003c00000 */
[----:B------:R0:W1:Y:S02]  /*13060*/  SHFL.IDX P6, R14, R13, R12, R11 ;  /* 0x0000000c0d0e7389 */ /* 0x00006400000c000b */
[----:B01----:R-:W-:Y:S01]  /*13070*/  ENDCOLLECTIVE ;  /* 0x000000000000791b */ /* 0x003fe20003800000 */
.L_x_848:
[----:B------:R-:W-:Y:S05]  /*13080*/  BRA `(.L_x_849) ;  /* 0xffffffcc00d87947 */ /* 0x000fea000383ffff */
.L_x_781:
[----:B------:R-:W-:Y:S01]  /*13090*/  BSSY B0, `(.L_x_850) ;  /* 0x0000006000007945 */ /* 0x000fe20003800000 */
[----:B------:R-:W-:-:S07]  /*130a0*/  IMAD.MOV.U32 R15, RZ, RZ, -0x1 ;  /* 0xffffffffff0f7424 */ /* 0x000fce00078e00ff */
[----:B0-----:R-:W-:Y:S05]  /*130b0*/  WARPSYNC.COLLECTIVE R15, `(.L_x_851) ;  /* 0x000000000f0c7348 */ /* 0x001fea0003c00000 */
[----:B------:R-:W-:Y:S02]  /*130c0*/  ELECT P6, UR62, PT ;  /* 0x00000000003e782f */ /* 0x000fe400038c0000 */
[----:B------:R-:W-:Y:S01]  /*130d0*/  MOV R14, UR62 ;  /* 0x0000003e000e7c02 */ /* 0x000fe20008000f00 */
[----:B0-----:R-:W-:Y:S10]  /*130e0*/  ENDCOLLECTIVE ;  /* 0x000000000000791b */ /* 0x001ff40003800000 */
.L_x_851:
[----:B------:R-:W-:Y:S05]  /*130f0*/  BSYNC B0 ;  /* 0x0000000000007941 */ /* 0x000fea0003800000 */
.L_x_850:
[----:B------:R-:W-:Y:S05]  /*13100*/  BRA `(.L_x_852) ;  /* 0xffffffcc00e07947 */ /* 0x000fea000383ffff */
.L_x_783:
[----:B-1----:R1:W2:Y:S02]  /*13110*/  SYNCS.PHASECHK.TRANS64.TRYWAIT P1, [R5+URZ+0x19c80], R2 ;  /* 0x019c8002050075a7 */ /* 0x0022a4000802017f */
[----:B--2---:R-:W-:Y:S05]  /*13120*/  @!P1 NANOSLEEP.SYNCS 0x989680 ;  /* 0x009896800000995d */ /* 0x004fea0003900000 */
[----:B------:R-:W2:Y:S02]  /*13130*/  @!P1 SYNCS.PHASECHK.TRANS64 P1, [R5+URZ+0x19c80], R2 ;  /* 0x019c8002050095a7 */ /* 0x000ea4000802007f */
[----:B--2---:R-:W-:Y:S05]  /*13140*/  @!P1 BRA `(.L_x_783) ;  /* 0xfffffffc00f09947 */ /* 0x004fea000383ffff */
[----:B------:R-:W-:Y:S05]  /*13150*/  BRA `(.L_x_853) ;  /* 0xffffffd000387947 */ /* 0x000fea000383ffff */
.L_x_785:
[----:B--2---:R2:W3:Y:S02]  /*13160*/  SYNCS.PHASECHK.TRANS64.TRYWAIT P1, [R5+URZ+0x19c40], R2 ;  /* 0x019c4002050075a7 */ /* 0x0044e4000802017f */
[----:B---3--:R-:W-:Y:S05]  /*13170*/  @!P1 NANOSLEEP.SYNCS 0x989680 ;  /* 0x009896800000995d */ /* 0x008fea0003900000 */
[----:B------:R-:W3:Y:S02]  /*13180*/  @!P1 SYNCS.PHASECHK.TRANS64 P1, [R5+URZ+0x19c40], R2 ;  /* 0x019c4002050095a7 */ /* 0x000ee4000802007f */
[----:B---3--:R-:W-:Y:S05]  /*13190*/  @!P1 BRA `(.L_x_785) ;  /* 0xfffffffc00f09947 */ /* 0x008fea000383ffff */
[----:B------:R-:W-:Y:S05]  /*131a0*/  BRA `(.L_x_854) ;  /* 0xffffffd000bc7947 */ /* 0x000fea000383ffff */
.L_x_789:
[----:B------:R-:W-:Y:S02]  /*131b0*/  IMAD.MOV.U32 R13, RZ, RZ, R4 ;  /* 0x000000ffff0d7224 */ /* 0x000fe400078e0004 */
[----:B------:R-:W-:Y:S02]  /*131c0*/  IMAD.MOV.U32 R12, RZ, RZ, RZ ;  /* 0x000000ffff0c7224 */ /* 0x000fe400078e00ff */
[----:B------:R-:W-:Y:S02]  /*131d0*/  IMAD.MOV.U32 R11, RZ, RZ, 0x1e1f ;  /* 0x00001e1fff0b7424 */ /* 0x000fe400078e00ff */
[----:B------:R-:W-:Y:S02]  /*131e0*/  IMAD.MOV.U32 R15, RZ, RZ, -0x1 ;  /* 0xffffffffff0f7424 */ /* 0x000fe400078e00ff */
[----:B------:R-:W-:-:S07]  /*131f0*/  VIADD R8, R10, UR41 ;  /* 0x000000290a087c36 */ /* 0x000fce0008000000 */
[----:B------:R-:W-:Y:S05]  /*13200*/  WARPSYNC.COLLECTIVE R15, `(.L_x_855) ;  /* 0x000000000f087348 */ /* 0x000fea0003c00000 */
[----:B------:R0:W1:Y:S02]  /*13210*/  SHFL.IDX P6, R14, R13, R12, R11 ;  /* 0x0000000c0d0e7389 */ /* 0x00006400000c000b */
[----:B01----:R-:W-:Y:S01]  /*13220*/  ENDCOLLECTIVE ;  /* 0x000000000000791b */ /* 0x003fe20003800000 */
.L_x_855:
[----:B------:R-:W-:Y:S02]  /*13230*/  IMAD.MOV.U32 R13, RZ, RZ, R0 ;  /* 0x000000ffff0d7224 */ /* 0x000fe400078e0000 */
[----:B------:R-:W-:-:S07]  /*13240*/  IMAD.MOV.U32 R2, RZ, RZ, R14 ;  /* 0x000000ffff027224 */ /* 0x000fce00078e000e */
[----:B------:R-:W-:Y:S05]  /*13250*/  WARPSYNC.COLLECTIVE R15, `(.L_x_856) ;  /* 0x000000000f087348 */ /* 0x000fea0003c00000 */
[----:B------:R0:W1:Y:S02]  /*13260*/  SHFL.IDX P6, R14, R13, R12, R11 ;  /* 0x0000000c0d0e7389 */ /* 0x00006400000c000b */
[----:B01----:R-:W-:Y:S01]  /*13270*/  ENDCOLLECTIVE ;  /* 0x000000000000791b */ /* 0x003fe20003800000 */
.L_x_856:
[----:B------:R-:W-:Y:S02]  /*13280*/  ULDC UR4, c[0x0][0x288] ;  /* 0x0000a20000047ab9 */ /* 0x000fe40000000800 */
[----:B------:R-:W-:-:S05]  /*13290*/  IMAD R7, R7, UR4, RZ ;  /* 0x0000000407077c24 */ /* 0x000fca000f8e02ff */
[----:B------:R-:W-:Y:S01]  /*132a0*/  ISETP.GE.AND P4, PT, R8, R7, PT ;  /* 0x000000070800720c */ /* 0x000fe20003f86270 */
[----:B------:R-:W-:Y:S02]  /*132b0*/  IMAD.MOV.U32 R13, RZ, RZ, R4 ;  /* 0x000000ffff0d7224 */ /* 0x000fe400078e0004 */
[----:B------:R-:W-:Y:S02]  /*132c0*/  IMAD.MOV.U32 R12, RZ, RZ, 0x1 ;  /* 0x00000001ff0c7424 */ /* 0x000fe400078e00ff */
[----:B------:R-:W-:-:S08]  /*132d0*/  IMAD.MOV.U32 R3, RZ, RZ, R14 ;  /* 0x000000ffff037224 */ /* 0x000fd000078e000e */
[----:B------:R-:W-:Y:S05]  /*132e0*/  WARPSYNC.COLLECTIVE R15, `(.L_x_857) ;  /* 0x000000000f087348 */ /* 0x000fea0003c00000 */
[----:B------:R0:W1:Y:S02]  /*132f0*/  SHFL.IDX P6, R14, R13, R12, R11 ;  /* 0x0000000c0d0e7389 */ /* 0x00006400000c000b */
[----:B01----:R-:W-:Y:S01]  /*13300*/  ENDCOLLECTIVE ;  /* 0x000000000000791b */ /* 0x003fe20003800000 */
.L_x_857:
[----:B------:R-:W-:-:S05]  /*13310*/  @!P4 IADD3 R9, P3, R20, R3, RZ ;  /* 0x000000031409c210 */ /* 0x000fca0007f7e0ff */
[----:B------:R-:W-:Y:S02]  /*13320*/  @!P4 IMAD.X R3, RZ, RZ, R2, P3 ;  /* 0x000000ffff03c224 */ /* 0x000fe400018e0602 */
[----:B------:R-:W-:Y:S02]  /*13330*/  @!P4 IMAD.MOV.U32 R2, RZ, RZ, R9 ;  /* 0x000000ffff02c224 */ /* 0x000fe400078e0009 */
[----:B------:R-:W-:-:S03]  /*13340*/  IMAD.MOV.U32 R13, RZ, RZ, R0 ;  /* 0x000000ffff0d7224 */ /* 0x000fc600078e0000 */
[----:B------:R-:W-:Y:S01]  /*13350*/  @!PT LDS RZ, [RZ] ;  /* 0x00000000fffff984 */ /* 0x000fe20000000800 */
[----:B------:R-:W-:Y:S01]  /*13360*/  @!PT LDS RZ, [RZ] ;  /* 0x00000000fffff984 */ /* 0x000fe20000000800 */
[----:B------:R-:W-:Y:S01]  /*13370*/  @!PT LDS RZ, [RZ] ;  /* 0x00000000fffff984 */ /* 0x000fe20000000800 */
[----:B------:R0:W-:Y:S01]  /*13380*/  @!P4 LDGSTS.E.BYPASS.LTC128B.128 [R29+0xf000], desc[UR46][R2.64], !P0 ;  /* 0x0f000000021dcfae */ /* 0x0001e2000c101d6e */
[----:B------:R-:W-:-:S03]  /*13390*/  VIADD R0, R8, 0x40 ;  /* 0x0000004008007836 */ /* 0x000fc60000000000 */
[----:B------:R0:W-:Y:S04]  /*133a0*/  @!P4 LDGSTS.E.BYPASS.LTC128B.128 [R29+0x10800], desc[UR46][R2.64+0x20], !P1 ;  /* 0x10800020021dcfae */ /* 0x0001e8000c901d6e */
[----:B------:R0:W-:Y:S01]  /*133b0*/  @!P4 LDGSTS.E.BYPASS.LTC128B.128 [R29+0x12000], desc[UR46][R2.64+0x40], !P2 ;  /* 0x12000040021dcfae */ /* 0x0001e2000d101d6e */
[----:B------:R-:W-:Y:S01]  /*133c0*/  IMAD.MOV.U32 R4, RZ, RZ, R14 ;  /* 0x000000ffff047224 */ /* 0x000fe200078e000e */
[----:B------:R-:W-:-:S13]  /*133d0*/  ISETP.GE.AND P4, PT, R0, R7, PT ;  /* 0x000000070000720c */ /* 0x000fda0003f86270 */
[----:B0-----:R-:W-:Y:S05]  /*133e0*/  WARPSYNC.COLLECTIVE R15, `(.L_x_858) ;  /* 0x000000000f087348 */ /* 0x001fea0003c00000 */
[----:B------:R1:W2:Y:S02]  /*133f0*/  SHFL.IDX P6, R14, R13, R12, R11 ;  /* 0x0000000c0d0e7389 */ /* 0x0002a400000c000b */
[----:B012---:R-:W-:Y:S01]  /*13400*/  ENDCOLLECTIVE ;  /* 0x000000000000791b */ /* 0x007fe20003800000 */
.L_x_858:
[----:B------:R-:W-:Y:S02]  /*13410*/  IMAD.MOV.U32 R13, RZ, RZ, R6 ;  /* 0x000000ffff0d7224 */ /* 0x000fe400078e0006 */
[----:B------:R-:W-:Y:S01]  /*13420*/  IMAD.MOV.U32 R12, RZ, RZ, RZ ;  /* 0x000000ffff0c7224 */ /* 0x000fe200078e00ff */
[----:B------:R-:W-:-:S05]  /*13430*/  @!P4 IADD3 R14, P3, R20, R14, RZ ;  /* 0x0000000e140ec210 */ /* 0x000fca0007f7e0ff */
[----:B------:R-:W-:-:S08]  /*13440*/  @!P4 IMAD.MOV.U32 R2, RZ, RZ, R14 ;  /* 0x000000ffff02c224 */ /* 0x000fd000078e000e */
[----:B------:R-:W-:Y:S05]  /*13450*/  WARPSYNC.COLLECTIVE R15, `(.L_x_859) ;  /* 0x000000000f087348 */ /* 0x000fea0003c00000 */
[----:B------:R0:W1:Y:S02]  /*13460*/  SHFL.IDX P6, R14, R13, R12, R11 ;  /* 0x0000000c0d0e7389 */ /* 0x00006400000c000b */
[----:B01----:R-:W-:Y:S01]  /*13470*/  ENDCOLLECTIVE ;  /* 0x000000000000791b */ /* 0x003fe20003800000 */
.L_x_859:
        /* <DEDUP_REMOVED lines=13> */
.L_x_860:
[----:B------:R-:W-:Y:S05]  /*13550*/  BRA `(.L_x_861) ;  /* 0xffffffd800707947 */ /* 0x000fea000383ffff */
.L_x_794:
[----:B0-----:R0:W2:Y:S02]  /*13560*/  SYNCS.PHASECHK.TRANS64.TRYWAIT P0, [R17+URZ+0x19c20], R0 ;  /* 0x019c2000110075a7 */ /* 0x0010a4000800017f */
[----:B--2---:R-:W-:Y:S05]  /*13570*/  @!P0 NANOSLEEP.SYNCS 0x989680 ;  /* 0x009896800000895d */ /* 0x004fea0003900000 */
[----:B------:R-:W2:Y:S02]  /*13580*/  @!P0 SYNCS.PHASECHK.TRANS64 P0, [R17+URZ+0x19c20], R0 ;  /* 0x019c2000110085a7 */ /* 0x000ea4000800007f */
[----:B--2---:R-:W-:Y:S05]  /*13590*/  @!P0 BRA `(.L_x_794) ;  /* 0xfffffffc00f08947 */ /* 0x004fea000383ffff */
[----:B------:R-:W-:Y:S05]  /*135a0*/  BRA `(.L_x_862) ;  /* 0xffffffd800e07947 */ /* 0x000fea000383ffff */
.L_x_800:
[----:B0-----:R0:W2:Y:S02]  /*135b0*/  SYNCS.PHASECHK.TRANS64.TRYWAIT P0, [R4+URZ+0x19c80], R2 ;  /* 0x019c8002040075a7 */ /* 0x0010a4000800017f */
[----:B--2---:R-:W-:Y:S05]  /*135c0*/  @!P0 NANOSLEEP.SYNCS 0x989680 ;  /* 0x009896800000895d */ /* 0x004fea0003900000 */
[----:B------:R-:W2:Y:S02]  /*135d0*/  @!P0 SYNCS.PHASECHK.TRANS64 P0, [R4+URZ+0x19c80], R2 ;  /* 0x019c8002040085a7 */ /* 0x000ea4000800007f */
[----:B--2---:R-:W-:Y:S05]  /*135e0*/  @!P0 BRA `(.L_x_800) ;  /* 0xfffffffc00f08947 */ /* 0x004fea000383ffff */
[----:B------:R-:W-:Y:S05]  /*135f0*/  BRA `(.L_x_863) ;  /* 0xffffffdc00847947 */ /* 0x000fea000383ffff */
.L_x_807:
[----:B--2---:R2:W3:Y:S02]  /*13600*/  SYNCS.PHASECHK.TRANS64.TRYWAIT P0, [R4+URZ+0x19c40], R2 ;  /* 0x019c4002040075a7 */ /* 0x0044e4000800017f */
[----:B---3--:R-:W-:Y:S05]  /*13610*/  @!P0 NANOSLEEP.SYNCS 0x989680 ;  /* 0x009896800000895d */ /* 0x008fea0003900000 */
[----:B------:R-:W3:Y:S02]  /*13620*/  @!P0 SYNCS.PHASECHK.TRANS64 P0, [R4+URZ+0x19c40], R2 ;  /* 0x019c4002040085a7 */ /* 0x000ee4000800007f */
[----:B---3--:R-:W-:Y:S05]  /*13630*/  @!P0 BRA `(.L_x_807) ;  /* 0xfffffffc00f08947 */ /* 0x008fea000383ffff */
[----:B------:R-:W-:Y:S05]  /*13640*/  BRA `(.L_x_864) ;  /* 0xffffffe0007c7947 */ /* 0x000fea000383ffff */
.L_x_815:
[----:B0-----:R0:W2:Y:S02]  /*13650*/  SYNCS.PHASECHK.TRANS64.TRYWAIT P1, [R3+URZ+0x19c70], R2 ;  /* 0x019c7002030075a7 */ /* 0x0010a4000802017f */
[----:B--2---:R-:W-:Y:S05]  /*13660*/  @!P1 NANOSLEEP.SYNCS 0x989680 ;  /* 0x009896800000995d */ /* 0x004fea0003900000 */
[----:B------:R-:W2:Y:S02]  /*13670*/  @!P1 SYNCS.PHASECHK.TRANS64 P1, [R3+URZ+0x19c70], R2 ;  /* 0x019c7002030095a7 */ /* 0x000ea4000802007f */
[----:B--2---:R-:W-:Y:S05]  /*13680*/  @!P1 BRA `(.L_x_815) ;  /* 0xfffffffc00f09947 */ /* 0x004fea000383ffff */
[----:B------:R-:W-:Y:S05]  /*13690*/  BRA `(.L_x_865) ;  /* 0xffffffe400907947 */ /* 0x000fea000383ffff */
.L_x_817:
[----:B0-----:R0:W2:Y:S02]  /*136a0*/  SYNCS.PHASECHK.TRANS64.TRYWAIT P1, [R3+URZ+0x19c60], R2 ;  /* 0x019c6002030075a7 */ /* 0x0010a4000802017f */
[----:B--2---:R-:W-:Y:S05]  /*136b0*/  @!P1 NANOSLEEP.SYNCS 0x989680 ;  /* 0x009896800000995d */ /* 0x004fea0003900000 */
[----:B------:R-:W2:Y:S02]  /*136c0*/  @!P1 SYNCS.PHASECHK.TRANS64 P1, [R3+URZ+0x19c60], R2 ;  /* 0x019c6002030095a7 */ /* 0x000ea4000802007f */
[----:B--2---:R-:W-:Y:S05]  /*136d0*/  @!P1 BRA `(.L_x_817) ;  /* 0xfffffffc00f09947 */ /* 0x004fea000383ffff */
[----:B------:R-:W-:Y:S05]  /*136e0*/  BRA `(.L_x_866) ;  /* 0xffffffe400987947 */ /* 0x000fea000383ffff */
.L_x_824:
[----:B0-----:R0:W2:Y:S02]  /*136f0*/  SYNCS.PHASECHK.TRANS64.TRYWAIT P1, [R3+URZ+0x19c70], R0 ;  /* 0x019c7000030075a7 */ /* 0x0010a4000802017f */
[----:B--2---:R-:W-:Y:S05]  /*13700*/  @!P1 NANOSLEEP.SYNCS 0x989680 ;  /* 0x009896800000995d */ /* 0x004fea0003900000 */
[----:B------:R-:W2:Y:S02]  /*13710*/  @!P1 SYNCS.PHASECHK.TRANS64 P1, [R3+URZ+0x19c70], R0 ;  /* 0x019c7000030095a7 */ /* 0x000ea4000802007f */
[----:B--2---:R-:W-:Y:S05]  /*13720*/  @!P1 BRA `(.L_x_824) ;  /* 0xfffffffc00f09947 */ /* 0x004fea000383ffff */
[----:B------:R-:W-:Y:S05]  /*13730*/  BRA `(.L_x_867) ;  /* 0xffffffe800f87947 */ /* 0x000fea000383ffff */
.L_x_826:
[----:B0-----:R0:W2:Y:S02]  /*13740*/  SYNCS.PHASECHK.TRANS64.TRYWAIT P1, [R3+URZ+0x19c60], R0 ;  /* 0x019c6000030075a7 */ /* 0x0010a4000802017f */
[----:B--2---:R-:W-:Y:S05]  /*13750*/  @!P1 NANOSLEEP.SYNCS 0x989680 ;  /* 0x009896800000995d */ /* 0x004fea0003900000 */
[----:B------:R-:W2:Y:S02]  /*13760*/  @!P1 SYNCS.PHASECHK.TRANS64 P1, [R3+URZ+0x19c60], R0 ;  /* 0x019c6000030095a7 */ /* 0x000ea4000802007f */
[----:B--2---:R-:W-:Y:S05]  /*13770*/  @!P1 BRA `(.L_x_826) ;  /* 0xfffffffc00f09947 */ /* 0x004fea000383ffff */
[----:B------:R-:W-:Y:S05]  /*13780*/  BRA `(.L_x_868) ;  /* 0xffffffe800fc7947 */ /* 0x000fea000383ffff */
.L_x_832:
[----:B0-----:R0:W2:Y:S02]  /*13790*/  SYNCS.PHASECHK.TRANS64.TRYWAIT P0, [R6+URZ+0x19c20], R0 ;  /* 0x019c2000060075a7 */ /* 0x0010a4000800017f */
[----:B--2---:R-:W-:Y:S05]  /*137a0*/  @!P0 NANOSLEEP.SYNCS 0x989680 ;  /* 0x009896800000895d */ /* 0x004fea0003900000 */
[----:B------:R-:W2:Y:S02]  /*137b0*/  @!P0 SYNCS.PHASECHK.TRANS64 P0, [R6+URZ+0x19c20], R0 ;  /* 0x019c2000060085a7 */ /* 0x000ea4000800007f */
[----:B--2---:R-:W-:Y:S05]  /*137c0*/  @!P0 BRA `(.L_x_832) ;  /* 0xfffffffc00f08947 */ /* 0x004fea000383ffff */
[----:B------:R-:W-:Y:S05]  /*137d0*/  BRA `(.L_x_869) ;  /* 0xfffffff000647947 */ /* 0x000fea000383ffff */
.L_x_833:
[----:B------:R-:W2:Y:S01]  /*137e0*/  S2R R2, SR_TID.X ;  /* 0x0000000000027919 */ /* 0x000ea20000002100 */
[----:B------:R-:W-:Y:S01]  /*137f0*/  BSSY B0, `(.L_x_870) ;  /* 0x000000a000007945 */ /* 0x000fe20003800000 */
[----:B------:R-:W-:Y:S02]  /*13800*/  IMAD.MOV.U32 R12, RZ, RZ, RZ ;  /* 0x000000ffff0c7224 */ /* 0x000fe400078e00ff */
[----:B------:R-:W-:Y:S02]  /*13810*/  IMAD.MOV.U32 R11, RZ, RZ, 0x1f ;  /* 0x0000001fff0b7424 */ /* 0x000fe400078e00ff */
[----:B------:R-:W-:Y:S01]  /*13820*/  IMAD.MOV.U32 R15, RZ, RZ, -0x1 ;  /* 0xffffffffff0f7424 */ /* 0x000fe200078e00ff */
[----:B--2---:R-:W-:-:S04]  /*13830*/  SHF.R.U32.HI R2, RZ, 0x5, R2 ;  /* 0x00000005ff027819 */ /* 0x004fc80000011602 */
[----:B------:R-:W-:-:S05]  /*13840*/  LOP3.LUT R2, R2, 0x3, RZ, 0xc0, !PT ;  /* 0x0000000302027812 */ /* 0x000fca00078ec0ff */
[----:B------:R-:W-:-:S07]  /*13850*/  IMAD.MOV.U32 R13, RZ, RZ, R2 ;  /* 0x000000ffff0d7224 */ /* 0x000fce00078e0002 */
[----:B01-3--:R-:W-:Y:S05]  /*13860*/  WARPSYNC.COLLECTIVE R15, `(.L_x_871) ;  /* 0x000000000f087348 */ /* 0x00bfea0003c00000 */
[----:B-1----:R1:W2:Y:S02]  /*13870*/  SHFL.IDX P6, R14, R13, R12, R11 ;  /* 0x0000000c0d0e7389 */ /* 0x0022a400000c000b */
[----:B0123--:R-:W-:Y:S01]  /*13880*/  ENDCOLLECTIVE ;  /* 0x000000000000791b */ /* 0x00ffe20003800000 */
.L_x_871:
[----:B------:R-:W-:Y:S05]  /*13890*/  BSYNC B0 ;  /* 0x0000000000007941 */ /* 0x000fea0003800000 */
.L_x_870:
[----:B------:R-:W-:Y:S05]  /*138a0*/  BRA `(.L_x_872) ;  /* 0xfffffff0004c7947 */ /* 0x000fea000383ffff */
.L_x_836:
[----:B------:R-:W-:Y:S01]  /*138b0*/  BSSY B1, `(.L_x_873) ;  /* 0x0000006000017945 */ /* 0x000fe20003800000 */
[----:B------:R-:W-:-:S07]  /*138c0*/  IMAD.MOV.U32 R15, RZ, RZ, -0x1 ;  /* 0xffffffffff0f7424 */ /* 0x000fce00078e00ff */
[----:B0--3--:R-:W-:Y:S05]  /*138d0*/  WARPSYNC.COLLECTIVE R15, `(.L_x_874) ;  /* 0x000000000f0c7348 */ /* 0x009fea0003c00000 */
[----:B------:R-:W-:Y:S02]  /*138e0*/  ELECT P6, UR62, PT ;  /* 0x00000000003e782f */ /* 0x000fe400038c0000 */
[----:B------:R-:W-:Y:S01]  /*138f0*/  MOV R14, UR62 ;  /* 0x0000003e000e7c02 */ /* 0x000fe20008000f00 */
[----:B0--3--:R-:W-:Y:S10]  /*13900*/  ENDCOLLECTIVE ;  /* 0x000000000000791b */ /* 0x009ff40003800000 */
.L_x_874:
[----:B------:R-:W-:Y:S05]  /*13910*/  BSYNC B1 ;  /* 0x0000000000017941 */ /* 0x000fea0003800000 */
.L_x_873:
[----:B------:R-:W-:Y:S05]  /*13920*/  BRA `(.L_x_875) ;  /* 0xfffffff000447947 */ /* 0x000fea000383ffff */
.L_x_838:
[----:B0-----:R0:W1:Y:S02]  /*13930*/  SYNCS.PHASECHK.TRANS64.TRYWAIT P1, [R5+URZ], R4 ;  /* 0x00000004050075a7 */ /* 0x001064000802017f */
[----:B-1----:R-:W-:Y:S05]  /*13940*/  @!P1 NANOSLEEP.SYNCS 0x989680 ;  /* 0x009896800000995d */ /* 0x002fea0003900000 */
[----:B------:R-:W1:Y:S02]  /*13950*/  @!P1 SYNCS.PHASECHK.TRANS64 P1, [R5+URZ], R4 ;  /* 0x00000004050095a7 */ /* 0x000e64000802007f */
[----:B-1----:R-:W-:Y:S05]  /*13960*/  @!P1 BRA `(.L_x_838) ;  /* 0xfffffffc00f09947 */ /* 0x002fea000383ffff */
[----:B------:R-:W-:Y:S05]  /*13970*/  BRA `(.L_x_876) ;  /* 0xfffffff000787947 */ /* 0x000fea000383ffff */
.L_x_839:
[----:B-1----:R1:W2:Y:S02]  /*13980*/  SYNCS.PHASECHK.TRANS64.TRYWAIT P1, [R9+URZ], R0 ;  /* 0x00000000090075a7 */ /* 0x0022a4000802017f */
[----:B--2---:R-:W-:Y:S05]  /*13990*/  @!P1 NANOSLEEP.SYNCS 0x989680 ;  /* 0x009896800000995d */ /* 0x004fea0003900000 */
[----:B------:R-:W2:Y:S02]  /*139a0*/  @!P1 SYNCS.PHASECHK.TRANS64 P1, [R9+URZ], R0 ;  /* 0x00000000090095a7 */ /* 0x000ea4000802007f */
[----:B--2---:R-:W-:Y:S05]  /*139b0*/  @!P1 BRA `(.L_x_839) ;  /* 0xfffffffc00f09947 */ /* 0x004fea000383ffff */
[----:B------:R-:W-:Y:S05]  /*139c0*/  BRA `(.L_x_877) ;  /* 0xfffffff0006c7947 */ /* 0x000fea000383ffff */
.L_x_841:
[----:B--2---:R2:W4:Y:S02]  /*139d0*/  SYNCS.PHASECHK.TRANS64.TRYWAIT P1, [R19+URZ+0x19c60], R4 ;  /* 0x019c6004130075a7 */ /* 0x004524000802017f */
[----:B----4-:R-:W-:Y:S05]  /*139e0*/  @!P1 NANOSLEEP.SYNCS 0x989680 ;  /* 0x009896800000995d */ /* 0x010fea0003900000 */
[----:B------:R-:W4:Y:S02]  /*139f0*/  @!P1 SYNCS.PHASECHK.TRANS64 P1, [R19+URZ+0x19c60], R4 ;  /* 0x019c6004130095a7 */ /* 0x000f24000802007f */
[----:B----4-:R-:W-:Y:S05]  /*13a00*/  @!P1 BRA `(.L_x_841) ;  /* 0xfffffffc00f09947 */ /* 0x010fea000383ffff */
[----:B------:R-:W-:Y:S05]  /*13a10*/  BRA `(.L_x_878) ;  /* 0xfffffff0006c7947 */ /* 0x000fea000383ffff */
.L_x_843:
[----:B----4-:R4:W0:Y:S02]  /*13a20*/  SYNCS.PHASECHK.TRANS64.TRYWAIT P1, [R7+URZ+0x19c60], R0 ;  /* 0x019c6000070075a7 */ /* 0x010824000802017f */
[----:B0-----:R-:W-:Y:S05]  /*13a30*/  @!P1 NANOSLEEP.SYNCS 0x989680 ;  /* 0x009896800000995d */ /* 0x001fea0003900000 */
[----:B------:R-:W0:Y:S02]  /*13a40*/  @!P1 SYNCS.PHASECHK.TRANS64 P1, [R7+URZ+0x19c60], R0 ;  /* 0x019c6000070095a7 */ /* 0x000e24000802007f */
[----:B0-----:R-:W-:Y:S05]  /*13a50*/  @!P1 BRA `(.L_x_843) ;  /* 0xfffffffc00f09947 */ /* 0x001fea000383ffff */
[----:B------:R-:W-:Y:S05]  /*13a60*/  BRA `(.L_x_879) ;  /* 0xfffffff0006c7947 */ /* 0x000fea000383ffff */
.L_x_845:
[----:B------:R0:W0:Y:S02]  /*13a70*/  SYNCS.PHASECHK.TRANS64.TRYWAIT P0, [R19+URZ+0x19c80], R4 ;  /* 0x019c8004130075a7 */ /* 0x000024000800017f */
[----:B0-----:R-:W-:Y:S05]  /*13a80*/  @!P0 NANOSLEEP.SYNCS 0x989680 ;  /* 0x009896800000895d */ /* 0x001fea0003900000 */
[----:B------:R-:W0:Y:S02]  /*13a90*/  @!P0 SYNCS.PHASECHK.TRANS64 P0, [R19+URZ+0x19c80], R4 ;  /* 0x019c8004130085a7 */ /* 0x000e24000800007f */
[----:B0-----:R-:W-:Y:S05]  /*13aa0*/  @!P0 BRA `(.L_x_845) ;  /* 0xfffffffc00f08947 */ /* 0x001fea000383ffff */
[----:B------:R-:W-:Y:S05]  /*13ab0*/  BRA `(.L_x_846) ;  /* 0xfffffff000687947 */ /* 0x000fea000383ffff */
.L_x_880:
        /* <DEDUP_REMOVED lines=12> */
.L_x_2301:


//--------------------- .text._ZN7cutlass13device_kernelIN5flash11enable_sm90INS1_16FlashAttnFwdSm90INS1_25CollectiveMainloopFwdSm90ILi2EN4cute5tupleIJNS5_1CILi1EEES8_S8_EEENS6_IJNS7_ILi192EEENS7_ILi128EEENS7_ILi96EEEEEELi96ENS_12float_e4m3_tEfNS_4arch4Sm90ELb0ELb1ELb0ELb1ELb0ELb0ELb0ELb1ELb1ELb1ELb0ELb0EEENS1_21CollectiveEpilogueFwdINS6_IJSA_SC_SB_EEES9_NS_10bfloat16_tESG_Li384ELb1ELb1ELb0ELb1EEENS1_36VarlenDynamicPersistentTileSchedulerILi192ELi128ELi384ELi128ELb0ELb1ELb1ELb1ELb0ELb1EEEEEEEEEvNT_6ParamsE --------------------------
	.section	.text._ZN7cutlass13device_kernelIN5flash11enable_sm90INS1_16FlashAttnFwdSm90INS1_25CollectiveMainloopFwdSm90ILi2EN4cute5tupleIJNS5_1CILi1EEES8_S8_EEENS6_IJNS7_ILi192EEENS7_ILi128EEENS7_ILi96EEEEEELi96ENS_12float_e4m3_tEfNS_4arch4Sm90ELb0ELb1ELb0ELb1ELb0ELb0ELb0ELb1ELb1ELb1ELb0ELb0EEENS1_21CollectiveEpilogueFwdINS6_IJSA_SC_SB_EEES9_NS_10bfloat16_tESG_Li384ELb1ELb1ELb0ELb1EEENS1_36VarlenDynamicPersistentTileSchedulerILi192ELi128ELi384ELi128ELb0ELb1ELb1ELb1ELb0ELb1EEEEEEEEEvNT_6ParamsE,"ax",@progbits
	.align	128
.text._ZN7cutlass13device_kernelIN5flash11enable_sm90INS1_16FlashAttnFwdSm90INS1_25CollectiveMainloopFwdSm90ILi2EN4cute5tupleIJNS5_1CILi1EEES8_S8_EEENS6_IJNS7_ILi192EEENS7_ILi128EEENS7_ILi96EEEEEELi96ENS_12float_e4m3_tEfNS_4arch4Sm90ELb0ELb1ELb0ELb1ELb0ELb0ELb0ELb1ELb1ELb1ELb0ELb0EEENS1_21CollectiveEpilogueFwdINS6_IJSA_SC_SB_EEES9_NS_10bfloat16_tESG_Li384ELb1ELb1ELb0ELb1EEENS1_36VarlenDynamicPersistentTileSchedulerILi192ELi128ELi384ELi128ELb0ELb1ELb1ELb1ELb0ELb1EEEEEEEEEvNT_6ParamsE:
        .type           _ZN7cutlass13device_kernelIN5flash11enable_sm90INS1_16FlashAttnFwdSm90INS1_25CollectiveMainloopFwdSm90ILi2EN4cute5tupleIJNS5_1CILi1EEES8_S8_EEENS6_IJNS7_ILi192EEENS7_ILi128EEENS7_ILi96EEEEEELi96ENS_12float_e4m3_tEfNS_4arch4Sm90ELb0ELb1ELb0ELb1ELb0ELb0ELb0ELb1ELb1ELb1ELb0ELb0EEENS1_21CollectiveEpilogueFwdINS6_IJSA_SC_SB_EEES9_NS_10bfloat16_tESG_Li384ELb1ELb1ELb0ELb1EEENS1_36VarlenDynamicPersistentTileSchedulerILi192ELi128ELi384ELi128ELb0ELb1ELb1ELb1ELb0ELb1EEEEEEEEEvNT_6ParamsE,@function
        .size           _ZN7cutlass13device_kernelIN5flash11enable_sm90INS1_16FlashAttnFwdSm90INS1_25CollectiveMainloopFwdSm90ILi2EN4cute5tupleIJNS5_1CILi1EEES8_S8_EEENS6_IJNS7_ILi192EEENS7_ILi128EEENS7_ILi96EEEEEELi96ENS_12float_e4m3_tEfNS_4arch4Sm90ELb0ELb1ELb0ELb1ELb0ELb0ELb0ELb1ELb1ELb1ELb0ELb0EEENS1_21CollectiveEpilogueFwdINS6_IJSA_SC_SB_EEES9_NS_10bfloat16_tESG_Li384ELb1ELb1ELb0ELb1EEENS1_36VarlenDynamicPersistentTileSchedulerILi192ELi128ELi384ELi128ELb0ELb1ELb1ELb1ELb0ELb1EEEEEEEEEvNT_6ParamsE,(.L_x_2302 - _ZN7cutlass13device_kernelIN5flash11enable_sm90INS1_16FlashAttnFwdSm90INS1_25CollectiveMainloopFwdSm90ILi2EN4cute5tupleIJNS5_1CILi1EEES8_S8_EEENS6_IJNS7_ILi192EEENS7_ILi128EEENS7_ILi96EEEEEELi96ENS_12float_e4m3_tEfNS_4arch4Sm90ELb0ELb1ELb0ELb1ELb0ELb0ELb0ELb1ELb1ELb1ELb0ELb0EEENS1_21CollectiveEpilogueFwdINS6_IJSA_SC_SB_EEES9_NS_10bfloat16_tESG_Li384ELb1ELb1ELb0ELb1EEENS1_36VarlenDynamicPersistentTileSchedulerILi192ELi128ELi384ELi128ELb0ELb1ELb1ELb1ELb0ELb1EEEEEEEEEvNT_6ParamsE)
        .other          _ZN7cutlass13device_kernelIN5flash11enable_sm90INS1_16FlashAttnFwdSm90INS1_25CollectiveMainloopFwdSm90ILi2EN4cute5tupleIJNS5_1CILi1EEES8_S8_EEENS6_IJNS7_ILi192EEENS7_ILi128EEENS7_ILi96EEEEEELi96ENS_12float_e4m3_tEfNS_4arch4Sm90ELb0ELb1ELb0ELb1ELb0ELb0ELb0ELb1ELb1ELb1ELb0ELb0EEENS1_21CollectiveEpilogueFwdINS6_IJSA_SC_SB_EEES9_NS_10bfloat16_tESG_Li384ELb1ELb1ELb0ELb1EEENS1_36VarlenDynamicPersistentTileSchedulerILi192ELi128ELi384ELi128ELb0ELb1ELb1ELb1ELb0ELb1EEEEEEEEEvNT_6ParamsE,@"STO_CUDA_ENTRY STV_DEFAULT"
_ZN7cutlass13device_kernelIN5flash11enable_sm90INS1_16FlashAttnFwdSm90INS1_25CollectiveMainloopFwdSm90ILi2EN4cute5tupleIJNS5_1CILi1EEES8_S8_EEENS6_IJNS7_ILi192EEENS7_ILi128EEENS7_ILi96EEEEEELi96ENS_12float_e4m3_tEfNS_4arch4Sm90ELb0ELb1ELb0ELb1ELb0ELb0ELb0ELb1ELb1ELb1ELb0ELb0EEENS1_21CollectiveEpilogueFwdINS6_IJSA_SC_SB_EEES9_NS_10bfloat16_tESG_Li384ELb1ELb1ELb0ELb1EEENS1_36VarlenDynamicPersistentTileSchedulerILi192ELi128ELi384ELi128ELb0ELb1ELb1ELb1ELb0ELb1EEEEEEEEEvNT_6ParamsE:
        /* <DEDUP_REMOVED lines=18> */
.L_x_882:
[----:B------:R-:W-:Y:S05]  /*0120*/  BSYNC B0 ;  /* 0x0000000000007941 */ /* 0x000fea0003800000 */
.L_x_881:
        /* <DEDUP_REMOVED lines=41> */
.L_x_883:
        /* <DEDUP_REMOVED lines=22> */
.L_x_884:
        /* <DEDUP_REMOVED lines=18> */
.L_x_885:
        /* <DEDUP_REMOVED lines=22> */
.L_x_886:
        /* <DEDUP_REMOVED lines=22> */
.L_x_887:
[----:B------:R-:W-:Y:S01]  /*0900*/  PLOP3.LUT P0, PT, PT, PT, UP0, 0x80, 0x0 ;  /* 0x000000000000781c */ /* 0x000fe20003f0f008 */
[----:B------:R-:W-:Y:S01]  /*0910*/  UMOV UR38, 0x1 ;  /* 0x0000000100267882 */ /* 0x000fe20000000000 */
[----:B------:R-:W-:Y:S01]  /*0920*/  NOP ;  /* 0x0000000000007918 */ /* 0x000fe20000000000 */
[----:B------:R-:W-:Y:S01]  /*0930*/  USEL UR38, UR38, 0x2, !UP0 ;  /* 0x0000000226267887 */ /* 0x000fe2000c000000 */
[----:B------:R-:W-:Y:S01]  /*0940*/  ULDC.64 UR50, c[0x0][0x208] ;  /* 0x0000820000327ab9 */ /* 0x000fe20000000a00 */
[----:B012-4-:R-:W-:Y:S08]  /*0950*/  BAR.SYNC.DEFER_BLOCKING 0x0 ;  /* 0x0000000000007b1d */ /* 0x017ff00000010000 */
[----:B------:R-:W-:Y:S05]  /*0960*/  @!P0 BRA `(.L_x_888) ;  /* 0x000000e8001c8947 */ /* 0x000fea0003800000 */
.L_x_889:
        /* <DEDUP_REMOVED lines=19> */
[----:B------:R-:W-:Y:S01]  /*0aa0*/  R2UR UR48, R11 ;  /* 0x000000000b3072ca */ /* 0x000fe200000e0000 */
        /* <DEDUP_REMOVED lines=49> */
.L_x_985:
[----:B------:R-:W-:Y:S01]  /*0dc0*/  ULDC.64 UR6, c[0x0][0xa28] ;  /* 0x00028a0000067ab9 */ /* 0x000fe20000000a00 */
[----:B------:R-:W-:Y:S01]  /*0dd0*/  ULDC UR4, c[0x0][0x424] ;  /* 0x0001090000047ab9 */ /* 0x000fe20000000800 */
[----:B------:R-:W-:-:S04]  /*0de0*/  UISETP.NE.U32.AND UP0, UPT, UR6, URZ, UPT ;  /* 0x0000003f0600728c */ /* 0x000fc8000bf05070 */
[----:B------:R-:W-:-:S03]  /*0df0*/  UISETP.NE.AND.EX UP0, UPT, UR7, URZ, UPT, UP0 ;  /* 0x0000003f0700728c */ /* 0x000fc6000bf05300 */
[----:B------:R-:W-:Y:S02]  /*0e00*/  ULDC.64 UR6, c[0x0][0xa18] ;  /* 0x0002860000067ab9 */ /* 0x000fe40000000a00 */
[----:B------:R-:W-:Y:S01]  /*0e10*/  UISETP.NE.U32.AND UP1, UPT, UR6, URZ, UPT ;  /* 0x0000003f0600728c */ /* 0x000fe2000bf25070 */
[----:B------:R-:W-:-:S03]  /*0e20*/  PLOP3.LUT P0, PT, PT, PT, UP0, 0x80, 0x0 ;  /* 0x000000000000781c */ /* 0x000fc60003f0f008 */
[----:B------:R-:W-:-:S03]  /*0e30*/  UISETP.NE.AND.EX UP1, UPT, UR7, URZ, UPT, UP1 ;  /* 0x0000003f0700728c */ /* 0x000fc6000bf25310 */
[----:B------:R-:W-:Y:S02]  /*0e40*/  @UP0 ULDC.64 UR6, c[0x0][0xa28] ;  /* 0x00028a0000060ab9 */ /* 0x000fe40000000a00 */
[----:B------:R-:W-:Y:S01]  /*0e50*/  @UP0 UIMAD.WIDE UR6, UR48, 0x4, UR6 ;  /* 0x00000004300608a5 */ /* 0x000fe2000f8e0206 */
[----:B------:R-:W-:-:S05]  /*0e60*/  PLOP3.LUT P2, PT, PT, PT, UP1, 0x80, 0x0 ;  /* 0x000000000000781c */ /* 0x000fca0003f4f018 */
[----:B------:R-:W-:Y:S01]  /*0e70*/  @UP1 ULDC.64 UR8, c[0x0][0xa18] ;  /* 0x0002860000081ab9 */ /* 0x000fe20000000a00 */
[----:B01-34-:R-:W-:Y:S02]  /*0e80*/  IMAD.U32 R2, RZ, RZ, UR6 ;  /* 0x00000006ff027e24 */ /* 0x01bfe4000f8e00ff */
[----:B------:R-:W-:Y:S01]  /*0e90*/  IMAD.U32 R3, RZ, RZ, UR7 ;  /* 0x00000007ff037e24 */ /* 0x000fe2000f8e00ff */
[----:B------:R-:W-:-:S04]  /*0ea0*/  @UP1 UIMAD.WIDE UR6, UR48, 0x4, UR8 ;  /* 0x00000004300618a5 */ /* 0x000fc8000f8e0208 */
[----:B--2---:R-:W2:Y:S02]  /*0eb0*/  @P0 LDG.E R2, desc[UR50][R2.64] ;  /* 0x0000003202020981 */ /* 0x004ea4000c1e1900 */
[----:B-----5:R-:W-:Y:S02]  /*0ec0*/  IMAD.U32 R4, RZ, RZ, UR6 ;  /* 0x00000006ff047e24 */ /* 0x020fe4000f8e00ff */
[----:B------:R-:W-:Y:S01]  /*0ed0*/  IMAD.U32 R5, RZ, RZ, UR7 ;  /* 0x00000007ff057e24 */ /* 0x000fe2000f8e00ff */
[----:B------:R-:W-:-:S04]  /*0ee0*/  ULDC.64 UR6, c[0x0][0x418] ;  /* 0x0001060000067ab9 */ /* 0x000fc80000000a00 */
[----:B------:R-:W3:Y:S01]  /*0ef0*/  @P2 LDG.E R4, desc[UR50][R4.64] ;  /* 0x0000003204042981 */ /* 0x000ee2000c1e1900 */
[----:B------:R-:W-:Y:S01]  /*0f00*/  UISETP.NE.U32.AND UP0, UPT, UR6, URZ, UPT ;  /* 0x0000003f0600728c */ /* 0x000fe2000bf05070 */
[----:B------:R-:W-:Y:S01]  /*0f10*/  UMOV UR42, URZ ;  /* 0x0000003f002a7c82 */ /* 0x000fe20008000000 */
[----:B------:R-:W-:Y:S02]  /*0f20*/  ULDC UR37, c[0x0][0x288] ;  /* 0x0000a20000257ab9 */ /* 0x000fe40000000800 */
[----:B------:R-:W-:-:S03]  /*0f30*/  UISETP.NE.AND.EX UP0, UPT, UR7, URZ, UPT, UP0 ;  /* 0x0000003f0700728c */ /* 0x000fc6000bf05300 */
[----:B------:R-:W-:Y:S01]  /*0f40*/  ULDC.64 UR6, c[0x0][0xa20] ;  /* 0x0002880000067ab9 */ /* 0x000fe20000000a00 */
[----:B------:R-:W-:Y:S01]  /*0f50*/  USEL UR4, UR4, 0x1, UP0 ;  /* 0x0000000104047887 */ /* 0x000fe20008000000 */
[----:B------:R-:W-:Y:S01]  /*0f60*/  ISETP.NE.U32.AND P1, PT, RZ, UR6, PT ;  /* 0x00000006ff007c0c */ /* 0x000fe2000bf25070 */
[----:B------:R-:W-:Y:S02]  /*0f70*/  ULDC UR6, c[0x0][0x2f0] ;  /* 0x0000bc0000067ab9 */ /* 0x000fe40000000800 */
[----:B------:R-:W-:Y:S01]  /*0f80*/  UIMAD UR4, UR4, UR6, URZ ;  /* 0x00000006040472a4 */ /* 0x000fe2000f8e023f */
[----:B------:R-:W-:Y:S02]  /*0f90*/  ISETP.NE.AND.EX P1, PT, RZ, UR7, PT, P1 ;  /* 0x00000007ff007c0c */ /* 0x000fe4000bf25310 */
[----:B--2---:R-:W-:Y:S02]  /*0fa0*/  @P0 R2UR UR42, R2 ;  /* 0x00000000022a02ca */ /* 0x004fe400000e0000 */
[----:B---3--:R-:W-:Y:S01]  /*0fb0*/  @P2 R2UR UR37, R4 ;  /* 0x00000000042522ca */ /* 0x008fe200000e0000 */
[----:B------:R-:W-:-:S14]  /*0fc0*/  @P2 BRA `(.L_x_890) ;  /* 0x0000000000342947 */ /* 0x000fdc0003800000 */
        /* <DEDUP_REMOVED lines=13> */
.L_x_890:
[----:B------:R-:W-:Y:S01]  /*10a0*/  UMOV UR39, UR49 ;  /* 0x0000003100277c82 */ /* 0x000fe20008000000 */
[----:B------:R-:W-:Y:S01]  /*10b0*/  UMOV UR40, UR48 ;  /* 0x0000003000287c82 */ /* 0x000fe20008000000 */
[----:B------:R-:W-:Y:S05]  /*10c0*/  @!P1 BRA `(.L_x_891) ;  /* 0x00000000001c9947 */ /* 0x000fea0003800000 */
[----:B------:R-:W-:Y:S02]  /*10d0*/  ULDC.64 UR6, c[0x0][0xa20] ;  /* 0x0002880000067ab9 */ /* 0x000fe40000000a00 */
[----:B------:R-:W-:-:S06]  /*10e0*/  UIMAD.WIDE UR6, UR48, 0x4, UR6 ;  /* 0x00000004300678a5 */ /* 0x000fcc000f8e0206 */
[----:B------:R-:W-:Y:S02]  /*10f0*/  IMAD.U32 R2, RZ, RZ, UR6 ;  /* 0x00000006ff027e24 */ /* 0x000fe4000f8e00ff */
[----:B------:R-:W-:-:S05]  /*1100*/  IMAD.U32 R3, RZ, RZ, UR7 ;  /* 0x00000007ff037e24 */ /* 0x000fca000f8e00ff */
[----:B------:R-:W2:Y:S02]  /*1110*/  LDG.E R2, desc[UR50][R2.64] ;  /* 0x0000003202027981 */ /* 0x000ea4000c1e1900 */
[----:B--2---:R-:W-:Y:S01]  /*1120*/  R2UR UR4, R2 ;  /* 0x00000000020472ca */ /* 0x004fe200000e0000 */
[----:B------:R-:W-:-:S14]  /*1130*/  BRA `(.L_x_892) ;  /* 0x0000000000347947 */ /* 0x000fdc0003800000 */
.L_x_891:
        /* <DEDUP_REMOVED lines=13> */
.L_x_892:
[----:B------:R-:W-:Y:S01]  /*1210*/  ULDC.64 UR8, c[0x0][0x990] ;  /* 0x0002640000087ab9 */ /* 0x000fe20000000a00 */
[----:B------:R-:W-:Y:S01]  /*1220*/  ULDC.64 UR6, c[0x0][0x998] ;  /* 0x0002660000067ab9 */ /* 0x000fe20000000a00 */
        /* <DEDUP_REMOVED lines=8> */
[----:B------:R-:W-:Y:S02]  /*12b0*/  @UP0 USHF.R.S32.HI UR10, URZ, 0x1f, UR48 ;  /* 0x0000001f3f0a0899 */ /* 0x000fe40008011430 */
[----:B------:R-:W-:Y:S01]  /*12c0*/  @UP1 USHF.R.S32.HI UR14, URZ, 0x1f, UR48 ;  /* 0x0000001f3f0e1899 */ /* 0x000fe20008011430 */
[----:B------:R-:W-:Y:S01]  /*12d0*/  @UP0 ULDC.64 UR16, c[0x0][0x9a8] ;  /* 0x00026a0000100ab9 */ /* 0x000fe20000000a00 */
[----:B------:R-:W-:Y:S01]  /*12e0*/  @UP1 ULDC.64 UR18, c[0x0][0x9b8] ;  /* 0x00026e0000121ab9 */ /* 0x000fe20000000a00 */
[----:B------:R-:W-:Y:S02]  /*12f0*/  @UP0 UIMAD UR10, UR10, UR16, URZ ;  /* 0x000000100a0a02a4 */ /* 0x000fe4000f8e023f */
[----:B------:R-:W-:Y:S02]  /*1300*/  @UP1 UIMAD UR14, UR14, UR18, URZ ;  /* 0x000000120e0e12a4 */ /* 0x000fe4000f8e023f */
[----:B------:R-:W-:Y:S02]  /*1310*/  @UP0 UIMAD UR17, UR48, UR17, UR10 ;  /* 0x00000011301102a4 */ /* 0x000fe4000f8e020a */
[----:B------:R-:W-:-:S02]  /*1320*/  @UP1 UIMAD.WIDE.U32 UR10, UR48, UR18, URZ ;  /* 0x00000012300a12a5 */ /* 0x000fc4000f8e003f */
[----:B------:R-:W-:Y:S02]  /*1330*/  @UP0 UIMAD.WIDE.U32 UR12, UR48, UR16, URZ ;  /* 0x00000010300c02a5 */ /* 0x000fe4000f8e003f */
[----:B------:R-:W-:Y:S02]  /*1340*/  @UP1 UIMAD UR18, UR48, UR19, UR14 ;  /* 0x00000013301212a4 */ /* 0x000fe4000f8e020e */
[----:B------:R-:W-:Y:S02]  /*1350*/  @UP1 USHF.R.S32.HI UR19, URZ, 0x1f, UR49 ;  /* 0x0000001f3f131899 */ /* 0x000fe40008011431 */
[----:B------:R-:W-:Y:S01]  /*1360*/  @UP0 USHF.R.S32.HI UR16, URZ, 0x1f, UR49 ;  /* 0x0000001f3f100899 */ /* 0x000fe20008011431 */
[----:B------:R-:W-:Y:S01]  /*1370*/  @UP1 ULDC.64 UR14, c[0x0][0x9c0] ;  /* 0x00027000000e1ab9 */ /* 0x000fe20000000a00 */
[----:B------:R-:W-:Y:S01]  /*1380*/  @UP0 ULDC.64 UR20, c[0x0][0x9b0] ;  /* 0x00026c0000140ab9 */ /* 0x000fe20000000a00 */
[----:B------:R-:W-:Y:S02]  /*1390*/  @UP0 UIADD3 UR13, UR13, UR17, URZ ;  /* 0x000000110d0d0290 */ /* 0x000fe4000fffe03f */
[----:B------:R-:W-:-:S02]  /*13a0*/  @UP1 UIMAD UR17, UR19, UR14, URZ ;  /* 0x0000000e131112a4 */ /* 0x000fc4000f8e023f */
[----:B------:R-:W-:Y:S02]  /*13b0*/  @UP0 UIMAD UR16, UR16, UR20, URZ ;  /* 0x00000014101002a4 */ /* 0x000fe4000f8e023f */
[----:B------:R-:W-:Y:S02]  /*13c0*/  @UP1 UIADD3 UR11, UR11, UR18, URZ ;  /* 0x000000120b0b1290 */ /* 0x000fe4000fffe03f */
[----:B------:R-:W-:Y:S02]  /*13d0*/  @UP1 UIMAD UR17, UR49, UR15, UR17 ;  /* 0x0000000f311112a4 */ /* 0x000fe4000f8e0211 */
[----:B------:R-:W-:Y:S02]  /*13e0*/  @UP0 UIMAD UR16, UR49, UR21, UR16 ;  /* 0x00000015311002a4 */ /* 0x000fe4000f8e0210 */
[----:B------:R-:W-:Y:S02]  /*13f0*/  @UP0 UIMAD.WIDE.U32 UR12, UR49, UR20, UR12 ;  /* 0x00000014310c02a5 */ /* 0x000fe4000f8e000c */
[----:B------:R-:W-:-:S02]  /*1400*/  @UP1 UIMAD.WIDE.U32 UR14, UR49, UR14, UR10 ;  /* 0x0000000e310e12a5 */ /* 0x000fc4000f8e000a */
        /* <DEDUP_REMOVED lines=10> */
[----:B------:R-:W-:Y:S01]  /*14b0*/  UIMAD UR41, UR5, 0xc0, URZ ;  /* 0x000000c0052978a4 */ /* 0x000fe2000f8e023f */
[----:B------:R-:W-:Y:S01]  /*14c0*/  IMAD.U32 R7, RZ, RZ, UR7 ;  /* 0x00000007ff077e24 */ /* 0x000fe2000f8e00ff */
[----:B------:R-:W-:Y:S02]  /*14d0*/  UIADD3 UR42, -UR42, UR4, URZ ;  /* 0x000000042a2a7290 */ /* 0x000fe4000fffe13f */
[----:B------:R-:W2:Y:S01]  /*14e0*/  @P0 LDG.E R5, desc[UR50][R2.64] ;  /* 0x0000003202050981 */ /* 0x000ea2000c1e1900 */
[----:B------:R-:W-:Y:S02]  /*14f0*/  UISETP.NE.AND UP1, UPT, UR6, 0x1, UPT ;  /* 0x000000010600788c */ /* 0x000fe4000bf25270 */
[----:B------:R-:W-:Y:S01]  /*1500*/  UIADD3 UR8, UR41, 0xbf, URZ ;  /* 0x000000bf29087890 */ /* 0x000fe2000fffe03f */
[----:B------:R-:W2:Y:S01]  /*1510*/  @P1 LDG.E R0, desc[UR50][R6.64] ;  /* 0x0000003206001981 */ /* 0x000ea2000c1e1900 */
[----:B------:R-:W-:Y:S01]  /*1520*/  ULDC.64 UR4, c[0x0][0x9e0] ;  /* 0x0002780000047ab9 */ /* 0x000fe20000000a00 */
[----:B------:R-:W-:-:S02]  /*1530*/  UIADD3 UR9, UR42, 0x1, -UR37 ;  /* 0x000000012a097890 */ /* 0x000fc4000fffe825 */
[----:B------:R-:W-:Y:S01]  /*1540*/  UISETP.GE.AND UP0, UPT, UR5, 0x1, UPT ;  /* 0x000000010500788c */ /* 0x000fe2000bf06270 */
[----:B------:R-:W-:-:S03]  /*1550*/  ULDC UR10, c[0x0][0x988] ;  /* 0x00026200000a7ab9 */ /* 0x000fc60000000800 */
[----:B------:R-:W-:Y:S01]  /*1560*/  @UP1 ULDC UR6, c[0x0][0x44c] ;  /* 0x0001130000061ab9 */ /* 0x000fe20000000800 */
[----:B------:R-:W-:Y:S01]  /*1570*/  @UP1 ULDC UR11, c[0x0][0x450] ;  /* 0x00011400000b1ab9 */ /* 0x000fe20000000800 */
[----:B------:R-:W-:Y:S01]  /*1580*/  UIMAD.WIDE.U32 UR6, UR8, UR6, URZ ;  /* 0x00000006080672a5 */ /* 0x000fe2000f8e003f */
[----:B------:R-:W-:-:S03]  /*1590*/  PLOP3.LUT P1, PT, PT, PT, UP0, 0x80, 0x0 ;  /* 0x000000000000781c */ /* 0x000fc60003f2f008 */
[----:B------:R-:W-:-:S04]  /*15a0*/  @UP1 USHF.R.U32.HI UR8, URZ, UR11, UR7 ;  /* 0x0000000b3f081299 */ /* 0x000fc80008011607 */
        /* <DEDUP_REMOVED lines=17> */
.L_x_894:
[----:B------:R-:W-:-:S11]  /*16c0*/  UISETP.NE.AND UP0, UPT, UR5, 0x1, UPT ;  /* 0x000000010500788c */ /* 0x000fd6000bf05270 */
[----:B------:R-:W-:Y:S02]  /*16d0*/  @UP0 ULDC.64 UR8, c[0x0][0x9e8] ;  /* 0x00027a0000080ab9 */ /* 0x000fe40000000a00 */
[----:B------:R-:W-:-:S04]  /*16e0*/  UIMAD.WIDE.U32 UR6, UR4, UR8, URZ ;  /* 0x00000008040672a5 */ /* 0x000fc8000f8e003f */
[----:B------:R-:W-:-:S12]  /*16f0*/  @UP0 USHF.R.U32.HI UR4, URZ, UR9, UR7 ;  /* 0x000000093f040299 */ /* 0x000fd80008011607 */
.L_x_895:
[----:B------:R-:W-:-:S06]  /*1700*/  UIMAD UR4, UR4, UR5, UR5 ;  /* 0x00000005040472a4 */ /* 0x000fcc000f8e0205 */
[----:B------:R-:W-:-:S07]  /*1710*/  VIMNMX R0, R0, UR4, PT ;  /* 0x0000000400007c48 */ /* 0x000fce000bfe0100 */
.L_x_893:
[----:B------:R-:W-:Y:S01]  /*1720*/  UIADD3 UR4, UR42, 0x7f, URZ ;  /* 0x0000007f2a047890 */ /* 0x000fe2000fffe03f */
        /* <DEDUP_REMOVED lines=10> */
[----:B------:R-:W-:-:S02]  /*17d0*/  UIADD3 UR54, UR42, -UR37, URZ ;  /* 0x800000252a367290 */ /* 0x000fc4000fffe03f */
        /* <DEDUP_REMOVED lines=17> */
.L_x_897:
[----:B------:R-:W-:-:S11]  /*18f0*/  UISETP.NE.AND UP0, UPT, UR5, 0x1, UPT ;  /* 0x000000010500788c */ /* 0x000fd6000bf05270 */
[----:B------:R-:W-:Y:S02]  /*1900*/  @UP0 ULDC.64 UR10, c[0x0][0x9e8] ;  /* 0x00027a00000a0ab9 */ /* 0x000fe40000000a00 */
[----:B------:R-:W-:-:S04]  /*1910*/  UIMAD.WIDE.U32 UR6, UR4, UR10, URZ ;  /* 0x0000000a040672a5 */ /* 0x000fc8000f8e003f */
[----:B------:R-:W-:-:S12]  /*1920*/  @UP0 USHF.R.U32.HI UR4, URZ, UR11, UR7 ;  /* 0x0000000b3f040299 */ /* 0x000fd80008011607 */
.L_x_898:
[----:B------:R-:W-:-:S04]  /*1930*/  UIMAD UR4, UR4, UR5, URZ ;  /* 0x00000005040472a4 */ /* 0x000fc8000f8e023f */
[----:B------:R-:W-:-:S04]  /*1940*/  UISETP.LT.AND UP0, UPT, UR9, UR4, UPT ;  /* 0x000000040900728c */ /* 0x000fc8000bf01270 */
[----:B------:R-:W-:-:S12]  /*1950*/  USEL UR9, UR9, UR4, !UP0 ;  /* 0x0000000409097287 */ /* 0x000fd8000c000000 */
.L_x_896:
[----:B------:R-:W-:Y:S01]  /*1960*/  USHF.R.S32.HI UR4, URZ, 0x1f, UR9 ;  /* 0x0000001f3f047899 */ /* 0x000fe20008011409 */
[----:B------:R-:W-:Y:S01]  /*1970*/  PLOP3.LUT P0, PT, PT, PT, PT, 0x80, 0x0 ;  /* 0x000000000000781c */ /* 0x000fe20003f0f070 */
[----:B------:R-:W-:Y:S01]  /*1980*/  IMAD.MOV.U32 R3, RZ, RZ, RZ ;  /* 0x000000ffff037224 */ /* 0x000fe200078e00ff */
        /* <DEDUP_REMOVED lines=62> */
.L_x_900:
        /* <DEDUP_REMOVED lines=9> */
.L_x_1091:
[----:B------:R-:W-:Y:S05]  /*1e00*/  @!P0 BRA `(.L_x_902) ;  /* 0x0000000000048947 */ /* 0x000fea0003800000 */
[----:B------:R-:W-:Y:S01]  /*1e10*/  BPT.TRAP 0x1 ;  /* 0x000000040000795c */ /* 0x000fe20000300000 */
.L_x_902:
[----:B------:R-:W-:Y:S02]  /*1e20*/  IMAD.U32 R5, RZ, RZ, UR52 ;  /* 0x00000034ff057e24 */ /* 0x000fe4000f8e00ff */
[----:B0-----:R-:W-:-:S03]  /*1e30*/  IMAD.U32 R0, RZ, RZ, UR53 ;  /* 0x00000035ff007e24 */ /* 0x001fc6000f8e00ff */
[----:B------:R-:W-:Y:S02]  /*1e40*/  LEA R5, R5, UR46, 0x3 ;  /* 0x0000002e05057c11 */ /* 0x000fe4000f8e18ff */
[----:B------:R-:W-:-:S04]  /*1e50*/  SHF.L.U32 R0, R0, 0x1f, RZ ;  /* 0x0000001f00007819 */ /* 0x000fc800000006ff */
[----:B------:R0:W1:Y:S01]  /*1e60*/  SYNCS.PHASECHK.TRANS64.TRYWAIT P2, [R5+URZ+0x19c30], R0 ;  /* 0x019c3000050075a7 */ /* 0x000062000804017f */
[----:B------:R-:W-:Y:S05]  /*1e70*/  @!P0 BRA `(.L_x_903) ;  /* 0x0000000000048947 */ /* 0x000fea0003800000 */
[----:B------:R-:W-:Y:S01]  /*1e80*/  BPT.TRAP 0x1 ;  /* 0x000000040000795c */ /* 0x000fe20000300000 */
.L_x_903:
[----:B------:R-:W2:Y:S02]  /*1e90*/  S2R R2, SR_TID.X ;  /* 0x0000000000027919 */ /* 0x000ea40000002100 */
[----:B--2---:R-:W-:Y:S01]  /*1ea0*/  LOP3.LUT P1, RZ, R2, 0x7f, RZ, 0xc0, !PT ;  /* 0x0000007f02ff7812 */ /* 0x004fe2000782c0ff */
[----:B-1----:R-:W-:-:S12]  /*1eb0*/  @P2 BRA `(.L_x_904) ;  /* 0x0000000000082947 */ /* 0x002fd80003800000 */
[----:B------:R-:W1:Y:S02]  /*1ec0*/  SYNCS.PHASECHK.TRANS64.TRYWAIT P2, [R5+URZ+0x19c30], R0 ;  /* 0x019c3000050075a7 */ /* 0x000e64000804017f */
[----:B-1----:R-:W-:Y:S05]  /*1ed0*/  @!P2 BRA `(.L_x_905) ;  /* 0x0000012c0040a947 */ /* 0x002fea0003800000 */
.L_x_904:
[----:B------:R-:W-:Y:S05]  /*1ee0*/  WARPSYNC.ALL ;  /* 0x0000000000007948 */ /* 0x000fea0003800000 */
[----:B------:R-:W-:Y:S01]  /*1ef0*/  UIADD3 UR4, UR46, 0x13800, URZ ;  /* 0x000138002e047890 */ /* 0x000fe2000fffe03f */
[----:B------:R-:W-:Y:S01]  /*1f00*/  WARPGROUP.ARRIVE ;  /* 0x00000000000079c5 */ /* 0x000fe20000000000 */
[----:B------:R-:W-:Y:S01]  /*1f10*/  ULOP3.LUT UR12, UR55, 0x10000, URZ, 0xfc, !UPT ;  /* 0x00010000370c7892 */ /* 0x000fe2000f8efc3f */
[----:B01----:R-:W-:Y:S01]  /*1f20*/  VIADD R0, R17, UR41 ;  /* 0x0000002911007c36 */ /* 0x003fe20008000000 */
[----:B------:R-:W-:Y:S01]  /*1f30*/  USHF.R.U32.HI UR4, URZ, 0x4, UR4 ;  /* 0x000000043f047899 */ /* 0x000fe20008011604 */
[----:B------:R-:W-:Y:S01]  /*1f40*/  UMOV UR13, 0xc0000010 ;  /* 0xc0000010000d7882 */ /* 0x000fe20000000000 */
[----:B------:R-:W-:-:S02]  /*1f50*/  UMOV UR15, 0xc0000010 ;  /* 0xc0000010000f7882 */ /* 0x000fc40000000000 */
[----:B------:R-:W-:Y:S01]  /*1f60*/  ULOP3.LUT UR4, UR4, 0x3fff, URZ, 0xc0, !UPT ;  /* 0x00003fff04047892 */ /* 0x000fe2000f8ec03f */
[----:B------:R-:W-:Y:S01]  /*1f70*/  IMAD.MOV.U32 R2, RZ, RZ, R0 ;  /* 0x000000ffff027224 */ /* 0x000fe200078e0000 */
[----:B------:R-:W-:Y:S01]  /*1f80*/  UMOV UR5, 0xc0000010 ;  /* 0xc000001000057882 */ /* 0x000fe20000000000 */
[----:B------:R-:W-:Y:S01]  /*1f90*/  UMOV UR7, 0xc0000010 ;  /* 0xc000001000077882 */ /* 0x000fe20000000000 */
[----:B------:R-:W-:Y:S02]  /*1fa0*/  ULOP3.LUT UR16, UR4, 0x10000, URZ, 0xfc, !UPT ;  /* 0x0001000004107892 */ /* 0x000fe4000f8efc3f */
[----:B------:R-:W-:Y:S02]  /*1fb0*/  UIADD3 UR4, UR12, 0x180, URZ ;  /* 0x000001800c047890 */ /* 0x000fe4000fffe03f */
[----:B------:R-:W-:Y:S02]  /*1fc0*/  UIMAD UR14, UR52, 0x300, UR16 ;  /* 0x00000300340e78a4 */ /* 0x000fe4000f8e0210 */
[----:B------:R-:W-:-:S02]  /*1fd0*/  UIADD3 UR8, UR12, 0x300, URZ ;  /* 0x000003000c087890 */ /* 0x000fc4000fffe03f */
[----:B------:R-:W-:Y:S02]  /*1fe0*/  UIADD3 UR6, UR14, 0x100, URZ ;  /* 0x000001000e067890 */ /* 0x000fe4000fffe03f */
[----:B------:R-:W-:Y:S01]  /*1ff0*/  UIADD3 UR10, UR14, 0x200, URZ ;  /* 0x000002000e0a7890 */ /* 0x000fe2000fffe03f */
[----:B------:R-:W-:Y:S02]  /*2000*/  UMOV UR9, 0xc0000010 ;  /* 0xc000001000097882 */ /* 0x000fe40000000000 */
[----:B------:R-:W-:Y:S01]  /*2010*/  QGMMA.64x128x32.F32.E4M3.E4M3 R24, gdesc[UR12], RZ, !UPT, gsb0 ;  /* 0x01e000000c1879f3 */ /* 0x000fe2000c0008ff */
[----:B------:R-:W-:Y:S01]  /*2020*/  UMOV UR11, 0xc0000010 ;  /* 0xc0000010000b7882 */ /* 0x000fe20000000000 */
[----:B------:R-:W-:Y:S01]  /*2030*/  ULDC UR18, c[0x0][0x9dc] ;  /* 0x0002770000127ab9 */ /* 0x000fe20000000800 */
[----:B------:R-:W-:Y:S02]  /*2040*/  WARPGROUP.DEPBAR.LE gsb0, 0x0 ;  /* 0x00008000000079c5 */ /* 0x000fe40000010000 */
[----:B------:R-:W-:-:S07]  /*2050*/  WARPGROUP.ARRIVE ;  /* 0x00000000000079c5 */ /* 0x000fce0000000000 */
        /* <DEDUP_REMOVED lines=10> */
[----:B------:R-:W-:Y:S01]  /*2100*/  IMAD.MOV.U32 R3, RZ, RZ, -0x80 ;  /* 0xffffff80ff037424 */ /* 0x000fe200078e00ff */
[----:B------:R-:W-:Y:S01]  /*2110*/  ULDC.64 UR6, c[0x0][0x9e0] ;  /* 0x0002780000067ab9 */ /* 0x000fe20000000a00 */
[----:B------:R-:W-:Y:S01]  /*2120*/  IMAD.U32 R5, RZ, RZ, UR37 ;  /* 0x00000025ff057e24 */ /* 0x000fe2000f8e00ff */
[----:B------:R-:W-:Y:S01]  /*2130*/  UISETP.GE.AND UP1, UPT, UR7, 0x1, UPT ;  /* 0x000000010700788c */ /* 0x000fe2000bf26270 */
[----:B------:R-:W0:Y:S01]  /*2140*/  SHFL.IDX PT, R10, R2, RZ, 0x1c1f ;  /* 0x001c1fff020a7589 */ /* 0x000e2200000e0000 */
[----:B------:R-:W-:Y:S01]  /*2150*/  IMAD R6, R88, R3, 0x80 ;  /* 0x0000008058067424 */ /* 0x000fe200078e0203 */
[----:B------:R-:W-:-:S03]  /*2160*/  @!P1 PRMT R0, RZ, 0x654, R0 ;  /* 0x00000654ff009816 */ /* 0x000fc60000000000 */
[----:B------:R-:W-:Y:S01]  /*2170*/  VIADD R3, R6, 0x1 ;  /* 0x0000000106037836 */ /* 0x000fe20000000000 */
[----:B------:R-:W-:Y:S01]  /*2180*/  PLOP3.LUT P2, PT, PT, PT, UP1, 0x40, 0x0 ;  /* 0x000000000000781c */ /* 0x000fe20003f4e818 */
[----:B------:R-:W-:Y:S02]  /*2190*/  WARPGROUP.DEPBAR.LE gsb0, 0x0 ;  /* 0x00008000000079c5 */ /* 0x000fe40000010000 */
[----:B------:R-:W-:-:S06]  /*21a0*/  WARPGROUP.ARRIVE ;  /* 0x00000000000079c5 */ /* 0x000fcc0000000000 */
[----:B------:R-:W-:Y:S01]  /*21b0*/  QGMMA.64x128x32.F32.E4M3.E4M3 R24, gdesc[UR8], R24, gsb0 ;  /* 0x01e00000081879f3 */ /* 0x000fe20008000818 */
[----:B------:R-:W-:Y:S02]  /*21c0*/  ULOP3.LUT UR10, URZ, UR18, URZ, 0x33, !UPT ;  /* 0x000000123f0a7292 */ /* 0x000fe4000f8e333f */
[----:B------:R-:W-:Y:S02]  /*21d0*/  WARPGROUP.DEPBAR.LE gsb0, 0x0 ;  /* 0x00008000000079c5 */ /* 0x000fe40000010000 */
[----:B------:R1:W-:Y:S02]  /*21e0*/  @!P1 SYNCS.ARRIVE.TRANS64.RED.A1T0 RZ, [R0+URZ], RZ ;  /* 0x000000ff00ff99a7 */ /* 0x0003e4000810043f */
[----:B-1----:R-:W-:Y:S02]  /*21f0*/  IMAD R0, R16, -0x2, R3 ;  /* 0xfffffffe10007824 */ /* 0x002fe400078e0203 */
[----:B------:R-:W-:-:S03]  /*2200*/  VIADD R3, R6, UR42 ;  /* 0x0000002a06037c36 */ /* 0x000fc60008000000 */
[----:B------:R-:W-:Y:S01]  /*2210*/  IADD3 R0, -R5, UR42, R0 ;  /* 0x0000002a05007c10 */ /* 0x000fe2000fffe100 */
[----:B------:R-:W-:Y:S01]  /*2220*/  IMAD R7, R16, -0x2, R3 ;  /* 0xfffffffe10077824 */ /* 0x000fe200078e0203 */
[----:B------:R-:W-:-:S03]  /*2230*/  LEA R5, R88, 0xffffff80, 0x7 ;  /* 0xffffff8058057811 */ /* 0x000fc600078e38ff */
[C---:B------:R-:W-:Y:S02]  /*2240*/  VIADD R8, R0.reuse, UR6 ;  /* 0x0000000600087c36 */ /* 0x040fe40008000000 */
[----:B------:R-:W-:-:S03]  /*2250*/  VIADD R9, R0, UR10 ;  /* 0x0000000a00097c36 */ /* 0x000fc60008000000 */
[----:B0-----:R-:W-:Y:S01]  /*2260*/  VIADDMNMX R0, R10, R8, R7, PT ;  /* 0x000000080a007246 */ /* 0x001fe20003800107 */
[----:B------:R-:W-:Y:S01]  /*2270*/  IMAD.IADD R4, R9, 0x1, R10 ;  /* 0x0000000109047824 */ /* 0x000fe200078e020a */
[----:B------:R-:W-:Y:S06]  /*2280*/  @P2 BRA `(.L_x_906) ;  /* 0x00000000005c2947 */ /* 0x000fec0003800000 */
[----:B------:R-:W-:Y:S01]  /*2290*/  IMAD.U32 R3, RZ, RZ, UR37 ;  /* 0x00000025ff037e24 */ /* 0x000fe2000f8e00ff */
[----:B------:R-:W-:Y:S04]  /*22a0*/  BSSY B0, `(.L_x_907) ;  /* 0x0000011000007945 */ /* 0x000fe80003800000 */
[----:B------:R-:W-:-:S04]  /*22b0*/  IADD3 R3, -R3, UR42, R10 ;  /* 0x0000002a03037c10 */ /* 0x000fc8000fffe10a */
        /* <DEDUP_REMOVED lines=10> */
.L_x_908:
[----:B------:R-:W-:-:S06]  /*2360*/  UISETP.NE.AND UP2, UPT, UR7, 0x1, UPT ;  /* 0x000000010700788c */ /* 0x000fcc000bf45270 */
[----:B------:R-:W-:-:S05]  /*2370*/  PLOP3.LUT P2, PT, PT, PT, UP2, 0x80, 0x0 ;  /* 0x000000000000781c */ /* 0x000fca0003f4f028 */
[----:B------:R-:W-:-:S08]  /*2380*/  @UP2 ULDC.64 UR10, c[0x0][0x9e8] ;  /* 0x00027a00000a2ab9 */ /* 0x000fd00000000a00 */
[----:B------:R-:W-:-:S05]  /*2390*/  @P2 IMAD.HI.U32 R10, R3, UR10, RZ ;  /* 0x0000000a030a2c27 */ /* 0x000fca000f8e00ff */
[----:B------:R-:W-:-:S07]  /*23a0*/  @P2 SHF.R.U32.HI R3, RZ, UR11, R10 ;  /* 0x0000000bff032c19 */ /* 0x000fce000801160a */
.L_x_909:
[----:B------:R-:W-:Y:S05]  /*23b0*/  BSYNC B0 ;  /* 0x0000000000007941 */ /* 0x000fea0003800000 */
.L_x_907:
[----:B------:R-:W-:-:S04]  /*23c0*/  IMAD R3, R3, UR7, -R5 ;  /* 0x0000000703037c24 */ /* 0x000fc8000f8e0a05 */
[----:B------:R-:W-:-:S05]  /*23d0*/  IMAD R3, R16, -0x2, R3 ;  /* 0xfffffffe10037824 */ /* 0x000fca00078e0203 */
[----:B------:R-:W-:Y:S02]  /*23e0*/  VIMNMX R4, R4, R3, !PT ;  /* 0x0000000304047248 */ /* 0x000fe40007fe0100 */
[----:B------:R-:W-:-:S07]  /*23f0*/  VIADDMNMX R0, R3, UR7, R0, PT ;  /* 0x0000000703007c46 */ /* 0x000fce000b800100 */
.L_x_906:
[C---:B------:R-:W-:Y:S01]  /*2400*/  ISETP.GE.AND P4, PT, R6.reuse, 0x9, PT ;  /* 0x000000090600780c */ /* 0x040fe20003f86270 */
[----:B------:R-:W0:Y:S01]  /*2410*/  SHFL.IDX PT, R2, R2, 0x1, 0x1c1f ;  /* 0x003c1f0002027f89 */ /* 0x000e2200000e0000 */
        /* <DEDUP_REMOVED lines=11> */
[----:B------:R-:W-:Y:S02]  /*24d0*/  ISETP.GE.AND P5, PT, R6, 0x11, PT ;  /* 0x000000110600780c */ /* 0x000fe40003fa6270 */
        /* <DEDUP_REMOVED lines=166> */
[----:B------:R-:W-:-:S13]  /*2f40*/  ISETP.GE.AND P6, PT, R6, 0x7a, PT ;  /* 0x0000007a0600780c */ /* 0x000fda0003fc6270 */
[----:B------:R-:W-:Y:S02]  /*2f50*/  @P6 LOP3.LUT R19, R19, 0x8000000, RZ, 0xfc, !PT ;  /* 0x0800000013136812 */ /* 0x000fe400078efcff */
[----:B------:R-:W-:Y:S01]  /*2f60*/  ISETP.GT.AND P6, PT, R4, 0x79, !P6 ;  /* 0x000000790400780c */ /* 0x000fe200077c4270 */
[----:B0-----:R-:W-:-:S03]  /*2f70*/  IMAD.IADD R4, R9, 0x1, R2 ;  /* 0x0000000109047824 */ /* 0x001fc600078e0202 */
[----:B------:R-:W-:Y:S02]  /*2f80*/  ISETP.LT.OR P6, PT, R0, 0x7a, P6 ;  /* 0x0000007a0000780c */ /* 0x000fe400037c1670 */
[----:B------:R-:W-:Y:S02]  /*2f90*/  VIADDMNMX R0, R2, R8, R7, PT ;  /* 0x0000000802007246 */ /* 0x000fe40003800107 */
[----:B------:R-:W-:Y:S02]  /*2fa0*/  FSEL R85, R85, -INF , !P6 ;  /* 0xff80000055557808 */ /* 0x000fe40007000000 */
[----:B------:R-:W-:-:S13]  /*2fb0*/  PLOP3.LUT P6, PT, PT, PT, UP1, 0x40, 0x0 ;  /* 0x000000000000781c */ /* 0x000fda0003fce818 */
[----:B------:R-:W-:Y:S05]  /*2fc0*/  @P6 BRA `(.L_x_910) ;  /* 0x0000000000646947 */ /* 0x000fea0003800000 */
        /* <DEDUP_REMOVED lines=14> */
.L_x_912:
[----:B------:R-:W-:-:S06]  /*30b0*/  UISETP.NE.AND UP2, UPT, UR7, 0x1, UPT ;  /* 0x000000010700788c */ /* 0x000fcc000bf45270 */
[----:B------:R-:W-:-:S05]  /*30c0*/  PLOP3.LUT P6, PT, PT, PT, UP2, 0x80, 0x0 ;  /* 0x000000000000781c */ /* 0x000fca0003fcf028 */
[----:B------:R-:W-:-:S08]  /*30d0*/  @UP2 ULDC.64 UR10, c[0x0][0x9e8] ;  /* 0x00027a00000a2ab9 */ /* 0x000fd00000000a00 */
[----:B------:R-:W-:Y:S01]  /*30e0*/  @P6 IMAD.HI.U32 R6, R2, UR10, RZ ;  /* 0x0000000a02066c27 */ /* 0x000fe2000f8e00ff */
[----:B------:R-:W-:-:S13]  /*30f0*/  PLOP3.LUT P6, PT, PT, PT, UP2, 0x80, 0x0 ;  /* 0x000000000000781c */ /* 0x000fda0003fcf028 */
[----:B------:R-:W-:-:S07]  /*3100*/  @P6 SHF.R.U32.HI R2, RZ, UR11, R6 ;  /* 0x0000000bff026c19 */ /* 0x000fce0008011606 */
.L_x_913:
[----:B------:R-:W-:Y:S05]  /*3110*/  BSYNC B0 ;  /* 0x0000000000007941 */ /* 0x000fea0003800000 */
.L_x_911:
[----:B------:R-:W-:-:S04]  /*3120*/  IMAD R5, R2, UR7, -R5 ;  /* 0x0000000702057c24 */ /* 0x000fc8000f8e0a05 */
[----:B------:R-:W-:-:S05]  /*3130*/  IMAD R5, R16, -0x2, R5 ;  /* 0xfffffffe10057824 */ /* 0x000fca00078e0205 */
[----:B------:R-:W-:Y:S02]  /*3140*/  VIMNMX R4, R4, R5, !PT ;  /* 0x0000000504047248 */ /* 0x000fe40007fe0100 */
[----:B------:R-:W-:-:S07]  /*3150*/  VIADDMNMX R0, R5, UR7, R0, PT ;  /* 0x0000000705007c46 */ /* 0x000fce000b800100 */
.L_x_910:
        /* <DEDUP_REMOVED lines=198> */
[----:B------:R-:W-:Y:S01]  /*3dc0*/  FMNMX.FTZ R14, R42, R11, !PT ;  /* 0x0000000b2a0e7209 */ /* 0x000fe20007810000 */
[----:B------:R-:W-:-:S03]  /*3dd0*/  FFMA.FTZ R72, R72, UR43, -R20 ;  /* 0x0000002b48487c23 */ /* 0x000fc60008010814 */
[----:B------:R-:W-:-:S03]  /*3de0*/  FMNMX.FTZ R11, R43, R14, !PT ;  /* 0x0000000e2b0b7209 */ /* 0x000fc60007810000 */
[----:B------:R-:W-:Y:S01]  /*3df0*/  MUFU.EX2 R3, R3 ;  /* 0x0000000300037308 */ /* 0x000fe20000000800 */
[----:B------:R-:W-:-:S04]  /*3e00*/  FMNMX.FTZ R14, R46, R11, !PT ;  /* 0x0000000b2e0e7209 */ /* 0x000fc80007810000 */
[----:B------:R-:W-:Y:S01]  /*3e10*/  FMNMX.FTZ R13, R47, R14, !PT ;  /* 0x0000000e2f0d7209 */ /* 0x000fe20007810000 */
[----:B------:R-:W-:-:S02]  /*3e20*/  FFMA.FTZ R14, R41, UR43, -R20 ;  /* 0x0000002b290e7c23 */ /* 0x000fc40008010814 */
[----:B------:R-:W-:Y:S01]  /*3e30*/  MUFU.EX2 R5, R5 ;  /* 0x0000000500057308 */ /* 0x000fe20000000800 */
[----:B------:R-:W-:-:S04]  /*3e40*/  FMNMX.FTZ R24, R50, R13, !PT ;  /* 0x0000000d32187209 */ /* 0x000fc80007810000 */
[----:B------:R-:W-:-:S03]  /*3e50*/  FMNMX.FTZ R13, R51, R24, !PT ;  /* 0x00000018330d7209 */ /* 0x000fc60007810000 */
[----:B------:R-:W0:Y:S01]  /*3e60*/  MUFU.EX2 R8, R8 ;  /* 0x0000000800087308 */ /* 0x000e220000000800 */
[----:B------:R-:W-:-:S04]  /*3e70*/  FMNMX.FTZ R24, R54, R13, !PT ;  /* 0x0000000d36187209 */ /* 0x000fc80007810000 */
[----:B------:R-:W-:Y:S01]  /*3e80*/  FMNMX.FTZ R15, R55, R24, !PT ;  /* 0x00000018370f7209 */ /* 0x000fe20007810000 */
[----:B------:R-:W-:-:S01]  /*3e90*/  FFMA.FTZ R24, R45, UR43, -R20 ;  /* 0x0000002b2d187c23 */ /* 0x000fc20008010814 */
[----:B------:R-:W-:Y:S01]  /*3ea0*/  FFMA.FTZ R45, R76, UR43, -R20 ;  /* 0x0000002b4c2d7c23 */ /* 0x000fe20008010814 */
[----:B------:R-:W-:Y:S01]  /*3eb0*/  MUFU.EX2 R10, R10 ;  /* 0x0000000a000a7308 */ /* 0x000fe20000000800 */
[----:B------:R-:W-:-:S04]  /*3ec0*/  FMNMX.FTZ R28, R58, R15, !PT ;  /* 0x0000000f3a1c7209 */ /* 0x000fc80007810000 */
[----:B------:R-:W-:-:S03]  /*3ed0*/  FMNMX.FTZ R15, R59, R28, !PT ;  /* 0x0000001c3b0f7209 */ /* 0x000fc60007810000 */
[----:B------:R1:W-:Y:S01]  /*3ee0*/  MUFU.EX2 R11, R40 ;  /* 0x00000028000b7308 */ /* 0x0003e20000000800 */
[----:B------:R-:W-:Y:S02]  /*3ef0*/  FMNMX.FTZ R28, R62, R15, !PT ;  /* 0x0000000f3e1c7209 */ /* 0x000fe40007810000 */
[----:B0-----:R-:W-:Y:S02]  /*3f00*/  F2FP.SATFINITE.E4M3.F32.PACK_AB_MERGE_C R148, R8, R5, RZ ;  /* 0x000000050894723e */ /* 0x001fe400048070ff */
[----:B------:R-:W-:Y:S01]  /*3f10*/  FMNMX.FTZ R21, R63, R28, !PT ;  /* 0x0000001c3f157209 */ /* 0x000fe20007810000 */
[----:B------:R-:W-:Y:S01]  /*3f20*/  FFMA.FTZ R28, R49, UR43, -R20 ;  /* 0x0000002b311c7c23 */ /* 0x000fe20008010814 */
[----:B------:R-:W-:Y:S01]  /*3f30*/  F2FP.SATFINITE.E4M3.F32.PACK_AB_MERGE_C R148, R6, R3, R148 ;  /* 0x000000030694723e */ /* 0x000fe20004807094 */
[----:B------:R-:W0:Y:S01]  /*3f40*/  MUFU.EX2 R12, R12 ;  /* 0x0000000c000c7308 */ /* 0x000e220000000800 */
[----:B------:R-:W-:Y:S01]  /*3f50*/  FMNMX.FTZ R32, R66, R21, !PT ;  /* 0x0000001542207209 */ /* 0x000fe20007810000 */
[--C-:B-1----:R-:W-:Y:S01]  /*3f60*/  FFMA.FTZ R40, R65, UR43, -R20.reuse ;  /* 0x0000002b41287c23 */ /* 0x102fe20008010814 */
[----:B------:R-:W-:-:S02]  /*3f70*/  FFMA.FTZ R49, R80, UR43, -R20 ;  /* 0x0000002b50317c23 */ /* 0x000fc40008010814 */
[----:B------:R-:W-:-:S03]  /*3f80*/  FMNMX.FTZ R21, R67, R32, !PT ;  /* 0x0000002043157209 */ /* 0x000fc60007810000 */
[----:B------:R1:W-:Y:S01]  /*3f90*/  MUFU.EX2 R13, R44 ;  /* 0x0000002c000d7308 */ /* 0x0003e20000000800 */
[----:B------:R-:W-:-:S04]  /*3fa0*/  FMNMX.FTZ R32, R70, R21, !PT ;  /* 0x0000001546207209 */ /* 0x000fc80007810000 */
[----:B------:R-:W-:-:S03]  /*3fb0*/  FMNMX.FTZ R25, R71, R32, !PT ;  /* 0x0000002047197209 */ /* 0x000fc60007810000 */
[----:B------:R-:W-:Y:S01]  /*3fc0*/  MUFU.EX2 R14, R14 ;  /* 0x0000000e000e7308 */ /* 0x000fe20000000800 */
[----:B------:R-:W-:Y:S01]  /*3fd0*/  FMNMX.FTZ R32, R74, R25, !PT ;  /* 0x000000194a207209 */ /* 0x000fe20007810000 */
[----:B-1----:R-:W-:Y:S01]  /*3fe0*/  FFMA.FTZ R44, R69, UR43, -R20 ;  /* 0x0000002b452c7c23 */ /* 0x002fe20008010814 */
[----:B0-----:R-:W-:Y:S02]  /*3ff0*/  F2FP.SATFINITE.E4M3.F32.PACK_AB_MERGE_C R150, R12, R9, RZ ;  /* 0x000000090c96723e */ /* 0x001fe400048070ff */
[----:B------:R-:W-:Y:S02]  /*4000*/  FMNMX.FTZ R25, R75, R32, !PT ;  /* 0x000000204b197209 */ /* 0x000fe40007810000 */
[----:B------:R-:W-:Y:S01]  /*4010*/  F2FP.SATFINITE.E4M3.F32.PACK_AB_MERGE_C R150, R10, R7, R150 ;  /* 0x000000070a96723e */ /* 0x000fe20004807096 */
[----:B------:R-:W0:Y:S01]  /*4020*/  MUFU.EX2 R24, R24 ;  /* 0x0000001800187308 */ /* 0x000e220000000800 */
[----:B------:R-:W-:-:S04]  /*4030*/  FMNMX.FTZ R32, R78, R25, !PT ;  /* 0x000000194e207209 */ /* 0x000fc80007810000 */
[----:B------:R-:W-:Y:S01]  /*4040*/  FMNMX.FTZ R29, R79, R32, !PT ;  /* 0x000000204f1d7209 */ /* 0x000fe20007810000 */
[----:B------:R-:W-:-:S01]  /*4050*/  FFMA.FTZ R32, R57, UR43, -R20 ;  /* 0x0000002b39207c23 */ /* 0x000fc20008010814 */
[----:B------:R-:W-:Y:S01]  /*4060*/  IMAD.U32 R57, RZ, RZ, UR43 ;  /* 0x0000002bff397e24 */ /* 0x000fe2000f8e00ff */
[----:B------:R1:W-:Y:S01]  /*4070*/  MUFU.EX2 R15, R48 ;  /* 0x00000030000f7308 */ /* 0x0003e20000000800 */
[----:B------:R-:W-:-:S04]  /*4080*/  FMNMX.FTZ R36, R82, R29, !PT ;  /* 0x0000001d52247209 */ /* 0x000fc80007810000 */
[----:B------:R-:W-:Y:S01]  /*4090*/  FMNMX.FTZ R29, R83, R36, !PT ;  /* 0x00000024531d7209 */ /* 0x000fe20007810000 */
[----:B------:R-:W-:-:S02]  /*40a0*/  FFMA.FTZ R36, R61, UR43, -R20 ;  /* 0x0000002b3d247c23 */ /* 0x000fc40008010814 */
[----:B------:R-:W-:Y:S01]  /*40b0*/  MUFU.EX2 R28, R28 ;  /* 0x0000001c001c7308 */ /* 0x000fe20000000800 */
[----:B------:R-:W-:Y:S01]  /*40c0*/  FMNMX.FTZ R0, R86, R29, !PT ;  /* 0x0000001d56007209 */ /* 0x000fe20007810000 */
[----:B-1----:R-:W-:Y:S01]  /*40d0*/  FFMA.FTZ R48, R73, UR43, -R20 ;  /* 0x0000002b49307c23 */ /* 0x002fe20008010814 */
[----:B0-----:R-:W-:Y:S02]  /*40e0*/  F2FP.SATFINITE.E4M3.F32.PACK_AB_MERGE_C R144, R24, R13, RZ ;  /* 0x0000000d1890723e */ /* 0x001fe400048070ff */
[----:B------:R-:W-:Y:S02]  /*40f0*/  FMNMX.FTZ R0, R87, R0, !PT ;  /* 0x0000000057007209 */ /* 0x000fe40007810000 */
[----:B------:R-:W-:Y:S01]  /*4100*/  F2FP.SATFINITE.E4M3.F32.PACK_AB_MERGE_C R144, R14, R11, R144 ;  /* 0x0000000b0e90723e */ /* 0x000fe20004807090 */
[----:B------:R-:W-:Y:S02]  /*4110*/  MUFU.EX2 R29, R60 ;  /* 0x0000003c001d7308 */ /* 0x000fe40000000800 */
[----:B------:R-:W0:Y:S06]  /*4120*/  SHFL.BFLY PT, R41, R0, 0x2, 0x1f ;  /* 0x0c401f0000297f89 */ /* 0x000e2c00000e0000 */
[----:B------:R-:W-:Y:S08]  /*4130*/  MUFU.EX2 R36, R36 ;  /* 0x0000002400247308 */ /* 0x000ff00000000800 */
[----:B------:R1:W-:Y:S08]  /*4140*/  MUFU.EX2 R21, R52 ;  /* 0x0000003400157308 */ /* 0x0003f00000000800 */
[----:B------:R2:W-:Y:S01]  /*4150*/  MUFU.EX2 R25, R56 ;  /* 0x0000003800197308 */ /* 0x0005e20000000800 */
[----:B-1----:R-:W-:-:S01]  /*4160*/  FFMA.FTZ R52, R77, UR43, -R20 ;  /* 0x0000002b4d347c23 */ /* 0x002fc20008010814 */
[----:B0-----:R-:W-:-:S05]  /*4170*/  FMNMX.FTZ R53, R0, R41, !PT ;  /* 0x0000002900357209 */ /* 0x001fca0007810000 */
[----:B------:R-:W0:Y:S01]  /*4180*/  SHFL.BFLY PT, R0, R53, 0x1, 0x1f ;  /* 0x0c201f0035007f89 */ /* 0x000e2200000e0000 */
[----:B------:R-:W-:Y:S01]  /*4190*/  MUFU.EX2 R32, R32 ;  /* 0x0000002000207308 */ /* 0x000fe20000000800 */
[----:B--2---:R-:W-:-:S07]  /*41a0*/  FFMA.FTZ R56, R81, UR43, -R20 ;  /* 0x0000002b51387c23 */ /* 0x004fce0008010814 */
        /* <DEDUP_REMOVED lines=17> */
[----:B------:R-:W-:Y:S01]  /*42c0*/  FFMA.FTZ R50, R58, UR43, -R57 ;  /* 0x0000002b3a327c23 */ /* 0x000fe20008010839 */
[----:B------:R-:W-:Y:S01]  /*42d0*/  MUFU.EX2 R26, R26 ;  /* 0x0000001a001a7308 */ /* 0x000fe20000000800 */
[----:B------:R-:W-:-:S01]  /*42e0*/  FADD.FTZ R58, R3, R6 ;  /* 0x00000006033a7221 */ /* 0x000fc20000010000 */
[--C-:B------:R-:W-:Y:S01]  /*42f0*/  FFMA.FTZ R61, R31, UR43, -R57.reuse ;  /* 0x0000002b1f3d7c23 */ /* 0x100fe20008010839 */
[----:B------:R-:W-:-:S01]  /*4300*/  FFMA.FTZ R65, R55, UR43, -R57 ;  /* 0x0000002b37417c23 */ /* 0x000fc20008010839 */
[----:B------:R-:W-:Y:S01]  /*4310*/  FFMA.FTZ R31, R34, UR43, -R57 ;  /* 0x0000002b221f7c23 */ /* 0x000fe20008010839 */
[----:B------:R-:W-:-:S01]  /*4320*/  FADD.FTZ R55, R5, R58 ;  /* 0x0000003a05377221 */ /* 0x000fc20000010000 */
[--C-:B------:R-:W-:Y:S01]  /*4330*/  FFMA.FTZ R58, R62, UR43, -R57.reuse ;  /* 0x0000002b3e3a7c23 */ /* 0x100fe20008010839 */
[----:B------:R-:W-:-:S01]  /*4340*/  FFMA.FTZ R34, R35, UR43, -R57 ;  /* 0x0000002b23227c23 */ /* 0x000fc20008010839 */
[----:B------:R-:W0:Y:S01]  /*4350*/  MUFU.EX2 R27, R27 ;  /* 0x0000001b001b7308 */ /* 0x000e220000000800 */
[----:B------:R-:W-:-:S01]  /*4360*/  FADD.FTZ R62, R8, R55 ;  /* 0x00000037083e7221 */ /* 0x000fc20000010000 */
[--C-:B------:R-:W-:Y:S01]  /*4370*/  FFMA.FTZ R35, R38, UR43, -R57.reuse ;  /* 0x0000002b26237c23 */ /* 0x100fe20008010839 */
[----:B------:R-:W-:-:S01]  /*4380*/  FFMA.FTZ R38, R42, UR43, -R57 ;  /* 0x0000002b2a267c23 */ /* 0x000fc20008010839 */
[----:B------:R-:W-:Y:S01]  /*4390*/  FFMA.FTZ R42, R46, UR43, -R57 ;  /* 0x0000002b2e2a7c23 */ /* 0x000fe20008010839 */
[----:B------:R-:W-:-:S01]  /*43a0*/  FADD.FTZ R55, R7, R62 ;  /* 0x0000003e07377221 */ /* 0x000fc20000010000 */
[--C-:B------:R-:W-:Y:S01]  /*43b0*/  FFMA.FTZ R46, R51, UR43, -R57.reuse ;  /* 0x0000002b332e7c23 */ /* 0x100fe20008010839 */
[----:B------:R-:W-:-:S01]  /*43c0*/  FFMA.FTZ R51, R59, UR43, -R57 ;  /* 0x0000002b3b337c23 */ /* 0x000fc20008010839 */
[----:B------:R-:W1:Y:S01]  /*43d0*/  MUFU.EX2 R30, R30 ;  /* 0x0000001e001e7308 */ /* 0x000e620000000800 */
[----:B------:R-:W-:-:S01]  /*43e0*/  FFMA.FTZ R59, R63, UR43, -R57 ;  /* 0x0000002b3f3b7c23 */ /* 0x000fc20008010839 */
[----:B------:R-:W-:Y:S01]  /*43f0*/  FADD.FTZ R62, R10, R55 ;  /* 0x000000370a3e7221 */ /* 0x000fe20000010000 */
[----:B------:R-:W-:-:S01]  /*4400*/  FFMA.FTZ R47, R47, UR43, -R57 ;  /* 0x0000002b2f2f7c23 */ /* 0x000fc20008010839 */
[--C-:B------:R-:W-:Y:S01]  /*4410*/  FFMA.FTZ R54, R54, UR43, -R57.reuse ;  /* 0x0000002b36367c23 */ /* 0x100fe20008010839 */
[----:B------:R-:W-:-:S01]  /*4420*/  FFMA.FTZ R55, R66, UR43, -R57 ;  /* 0x0000002b42377c23 */ /* 0x000fc20008010839 */
[----:B------:R-:W-:Y:S01]  /*4430*/  FADD.FTZ R69, R9, R62 ;  /* 0x0000003e09457221 */ /* 0x000fe20000010000 */
[----:B------:R-:W-:-:S01]  /*4440*/  FFMA.FTZ R8, R67, UR43, -R57 ;  /* 0x0000002b43087c23 */ /* 0x000fc20008010839 */
[----:B------:R-:W2:Y:S01]  /*4450*/  MUFU.EX2 R61, R61 ;  /* 0x0000003d003d7308 */ /* 0x000ea20000000800 */
[----:B0-----:R-:W-:-:S01]  /*4460*/  FADD.FTZ R63, R26, R27 ;  /* 0x0000001b1a3f7221 */ /* 0x001fc20000010000 */
[----:B------:R-:W-:Y:S01]  /*4470*/  FADD.FTZ R64, R12, R69 ;  /* 0x000000450c407221 */ /* 0x000fe20000010000 */
[----:B------:R-:W-:-:S01]  /*4480*/  FFMA.FTZ R70, R70, UR43, -R57 ;  /* 0x0000002b46467c23 */ /* 0x000fc20008010839 */
[--C-:B------:R-:W-:Y:S01]  /*4490*/  FFMA.FTZ R71, R71, UR43, -R57.reuse ;  /* 0x0000002b47477c23 */ /* 0x100fe20008010839 */
[----:B------:R-:W-:-:S01]  /*44a0*/  FFMA.FTZ R74, R74, UR43, -R57 ;  /* 0x0000002b4a4a7c23 */ /* 0x000fc20008010839 */
[--C-:B------:R-:W-:Y:S01]  /*44b0*/  FFMA.FTZ R75, R75, UR43, -R57.reuse ;  /* 0x0000002b4b4b7c23 */ /* 0x100fe20008010839 */
[----:B------:R-:W-:-:S01]  /*44c0*/  FFMA.FTZ R78, R78, UR43, -R57 ;  /* 0x0000002b4e4e7c23 */ /* 0x000fc20008010839 */
[----:B------:R-:W0:Y:S01]  /*44d0*/  MUFU.EX2 R31, R31 ;  /* 0x0000001f001f7308 */ /* 0x000e220000000800 */
[----:B-1----:R-:W-:-:S01]  /*44e0*/  FADD.FTZ R62, R30, R63 ;  /* 0x0000003f1e3e7221 */ /* 0x002fc20000010000 */
[----:B------:R-:W-:Y:S01]  /*44f0*/  FADD.FTZ R63, R11, R64 ;  /* 0x000000400b3f7221 */ /* 0x000fe20000010000 */
[----:B------:R-:W-:-:S01]  /*4500*/  FFMA.FTZ R79, R79, UR43, -R57 ;  /* 0x0000002b4f4f7c23 */ /* 0x000fc20008010839 */
[--C-:B------:R-:W-:Y:S01]  /*4510*/  FFMA.FTZ R82, R82, UR43, -R57.reuse ;  /* 0x0000002b52527c23 */ /* 0x100fe20008010839 */
[----:B------:R-:W-:-:S01]  /*4520*/  FFMA.FTZ R83, R83, UR43, -R57 ;  /* 0x0000002b53537c23 */ /* 0x000fc20008010839 */
[----:B------:R-:W-:Y:S01]  /*4530*/  FADD.FTZ R12, R14, R63 ;  /* 0x0000003f0e0c7221 */ /* 0x000fe20000010000 */
[----:B------:R-:W-:-:S01]  /*4540*/  FFMA.FTZ R86, R86, UR43, -R57 ;  /* 0x0000002b56567c23 */ /* 0x000fc20008010839 */
[----:B------:R-:W1:Y:S01]  /*4550*/  MUFU.EX2 R34, R34 ;  /* 0x0000002200227308 */ /* 0x000e620000000800 */
[----:B--2---:R-:W-:-:S01]  /*4560*/  FADD.FTZ R62, R61, R62 ;  /* 0x0000003e3d3e7221 */ /* 0x004fc20000010000 */
[----:B------:R-:W-:Y:S01]  /*4570*/  FFMA.FTZ R57, R87, UR43, -R57 ;  /* 0x0000002b57397c23 */ /* 0x000fe20008010839 */
[----:B------:R-:W-:-:S04]  /*4580*/  F2FP.SATFINITE.E4M3.F32.PACK_AB_MERGE_C R30, R61, R30, RZ ;  /* 0x0000001e3d1e723e */ /* 0x000fc800048070ff */
[----:B------:R-:W-:Y:S01]  /*4590*/  F2FP.SATFINITE.E4M3.F32.PACK_AB_MERGE_C R149, R27, R26, R30 ;  /* 0x0000001a1b95723e */ /* 0x000fe2000480701e */
        /* <DEDUP_REMOVED lines=9> */
[----:B------:R-:W-:Y:S01]  /*4630*/  FADD.FTZ R10, R28, R5 ;  /* 0x000000051c0a7221 */ /* 0x000fe20000010000 */
[----:B------:R-:W-:Y:S01]  /*4640*/  F2FP.SATFINITE.E4M3.F32.PACK_AB_MERGE_C R5, R4, R21, RZ ;  /* 0x000000150405723e */ /* 0x000fe200048070ff */
[----:B------:R-:W2:Y:S01]  /*4650*/  MUFU.EX2 R39, R39 ;  /* 0x0000002700277308 */ /* 0x000ea20000000800 */
[----:B0-----:R-:W-:-:S01]  /*4660*/  FADD.FTZ R3, R60, R3 ;  /* 0x000000033c037221 */ /* 0x001fc20000010000 */
[----:B------:R-:W-:Y:S01]  /*4670*/  FADD.FTZ R21, R21, R10 ;  /* 0x0000000a15157221 */ /* 0x000fe20000010000 */
[----:B------:R-:W-:Y:S02]  /*4680*/  F2FP.SATFINITE.E4M3.F32.PACK_AB_MERGE_C R146, R28, R15, R5 ;  /* 0x0000000f1c92723e */ /* 0x000fe40004807005 */
[----:B------:R-:W-:Y:S01]  /*4690*/  F2FP.SATFINITE.E4M3.F32.PACK_AB_MERGE_C R35, R60, R35, RZ ;  /* 0x000000233c23723e */ /* 0x000fe200048070ff */
[----:B------:R-:W-:-:S02]  /*46a0*/  FADD.FTZ R4, R4, R21 ;  /* 0x0000001504047221 */ /* 0x000fc40000010000 */
[----:B------:R-:W0:Y:S01]  /*46b0*/  MUFU.EX2 R42, R42 ;  /* 0x0000002a002a7308 */ /* 0x000e220000000800 */
[----:B-1----:R-:W-:-:S01]  /*46c0*/  FADD.FTZ R6, R38, R3 ;  /* 0x0000000326067221 */ /* 0x002fc20000010000 */
[----:B------:R-:W-:Y:S01]  /*46d0*/  FADD.FTZ R5, R25, R4 ;  /* 0x0000000419057221 */ /* 0x000fe20000010000 */
[----:B------:R-:W-:-:S05]  /*46e0*/  F2FP.SATFINITE.E4M3.F32.PACK_AB_MERGE_C R151, R34, R31, R35 ;  /* 0x0000001f2297723e */ /* 0x000fca0004807023 */
        /* <DEDUP_REMOVED lines=10> */
[----:B------:R-:W-:-:S01]  /*4790*/  FADD.FTZ R29, R29, R32 ;  /* 0x000000201d1d7221 */ /* 0x000fc20000010000 */
[----:B------:R-:W-:Y:S02]  /*47a0*/  F2FP.SATFINITE.E4M3.F32.PACK_AB_MERGE_C R42, R47, R42, RZ ;  /* 0x0000002a2f2a723e */ /* 0x000fe400048070ff */
[----:B------:R-:W-:Y:S01]  /*47b0*/  F2FP.SATFINITE.E4M3.F32.PACK_AB_MERGE_C R142, R40, R33, R5 ;  /* 0x00000021288e723e */ /* 0x000fe20004807005 */
[----:B------:R-:W-:Y:S01]  /*47c0*/  FADD.FTZ R36, R36, R29 ;  /* 0x0000001d24247221 */ /* 0x000fe20000010000 */
[----:B------:R-:W1:Y:S01]  /*47d0*/  MUFU.EX2 R54, R54 ;  /* 0x0000003600367308 */ /* 0x000e620000000800 */
[----:B--2---:R-:W-:-:S01]  /*47e0*/  FADD.FTZ R3, R43, R6 ;  /* 0x000000062b037221 */ /* 0x004fc20000010000 */
[----:B------:R-:W-:Y:S01]  /*47f0*/  F2FP.SATFINITE.E4M3.F32.PACK_AB_MERGE_C R145, R39, R38, R42 ;  /* 0x000000262791723e */ /* 0x000fe2000480702a */
[----:B------:R-:W-:-:S04]  /*4800*/  FADD.FTZ R33, R33, R36 ;  /* 0x0000002421217221 */ /* 0x000fc80000010000 */
[----:B------:R-:W-:Y:S01]  /*4810*/  FADD.FTZ R40, R40, R33 ;  /* 0x0000002128287221 */ /* 0x000fe20000010000 */
[----:B------:R-:W2:Y:S01]  /*4820*/  MUFU.EX2 R65, R65 ;  /* 0x0000004100417308 */ /* 0x000ea20000000800 */
[----:B0-----:R-:W-:-:S02]  /*4830*/  FADD.FTZ R3, R46, R3 ;  /* 0x000000032e037221 */ /* 0x001fc40000010000 */
[----:B------:R-:W-:-:S04]  /*4840*/  FADD.FTZ R37, R37, R40 ;  /* 0x0000002825257221 */ /* 0x000fc80000010000 */
[----:B------:R-:W-:Y:S01]  /*4850*/  FADD.FTZ R44, R44, R37 ;  /* 0x000000252c2c7221 */ /* 0x000fe20000010000 */
        /* <DEDUP_REMOVED lines=76> */
.L_x_915:
[----:B------:R-:W-:-:S11]  /*4d20*/  UISETP.NE.AND UP2, UPT, UR7, 0x1, UPT ;  /* 0x000000010700788c */ /* 0x000fd6000bf45270 */
[----:B------:R-:W-:Y:S02]  /*4d30*/  @UP2 ULDC.64 UR20, c[0x0][0x9e8] ;  /* 0x00027a0000142ab9 */ /* 0x000fe40000000a00 */
[----:B------:R-:W-:-:S04]  /*4d40*/  UIMAD.WIDE.U32 UR10, UR14, UR20, URZ ;  /* 0x000000140e0a72a5 */ /* 0x000fc8000f8e003f */
[----:B------:R-:W-:-:S12]  /*4d50*/  @UP2 USHF.R.U32.HI UR14, URZ, UR21, UR11 ;  /* 0x000000153f0e2299 */ /* 0x000fd8000801160b */
.L_x_916:
[----:B------:R-:W-:-:S04]  /*4d60*/  UIMAD UR7, UR14, UR7, UR7 ;  /* 0x000000070e0772a4 */ /* 0x000fc8000f8e0207 */
[----:B------:R-:W-:-:S04]  /*4d70*/  UISETP.LT.AND UP2, UPT, UR6, UR7, UPT ;  /* 0x000000070600728c */ /* 0x000fc8000bf41270 */
[----:B------:R-:W-:-:S12]  /*4d80*/  USEL UR6, UR6, UR7, UP2 ;  /* 0x0000000706067287 */ /* 0x000fd80009000000 */
.L_x_914:
        /* <DEDUP_REMOVED lines=35> */
.L_x_935:
[----:B------:R-:W-:-:S04]  /*4fc0*/  UIADD3 UR19, UR52, 0x1, URZ ;  /* 0x0000000134137890 */ /* 0x000fc8000fffe03f */
[----:B------:R-:W-:-:S04]  /*4fd0*/  UISETP.NE.AND UP2, UPT, UR19, 0x2, UPT ;  /* 0x000000021300788c */ /* 0x000fc8000bf45270 */
[----:B------:R-:W-:Y:S02]  /*4fe0*/  USEL UR20, URZ, 0x1, UP2 ;  /* 0x000000013f147887 */ /* 0x000fe40009000000 */
[----:B------:R-:W-:Y:S02]  /*4ff0*/  USEL UR19, UR19, URZ, UP2 ;  /* 0x0000003f13137287 */ /* 0x000fe40009000000 */
[----:B------:R-:W-:Y:S01]  /*5000*/  ULOP3.LUT UR20, UR53, UR20, URZ, 0x3c, !UPT ;  /* 0x0000001435147292 */ /* 0x000fe2000f8e3c3f */
[----:B------:R-:W-:Y:S11]  /*5010*/  @!P0 BRA `(.L_x_918) ;  /* 0x0000000000048947 */ /* 0x000ff60003800000 */
[----:B------:R-:W-:Y:S01]  /*5020*/  BPT.TRAP 0x1 ;  /* 0x000000040000795c */ /* 0x000fe20000300000 */
.L_x_918:
[----:B------:R-:W-:Y:S01]  /*5030*/  ULEA UR23, UR19, UR46, 0x3 ;  /* 0x0000002e13177291 */ /* 0x000fe2000f8e183f */
[----:B------:R-:W-:-:S05]  /*5040*/  IMAD.U32 R6, RZ, RZ, UR20 ;  /* 0x00000014ff067e24 */ /* 0x000fca000f8e00ff */
[----:B------:R-:W-:-:S04]  /*5050*/  SHF.L.U32 R6, R6, 0x1f, RZ ;  /* 0x0000001f06067819 */ /* 0x000fc800000006ff */
[----:B------:R0:W1:Y:S01]  /*5060*/  SYNCS.PHASECHK.TRANS64.TRYWAIT P2, [UR23+0x19c30], R6 ;  /* 0x019c3006ff0075a7 */ /* 0x0000620008040157 */
[----:B------:R-:W-:Y:S05]  /*5070*/  @!P0 BRA `(.L_x_919) ;  /* 0x0000000000048947 */ /* 0x000fea0003800000 */
[----:B------:R-:W-:Y:S01]  /*5080*/  BPT.TRAP 0x1 ;  /* 0x000000040000795c */ /* 0x000fe20000300000 */
.L_x_919:
[----:B-1----:R-:W-:Y:S05]  /*5090*/  @P2 BRA `(.L_x_920) ;  /* 0x0000000000082947 */ /* 0x002fea0003800000 */
[----:B------:R-:W1:Y:S02]  /*50a0*/  SYNCS.PHASECHK.TRANS64.TRYWAIT P2, [UR23+0x19c30], R6 ;  /* 0x019c3006ff0075a7 */ /* 0x000e640008040157 */
[----:B-1----:R-:W-:Y:S05]  /*50b0*/  @!P2 BRA `(.L_x_921) ;  /* 0x000000f800dca947 */ /* 0x002fea0003800000 */
.L_x_920:
        /* <DEDUP_REMOVED lines=17> */
.L_x_922:
[----:B------:R-:W-:Y:S01]  /*51d0*/  ULEA UR11, UR52, UR46, 0x3 ;  /* 0x0000002e340b7291 */ /* 0x000fe2000f8e183f */
[----:B01----:R-:W-:-:S05]  /*51e0*/  IMAD.U32 R6, RZ, RZ, UR53 ;  /* 0x00000035ff067e24 */ /* 0x003fca000f8e00ff */
[----:B------:R-:W-:-:S04]  /*51f0*/  SHF.L.U32 R6, R6, 0x1f, RZ ;  /* 0x0000001f06067819 */ /* 0x000fc800000006ff */
[----:B------:R0:W1:Y:S01]  /*5200*/  SYNCS.PHASECHK.TRANS64.TRYWAIT P2, [UR11+0x19c50], R6 ;  /* 0x019c5006ff0075a7 */ /* 0x000062000804014b */
[----:B------:R-:W-:Y:S05]  /*5210*/  @!P0 BRA `(.L_x_923) ;  /* 0x0000000000048947 */ /* 0x000fea0003800000 */
[----:B------:R-:W-:Y:S01]  /*5220*/  BPT.TRAP 0x1 ;  /* 0x000000040000795c */ /* 0x000fe20000300000 */
.L_x_923:
[----:B-1----:R-:W-:Y:S05]  /*5230*/  @P2 BRA `(.L_x_924) ;  /* 0x0000000000082947 */ /* 0x002fea0003800000 */
[----:B------:R-:W1:Y:S02]  /*5240*/  SYNCS.PHASECHK.TRANS64.TRYWAIT P2, [UR11+0x19c50], R6 ;  /* 0x019c5006ff0075a7 */ /* 0x000e64000804014b */
[----:B-1----:R-:W-:Y:S05]  /*5250*/  @!P2 BRA `(.L_x_925) ;  /* 0x000000f8008ca947 */ /* 0x002fea0003800000 */
.L_x_924:
[----:B------:R-:W-:Y:S01]  /*5260*/  UIADD3 UR6, UR46, 0x3000, URZ ;  /* 0x000030002e067890 */ /* 0x000fe2000fffe03f */
[----:B------:R-:W-:Y:S01]  /*5270*/  WARPGROUP.ARRIVE ;  /* 0x00000000000079c5 */ /* 0x000fe20000000000 */
[----:B------:R-:W-:Y:S01]  /*5280*/  UMOV UR7, 0x40000040 ;  /* 0x4000004000077882 */ /* 0x000fe20000000000 */
[----:B------:R-:W-:Y:S01]  /*5290*/  PLOP3.LUT P2, PT, PT, PT, UP0, 0x80, 0x0 ;  /* 0x000000000000781c */ /* 0x000fe20003f4f008 */
[----:B------:R-:W-:Y:S01]  /*52a0*/  USHF.R.U32.HI UR6, URZ, 0x4, UR6 ;  /* 0x000000043f067899 */ /* 0x000fe20008011606 */
[----:B------:R-:W-:Y:S01]  /*52b0*/  PLOP3.LUT P3, PT, PT, PT, UP0, 0x80, 0x0 ;  /* 0x000000000000781c */ /* 0x000fe20003f6f008 */
[----:B------:R-:W-:Y:S02]  /*52c0*/  VIADD R13, R17, UR41 ;  /* 0x00000029110d7c36 */ /* 0x000fe40008000000 */
[----:B------:R-:W-:Y:S01]  /*52d0*/  ULOP3.LUT UR6, UR6, 0x3fff, URZ, 0xc0, !UPT ;  /* 0x00003fff06067892 */ /* 0x000fe2000f8ec03f */
[----:B01----:R-:W-:Y:S02]  /*52e0*/  IMAD.U32 R6, RZ, RZ, UR23 ;  /* 0x00000017ff067e24 */ /* 0x003fe4000f8e00ff */
[----:B------:R-:W-:Y:S01]  /*52f0*/  IMAD.SHL.U32 R8, R3, 0x80, RZ ;  /* 0x0000008003087824 */ /* 0x000fe200078e00ff */
[----:B------:R-:W-:Y:S01]  /*5300*/  ULOP3.LUT UR6, UR6, 0x10000, URZ, 0xfc, !UPT ;  /* 0x0001000006067892 */ /* 0x000fe2000f8efc3f */
[----:B------:R-:W-:-:S03]  /*5310*/  @!P1 VIADD R6, R6, 0x19c40 ;  /* 0x00019c4006069836 */ /* 0x000fc60000000000 */
[----:B------:R-:W-:Y:S02]  /*5320*/  UIMAD UR10, UR52, 0x300, UR6 ;  /* 0x00000300340a78a4 */ /* 0x000fe4000f8e0206 */
[----:B------:R-:W-:-:S05]  /*5330*/  @!P1 PRMT R6, RZ, 0x654, R6 ;  /* 0x00000654ff069816 */ /* 0x000fca0000000006 */
[----:B------:R-:W-:Y:S02]  /*5340*/  UMOV UR6, UR10 ;  /* 0x0000000a00067c82 */ /* 0x000fe40008000000 */
        /* <DEDUP_REMOVED lines=23> */
[----:B------:R-:W0:Y:S02]  /*54c0*/  SHFL.IDX PT, R15, R13, RZ, 0x1c1f ;  /* 0x001c1fff0d0f7589 */ /* 0x000e2400000e0000 */
[----:B------:R-:W-:Y:S01]  /*54d0*/  IMAD R7, R16, -0x2, R7 ;  /* 0xfffffffe10077824 */ /* 0x000fe200078e0207 */
[----:B------:R-:W-:Y:S02]  /*54e0*/  WARPGROUP.DEPBAR.LE gsb0, 0x0 ;  /* 0x00008000000079c5 */ /* 0x000fe40000010000 */
[----:B------:R1:W-:Y:S02]  /*54f0*/  @!P1 SYNCS.ARRIVE.TRANS64.RED.A1T0 RZ, [R6+URZ], RZ ;  /* 0x000000ff06ff99a7 */ /* 0x0003e4000810043f */
[----:B-1----:R-:W-:-:S05]  /*5500*/  IMAD.U32 R6, RZ, RZ, UR37 ;  /* 0x00000025ff067e24 */ /* 0x002fca000f8e00ff */
[----:B------:R-:W-:-:S05]  /*5510*/  IADD3 R7, -R6, UR42, R7 ;  /* 0x0000002a06077c10 */ /* 0x000fca000fffe107 */
[C---:B------:R-:W-:Y:S02]  /*5520*/  VIADD R12, R7.reuse, UR22 ;  /* 0x00000016070c7c36 */ /* 0x040fe40008000000 */
[----:B------:R-:W-:Y:S02]  /*5530*/  VIADD R11, R7, UR6 ;  /* 0x00000006070b7c36 */ /* 0x000fe40008000000 */
[--C-:B0-----:R-:W-:Y:S02]  /*5540*/  IMAD.IADD R10, R12, 0x1, R15.reuse ;  /* 0x000000010c0a7824 */ /* 0x101fe400078e020f */
[----:B------:R-:W-:Y:S01]  /*5550*/  IMAD.IADD R9, R11, 0x1, R15 ;  /* 0x000000010b097824 */ /* 0x000fe200078e020f */
[----:B------:R-:W-:Y:S06]  /*5560*/  @P2 BRA `(.L_x_926) ;  /* 0x00000000005c2947 */ /* 0x000fec0003800000 */
[----:B------:R-:W-:Y:S01]  /*5570*/  IMAD.U32 R6, RZ, RZ, UR37 ;  /* 0x00000025ff067e24 */ /* 0x000fe2000f8e00ff */
[----:B------:R-:W-:Y:S04]  /*5580*/  BSSY B0, `(.L_x_927) ;  /* 0x0000011000007945 */ /* 0x000fe80003800000 */
[----:B------:R-:W-:-:S04]  /*5590*/  IADD3 R15, -R6, UR42, R15 ;  /* 0x0000002a060f7c10 */ /* 0x000fc8000fffe10f */
        /* <DEDUP_REMOVED lines=10> */
.L_x_928:
[----:B------:R-:W-:-:S05]  /*5640*/  IMAD.U32 R14, RZ, RZ, UR21 ;  /* 0x00000015ff0e7e24 */ /* 0x000fca000f8e00ff */
[----:B------:R-:W-:-:S13]  /*5650*/  ISETP.NE.AND P2, PT, R14, 0x1, PT ;  /* 0x000000010e00780c */ /* 0x000fda0003f45270 */
[----:B------:R-:W0:Y:S02]  /*5660*/  @P2 LDC.64 R6, c[0x0][0x9e8] ;  /* 0x00027a00ff062b82 */ /* 0x000e240000000a00 */
[----:B0-----:R-:W-:-:S05]  /*5670*/  @P2 IMAD.HI.U32 R6, R15, R6, RZ ;  /* 0x000000060f062227 */ /* 0x001fca00078e00ff */
[----:B------:R-:W-:-:S07]  /*5680*/  @P2 SHF.R.U32.HI R15, RZ, R7, R6 ;  /* 0x00000007ff0f2219 */ /* 0x000fce0000011606 */
.L_x_929:
[----:B------:R-:W-:Y:S05]  /*5690*/  BSYNC B0 ;  /* 0x0000000000007941 */ /* 0x000fea0003800000 */
.L_x_927:
[----:B------:R-:W-:-:S04]  /*56a0*/  IMAD R15, R15, R14, -R8 ;  /* 0x0000000e0f0f7224 */ /* 0x000fc800078e0a08 */
[----:B------:R-:W-:-:S05]  /*56b0*/  IMAD R15, R16, -0x2, R15 ;  /* 0xfffffffe100f7824 */ /* 0x000fca00078e020f */
[----:B------:R-:W-:Y:S02]  /*56c0*/  VIADDMNMX R10, R15, R14, R10, PT ;  /* 0x0000000e0f0a7246 */ /* 0x000fe4000380010a */
[----:B------:R-:W-:-:S07]  /*56d0*/  VIMNMX R9, R9, R15, !PT ;  /* 0x0000000f09097248 */ /* 0x000fce0007fe0100 */
.L_x_926:
        /* <DEDUP_REMOVED lines=115> */
.L_x_932:
[----:B------:R-:W-:-:S05]  /*5e10*/  IMAD.U32 R6, RZ, RZ, UR21 ;  /* 0x00000015ff067e24 */ /* 0x000fca000f8e00ff */
[----:B------:R-:W-:-:S13]  /*5e20*/  ISETP.NE.AND P3, PT, R6, 0x1, PT ;  /* 0x000000010600780c */ /* 0x000fda0003f65270 */
[----:B------:R-:W0:Y:S02]  /*5e30*/  @P3 LDC.64 R10, c[0x0][0x9e8] ;  /* 0x00027a00ff0a3b82 */ /* 0x000e240000000a00 */
[----:B0-----:R-:W-:-:S05]  /*5e40*/  @P3 IMAD.HI.U32 R10, R13, R10, RZ ;  /* 0x0000000a0d0a3227 */ /* 0x001fca00078e00ff */
[----:B------:R-:W-:-:S07]  /*5e50*/  @P3 SHF.R.U32.HI R13, RZ, R11, R10 ;  /* 0x0000000bff0d3219 */ /* 0x000fce000001160a */
.L_x_933:
[----:B------:R-:W-:Y:S05]  /*5e60*/  BSYNC B0 ;  /* 0x0000000000007941 */ /* 0x000fea0003800000 */
.L_x_931:
[----:B------:R-:W-:-:S04]  /*5e70*/  IMAD R13, R13, R6, -R8 ;  /* 0x000000060d0d7224 */ /* 0x000fc800078e0a08 */
[----:B------:R-:W-:-:S05]  /*5e80*/  IMAD R13, R16, -0x2, R13 ;  /* 0xfffffffe100d7824 */ /* 0x000fca00078e020d */
[----:B------:R-:W-:Y:S02]  /*5e90*/  VIADDMNMX R12, R13, R6, R12, PT ;  /* 0x000000060d0c7246 */ /* 0x000fe4000380010c */
[----:B------:R-:W-:-:S07]  /*5ea0*/  VIMNMX R9, R9, R13, !PT ;  /* 0x0000000d09097248 */ /* 0x000fce0007fe0100 */
.L_x_930:
        /* <DEDUP_REMOVED lines=38> */
[----:B------:R-:W-:Y:S02]  /*6110*/  ISETP.LT.OR P3, PT, R12, 0xa, P3 ;  /* 0x0000000a0c00780c */ /* 0x000fe40001f61670 */
[----:B------:R-:W-:Y:S02]  /*6120*/  FMNMX.FTZ R11, R61, R6, !PT ;  /* 0x000000063d0b7209 */ /* 0x000fe40007810000 */
[----:B------:R-:W-:Y:S02]  /*6130*/  FMNMX.FTZ R21, R27, R20, !PT ;  /* 0x000000141b157209 */ /* 0x000fe40007810000 */
[----:B------:R-:W-:Y:S02]  /*6140*/  FMNMX.FTZ R6, R64, R11, !PT ;  /* 0x0000000b40067209 */ /* 0x000fe40007810000 */
[----:B------:R-:W-:-:S02]  /*6150*/  ISETP.LT.OR P4, PT, R12, 0x11, P4 ;  /* 0x000000110c00780c */ /* 0x000fc40002781670 */
[----:B------:R-:W-:Y:S02]  /*6160*/  FMNMX.FTZ R11, R65, R6, !PT ;  /* 0x00000006410b7209 */ /* 0x000fe40007810000 */
[----:B------:R-:W-:Y:S02]  /*6170*/  FSEL R31, R31, -INF , !P3 ;  /* 0xff8000001f1f7808 */ /* 0x000fe40005800000 */
[----:B------:R-:W-:Y:S02]  /*6180*/  FMNMX.FTZ R6, R68, R11, !PT ;  /* 0x0000000b44067209 */ /* 0x000fe40007810000 */
[----:B------:R-:W-:Y:S02]  /*6190*/  FMNMX.FTZ R24, R30, R21, !PT ;  /* 0x000000151e187209 */ /* 0x000fe40007810000 */
        /* <DEDUP_REMOVED lines=18> */
[C---:B------:R-:W-:Y:S01]  /*62c0*/  ISETP.LT.OR P3, PT, R12.reuse, 0x22, P3 ;  /* 0x000000220c00780c */ /* 0x040fe20001f61670 */
[----:B------:R-:W0:Y:S01]  /*62d0*/  SHFL.BFLY PT, R11, R8, 0x2, 0x1f ;  /* 0x0c401f00080b7f89 */ /* 0x000e2200000e0000 */
[----:B------:R-:W-:-:S02]  /*62e0*/  ISETP.LT.OR P4, PT, R12, 0x29, P4 ;  /* 0x000000290c00780c */ /* 0x000fc40002781670 */
[----:B------:R-:W-:Y:S02]  /*62f0*/  FSEL R43, R43, -INF , !P3 ;  /* 0xff8000002b2b7808 */ /* 0x000fe40005800000 */
[C---:B------:R-:W-:Y:S02]  /*6300*/  ISETP.GT.AND P3, PT, R9.reuse, 0x29, P2 ;  /* 0x000000290900780c */ /* 0x040fe40001764270 */
[----:B------:R-:W-:Y:S02]  /*6310*/  FSEL R46, R46, -INF , !P4 ;  /* 0xff8000002e2e7808 */ /* 0x000fe40006000000 */
[C---:B------:R-:W-:Y:S02]  /*6320*/  ISETP.GT.AND P4, PT, R9.reuse, 0x30, P2 ;  /* 0x000000300900780c */ /* 0x040fe40001784270 */
[----:B------:R-:W-:Y:S02]  /*6330*/  ISETP.LT.OR P5, PT, R12, 0x2a, P3 ;  /* 0x0000002a0c00780c */ /* 0x000fe40001fa1670 */
[----:B------:R-:W-:-:S02]  /*6340*/  ISETP.GT.AND P3, PT, R9, 0x31, P2 ;  /* 0x000000310900780c */ /* 0x000fc40001764270 */
[----:B------:R-:W-:Y:S02]  /*6350*/  FSEL R47, R47, -INF , !P5 ;  /* 0xff8000002f2f7808 */ /* 0x000fe40006800000 */
[C---:B------:R-:W-:Y:S02]  /*6360*/  ISETP.LT.OR P4, PT, R12.reuse, 0x31, P4 ;  /* 0x000000310c00780c */ /* 0x040fe40002781670 */
[----:B------:R-:W-:Y:S02]  /*6370*/  ISETP.GT.AND P5, PT, R9, 0x38, P2 ;  /* 0x000000380900780c */ /* 0x000fe400017a4270 */
[----:B------:R-:W-:Y:S02]  /*6380*/  ISETP.LT.OR P3, PT, R12, 0x32, P3 ;  /* 0x000000320c00780c */ /* 0x000fe40001f61670 */
[----:B------:R-:W-:Y:S02]  /*6390*/  FSEL R50, R50, -INF , !P4 ;  /* 0xff80000032327808 */ /* 0x000fe40006000000 */
[----:B0-----:R-:W-:-:S02]  /*63a0*/  FMNMX.FTZ R11, R8, R11, !PT ;  /* 0x0000000b080b7209 */ /* 0x001fc40007810000 */
[----:B------:R-:W-:Y:S02]  /*63b0*/  ISETP.GT.AND P4, PT, R9, 0x39, P2 ;  /* 0x000000390900780c */ /* 0x000fe40001784270 */
[----:B------:R-:W-:Y:S01]  /*63c0*/  FSEL R51, R51, -INF , !P3 ;  /* 0xff80000033337808 */ /* 0x000fe20005800000 */
[----:B------:R-:W0:Y:S01]  /*63d0*/  SHFL.BFLY PT, R6, R11, 0x1, 0x1f ;  /* 0x0c201f000b067f89 */ /* 0x000e2200000e0000 */
[C---:B------:R-:W-:Y:S02]  /*63e0*/  ISETP.LT.OR P5, PT, R12.reuse, 0x39, P5 ;  /* 0x000000390c00780c */ /* 0x040fe40002fa1670 */
[----:B------:R-:W-:Y:S02]  /*63f0*/  ISETP.GT.AND P3, PT, R9, 0x40, P2 ;  /* 0x000000400900780c */ /* 0x000fe40001764270 */
[----:B------:R-:W-:Y:S02]  /*6400*/  ISETP.LT.OR P4, PT, R12, 0x3a, P4 ;  /* 0x0000003a0c00780c */ /* 0x000fe40002781670 */
[----:B------:R-:W-:-:S02]  /*6410*/  FSEL R54, R54, -INF , !P5 ;  /* 0xff80000036367808 */ /* 0x000fc40006800000 */
[----:B------:R-:W-:Y:S02]  /*6420*/  ISETP.GT.AND P5, PT, R9, 0x41, P2 ;  /* 0x000000410900780c */ /* 0x000fe400017a4270 */
[----:B------:R-:W-:Y:S02]  /*6430*/  FSEL R55, R55, -INF , !P4 ;  /* 0xff80000037377808 */ /* 0x000fe40006000000 */
[C---:B------:R-:W-:Y:S02]  /*6440*/  ISETP.LT.OR P3, PT, R12.reuse, 0x41, P3 ;  /* 0x000000410c00780c */ /* 0x040fe40001f61670 */
[----:B------:R-:W-:Y:S02]  /*6450*/  ISETP.GT.AND P4, PT, R9, 0x48, P2 ;  /* 0x000000480900780c */ /* 0x000fe40001784270 */
[----:B------:R-:W-:Y:S02]  /*6460*/  ISETP.LT.OR P5, PT, R12, 0x42, P5 ;  /* 0x000000420c00780c */ /* 0x000fe40002fa1670 */
[----:B------:R-:W-:-:S02]  /*6470*/  FSEL R58, R58, -INF , !P3 ;  /* 0xff8000003a3a7808 */ /* 0x000fc40005800000 */
[----:B------:R-:W-:Y:S02]  /*6480*/  ISETP.GT.AND P3, PT, R9, 0x49, P2 ;  /* 0x000000490900780c */ /* 0x000fe40001764270 */
[----:B------:R-:W-:Y:S02]  /*6490*/  FSEL R59, R59, -INF , !P5 ;  /* 0xff8000003b3b7808 */ /* 0x000fe40006800000 */
[----:B0-----:R-:W-:Y:S02]  /*64a0*/  FMNMX.FTZ R6, R11, R6, !PT ;  /* 0x000000060b067209 */ /* 0x001fe40007810000 */
[----:B------:R-:W-:Y:S02]  /*64b0*/  ISETP.LT.OR P4, PT, R12, 0x49, P4 ;  /* 0x000000490c00780c */ /* 0x000fe40002781670 */
[C---:B------:R-:W-:Y:S01]  /*64c0*/  FSETP.NEU.FTZ.AND P6, PT, R6.reuse, -INF , PT ;  /* 0xff8000000600780b */ /* 0x040fe20003fdd000 */
[----:B------:R-:W-:-:S01]  /*64d0*/  FFMA.FTZ R10, R6, R13, -8 ;  /* 0xc1000000060a7423 */ /* 0x000fc2000001000d */
[----:B------:R-:W-:-:S02]  /*64e0*/  ISETP.GT.AND P5, PT, R9, 0x50, P2 ;  /* 0x000000500900780c */ /* 0x000fc400017a4270 */
[----:B------:R-:W-:Y:S02]  /*64f0*/  ISETP.LT.OR P3, PT, R12, 0x4a, P3 ;  /* 0x0000004a0c00780c */ /* 0x000fe40001f61670 */
[----:B------:R-:W-:Y:S02]  /*6500*/  FSEL R8, R10, RZ, P6 ;  /* 0x000000ff0a087208 */ /* 0x000fe40003000000 */
[----:B------:R-:W-:Y:S02]  /*6510*/  FSEL R62, R62, -INF , !P4 ;  /* 0xff8000003e3e7808 */ /* 0x000fe40006000000 */
[----:B------:R-:W-:Y:S01]  /*6520*/  ISETP.GT.AND P4, PT, R9, 0x51, P2 ;  /* 0x000000510900780c */ /* 0x000fe20001784270 */
        /* <DEDUP_REMOVED lines=12> */
[----:B------:R-:W-:Y:S01]  /*65f0*/  FSEL R63, R63, -INF , !P3 ;  /* 0xff8000003f3f7808 */ /* 0x000fe20005800000 */
[--C-:B------:R-:W-:Y:S01]  /*6600*/  FFMA.FTZ R41, R41, UR43, -R8.reuse ;  /* 0x0000002b29297c23 */ /* 0x100fe20008010808 */
[----:B------:R-:W-:Y:S01]  /*6610*/  FMNMX.FTZ R26, R38, R25, !PT ;  /* 0x00000019261a7209 */ /* 0x000fe20007810000 */
[--C-:B------:R-:W-:Y:S01]  /*6620*/  FFMA.FTZ R25, R40, UR43, -R8.reuse ;  /* 0x0000002b28197c23 */ /* 0x100fe20008010808 */
[----:B------:R-:W-:Y:S01]  /*6630*/  ISETP.LT.OR P5, PT, R12, 0x51, P5 ;  /* 0x000000510c00780c */ /* 0x000fe20002fa1670 */
[--C-:B------:R-:W-:Y:S01]  /*6640*/  FFMA.FTZ R44, R44, UR43, -R8.reuse ;  /* 0x0000002b2c2c7c23 */ /* 0x100fe20008010808 */
[----:B------:R-:W-:Y:S01]  /*6650*/  FMNMX.FTZ R29, R39, R26, !PT ;  /* 0x0000001a271d7209 */ /* 0x000fe20007810000 */
[----:B------:R1:W-:Y:S01]  /*6660*/  MUFU.EX2 R24, R37 ;  /* 0x0000002500187308 */ /* 0x0003e20000000800 */
[----:B------:R-:W-:Y:S01]  /*6670*/  ISETP.GT.AND P3, PT, R9, 0x58, P2 ;  /* 0x000000580900780c */ /* 0x000fe20001764270 */
[--C-:B------:R-:W-:Y:S01]  /*6680*/  FFMA.FTZ R56, R56, UR43, -R8.reuse ;  /* 0x0000002b38387c23 */ /* 0x100fe20008010808 */
        /* <DEDUP_REMOVED lines=10> */
[----:B------:R-:W-:Y:S01]  /*6730*/  ISETP.GT.AND P5, PT, R9, 0x59, P2 ;  /* 0x000000590900780c */ /* 0x000fe200017a4270 */
[----:B------:R-:W-:Y:S01]  /*6740*/  FFMA.FTZ R85, R85, UR43, -R8 ;  /* 0x0000002b55557c23 */ /* 0x000fe20008010808 */
[----:B------:R-:W-:-:S02]  /*6750*/  FMNMX.FTZ R29, R47, R28, !PT ;  /* 0x0000001c2f1d7209 */ /* 0x000fc40007810000 */
[----:B------:R-:W-:Y:S01]  /*6760*/  FSEL R67, R67, -INF , !P4 ;  /* 0xff80000043437808 */ /* 0x000fe20006000000 */
[----:B------:R-:W-:Y:S01]  /*6770*/  MUFU.EX2 R28, R44 ;  /* 0x0000002c001c7308 */ /* 0x000fe20000000800 */
[----:B------:R-:W-:Y:S01]  /*6780*/  FMNMX.FTZ R32, R50, R29, !PT ;  /* 0x0000001d32207209 */ /* 0x000fe20007810000 */
[----:B------:R-:W-:Y:S01]  /*6790*/  FFMA.FTZ R29, R45, UR43, -R8 ;  /* 0x0000002b2d1d7c23 */ /* 0x000fe20008010808 */
[----:B------:R-:W-:Y:S02]  /*67a0*/  ISETP.LT.OR P3, PT, R12, 0x59, P3 ;  /* 0x000000590c00780c */ /* 0x000fe40001f61670 */
[----:B0-----:R-:W-:Y:S02]  /*67b0*/  FMNMX.FTZ R33, R51, R32, !PT ;  /* 0x0000002033217209 */ /* 0x001fe40007810000 */
[----:B------:R-:W-:Y:S01]  /*67c0*/  ISETP.GT.AND P4, PT, R9, 0x60, P2 ;  /* 0x000000600900780c */ /* 0x000fe20001784270 */
[----:B------:R-:W-:Y:S01]  /*67d0*/  MUFU.EX2 R10, R10 ;  /* 0x0000000a000a7308 */ /* 0x000fe20000000800 */
[----:B------:R-:W-:-:S02]  /*67e0*/  FMNMX.FTZ R32, R54, R33, !PT ;  /* 0x0000002136207209 */ /* 0x000fc40007810000 */
[----:B------:R-:W-:Y:S02]  /*67f0*/  ISETP.LT.OR P5, PT, R12, 0x5a, P5 ;  /* 0x0000005a0c00780c */ /* 0x000fe40002fa1670 */
[----:B------:R-:W-:Y:S02]  /*6800*/  FMNMX.FTZ R33, R55, R32, !PT ;  /* 0x0000002037217209 */ /* 0x000fe40007810000 */
[----:B------:R-:W-:Y:S01]  /*6810*/  FSEL R70, R70, -INF , !P3 ;  /* 0xff80000046467808 */ /* 0x000fe20005800000 */
[----:B------:R0:W-:Y:S01]  /*6820*/  MUFU.EX2 R32, R48 ;  /* 0x0000003000207308 */ /* 0x0001e20000000800 */
[----:B------:R-:W-:Y:S01]  /*6830*/  FMNMX.FTZ R36, R58, R33, !PT ;  /* 0x000000213a247209 */ /* 0x000fe20007810000 */
[--C-:B------:R-:W-:Y:S01]  /*6840*/  FFMA.FTZ R33, R49, UR43, -R8.reuse ;  /* 0x0000002b31217c23 */ /* 0x100fe20008010808 */
[----:B------:R-:W-:Y:S01]  /*6850*/  ISETP.GT.AND P3, PT, R9, 0x61, P2 ;  /* 0x000000610900780c */ /* 0x000fe20001764270 */
[----:B------:R-:W-:Y:S01]  /*6860*/  FFMA.FTZ R49, R69, UR43, -R8 ;  /* 0x0000002b45317c23 */ /* 0x000fe20008010808 */
[----:B-1----:R-:W-:-:S02]  /*6870*/  FMNMX.FTZ R37, R59, R36, !PT ;  /* 0x000000243b257209 */ /* 0x002fc40007810000 */
[----:B------:R-:W-:Y:S01]  /*6880*/  FSEL R71, R71, -INF , !P5 ;  /* 0xff80000047477808 */ /* 0x000fe20006800000 */
[----:B------:R-:W-:Y:S01]  /*6890*/  MUFU.EX2 R7, R7 ;  /* 0x0000000700077308 */ /* 0x000fe20000000800 */
[----:B------:R-:W-:Y:S01]  /*68a0*/  FMNMX.FTZ R36, R62, R37, !PT ;  /* 0x000000253e247209 */ /* 0x000fe20007810000 */
[--C-:B0-----:R-:W-:Y:S01]  /*68b0*/  FFMA.FTZ R48, R68, UR43, -R8.reuse ;  /* 0x0000002b44307c23 */ /* 0x101fe20008010808 */
[----:B------:R-:W-:Y:S02]  /*68c0*/  ISETP.LT.OR P4, PT, R12, 0x61, P4 ;  /* 0x000000610c00780c */ /* 0x000fe40002781670 */
[----:B------:R-:W-:Y:S02]  /*68d0*/  FMNMX.FTZ R37, R63, R36, !PT ;  /* 0x000000243f257209 */ /* 0x000fe40007810000 */
[----:B------:R-:W-:Y:S01]  /*68e0*/  ISETP.GT.AND P5, PT, R9, 0x68, P2 ;  /* 0x000000680900780c */ /* 0x000fe200017a4270 */
[----:B------:R0:W-:Y:S01]  /*68f0*/  MUFU.EX2 R36, R52 ;  /* 0x0000003400247308 */ /* 0x0001e20000000800 */
[----:B------:R-:W-:Y:S01]  /*6900*/  FMNMX.FTZ R40, R66, R37, !PT ;  /* 0x0000002542287209 */ /* 0x000fe20007810000 */
[--C-:B------:R-:W-:Y:S01]  /*6910*/  FFMA.FTZ R37, R53, UR43, -R8.reuse ;  /* 0x0000002b35257c23 */ /* 0x100fe20008010808 */
[----:B------:R-:W-:Y:S01]  /*6920*/  ISETP.LT.OR P3, PT, R12, 0x62, P3 ;  /* 0x000000620c00780c */ /* 0x000fe20001f61670 */
[----:B------:R-:W-:Y:S01]  /*6930*/  FFMA.FTZ R53, R73, UR43, -R8 ;  /* 0x0000002b49357c23 */ /* 0x000fe20008010808 */
[----:B------:R-:W-:-:S02]  /*6940*/  FMNMX.FTZ R41, R67, R40, !PT ;  /* 0x0000002843297209 */ /* 0x000fc40007810000 */
[----:B------:R-:W-:Y:S01]  /*6950*/  FSEL R74, R74, -INF , !P4 ;  /* 0xff8000004a4a7808 */ /* 0x000fe20006000000 */
[----:B------:R-:W-:Y:S01]  /*6960*/  MUFU.EX2 R11, R11 ;  /* 0x0000000b000b7308 */ /* 0x000fe20000000800 */
[----:B------:R-:W-:Y:S01]  /*6970*/  FMNMX.FTZ R40, R70, R41, !PT ;  /* 0x0000002946287209 */ /* 0x000fe20007810000 */
[----:B0-----:R-:W-:Y:S01]  /*6980*/  FFMA.FTZ R52, R72, UR43, -R8 ;  /* 0x0000002b48347c23 */ /* 0x001fe20008010808 */
[----:B------:R-:W-:Y:S02]  /*6990*/  ISETP.GT.AND P4, PT, R9, 0x69, P2 ;  /* 0x000000690900780c */ /* 0x000fe40001784270 */
[----:B------:R-:W-:Y:S02]  /*69a0*/  FMNMX.FTZ R41, R71, R40, !PT ;  /* 0x0000002847297209 */ /* 0x000fe40007810000 */
[----:B------:R-:W-:Y:S01]  /*69b0*/  FSEL R75, R75, -INF , !P3 ;  /* 0xff8000004b4b7808 */ /* 0x000fe20005800000 */
[----:B------:R0:W-:Y:S01]  /*69c0*/  MUFU.EX2 R40, R56 ;  /* 0x0000003800287308 */ /* 0x0001e20000000800 */
[----:B------:R-:W-:-:S02]  /*69d0*/  ISETP.LT.OR P5, PT, R12, 0x69, P5 ;  /* 0x000000690c00780c */ /* 0x000fc40002fa1670 */
[----:B------:R-:W-:Y:S02]  /*69e0*/  FMNMX.FTZ R44, R74, R41, !PT ;  /* 0x000000294a2c7209 */ /* 0x000fe40007810000 */
[----:B------:R-:W-:Y:S02]  /*69f0*/  ISETP.GT.AND P3, PT, R9, 0x70, P2 ;  /* 0x000000700900780c */ /* 0x000fe40001764270 */
[----:B------:R-:W-:Y:S01]  /*6a00*/  ISETP.LT.OR P4, PT, R12, 0x6a, P4 ;  /* 0x0000006a0c00780c */ /* 0x000fe20002781670 */
[----:B------:R-:W-:Y:S01]  /*6a10*/  MUFU.EX2 R14, R14 ;  /* 0x0000000e000e7308 */ /* 0x000fe20000000800 */
[----:B------:R-:W-:Y:S02]  /*6a20*/  FSEL R78, R78, -INF , !P5 ;  /* 0xff8000004e4e7808 */ /* 0x000fe40006800000 */
[----:B------:R-:W-:Y:S02]  /*6a30*/  FMNMX.FTZ R41, R75, R44, !PT ;  /* 0x0000002c4b297209 */ /* 0x000fe40007810000 */
[----:B------:R-:W-:-:S02]  /*6a40*/  ISETP.GT.AND P5, PT, R9, 0x71, P2 ;  /* 0x000000710900780c */ /* 0x000fc400017a4270 */
[----:B------:R-:W-:Y:S01]  /*6a50*/  FSEL R79, R79, -INF , !P4 ;  /* 0xff8000004f4f7808 */ /* 0x000fe20006000000 */
[----:B------:R-:W-:Y:S01]  /*6a60*/  MUFU.EX2 R13, R13 ;  /* 0x0000000d000d7308 */ /* 0x000fe20000000800 */
[----:B------:R-:W-:Y:S02]  /*6a70*/  ISETP.LT.OR P3, PT, R12, 0x71, P3 ;  /* 0x000000710c00780c */ /* 0x000fe40001f61670 */
[----:B------:R-:W-:Y:S01]  /*6a80*/  FMNMX.FTZ R44, R78, R41, !PT ;  /* 0x000000294e2c7209 */ /* 0x000fe20007810000 */
[----:B------:R-:W-:-:S01]  /*6a90*/  FFMA.FTZ R41, R60, UR43, -R8 ;  /* 0x0000002b3c297c23 */ /* 0x000fc20008010808 */
[----:B------:R-:W-:Y:S01]  /*6aa0*/  ISETP.GT.AND P4, PT, R9, 0x78, P2 ;  /* 0x000000780900780c */ /* 0x000fe20001784270 */
[----:B------:R-:W-:-:S01]  /*6ab0*/  FFMA.FTZ R60, R80, UR43, -R8 ;  /* 0x0000002b503c7c23 */ /* 0x000fc20008010808 */
        /* <DEDUP_REMOVED lines=12> */
[----:B------:R-:W-:Y:S01]  /*6b80*/  FFMA.FTZ R61, R81, UR43, -R8 ;  /* 0x0000002b513d7c23 */ /* 0x000fe20008010808 */
[----:B------:R-:W-:Y:S01]  /*6b90*/  FMNMX.FTZ R45, R83, R44, !PT ;  /* 0x0000002c532d7209 */ /* 0x000fe20007810000 */
[----:B------:R-:W-:Y:S01]  /*6ba0*/  MUFU.EX2 R25, R25 ;  /* 0x0000001900197308 */ /* 0x000fe20000000800 */
[----:B------:R-:W-:-:S02]  /*6bb0*/  FSEL R87, R87, -INF , !P2 ;  /* 0xff80000057577808 */ /* 0x000fc40005000000 */
[----:B------:R-:W-:Y:S01]  /*6bc0*/  FMNMX.FTZ R44, R86, R45, !PT ;  /* 0x0000002d562c7209 */ /* 0x000fe20007810000 */
[----:B------:R-:W-:-:S01]  /*6bd0*/  FFMA.FTZ R45, R65, UR43, -R8 ;  /* 0x0000002b412d7c23 */ /* 0x000fc20008010808 */
[----:B------:R-:W-:Y:S02]  /*6be0*/  FSEL R69, R6, RZ, P6 ;  /* 0x000000ff06457208 */ /* 0x000fe40003000000 */
[----:B0-----:R-:W-:Y:S01]  /*6bf0*/  FMNMX.FTZ R56, R87, R44, !PT ;  /* 0x0000002c57387209 */ /* 0x001fe20007810000 */
[----:B------:R-:W-:Y:S02]  /*6c00*/  MUFU.EX2 R29, R29 ;  /* 0x0000001d001d7308 */ /* 0x000fe40000000800 */
[----:B------:R-:W-:-:S02]  /*6c10*/  FADD.FTZ R2, -R69, R2 ;  /* 0x0000000245027221 */ /* 0x000fc40000010100 */
[----:B-1----:R-:W0:Y:S04]  /*6c20*/  SHFL.BFLY PT, R57, R56, 0x2, 0x1f ;  /* 0x0c401f0038397f89 */ /* 0x002e2800000e0000 */
        /* <DEDUP_REMOVED lines=75> */
[--C-:B------:R-:W-:Y:S01]  /*70e0*/  FFMA.FTZ R70, R71, UR43, -R2.reuse ;  /* 0x0000002b47467c23 */ /* 0x100fe20008010802 */
[----:B------:R-:W-:-:S01]  /*70f0*/  FFMA.FTZ R71, R74, UR43, -R2 ;  /* 0x0000002b4a477c23 */ /* 0x000fc20008010802 */
[----:B------:R-:W-:Y:S02]  /*7100*/  FADD.FTZ R5, R26, R5 ;  /* 0x000000051a057221 */ /* 0x000fe40000010000 */
[----:B------:R-:W0:Y:S01]  /*7110*/  MUFU.EX2 R43, R43 ;  /* 0x0000002b002b7308 */ /* 0x000e220000000800 */
[----:B-1----:R-:W-:-:S01]  /*7120*/  FADD.FTZ R73, R39, R72 ;  /* 0x0000004827497221 */ /* 0x002fc20000010000 */
[----:B------:R-:W-:-:S06]  /*7130*/  FADD.FTZ R72, R28, R5 ;  /* 0x000000051c487221 */ /* 0x000fcc0000010000 */
[----:B------:R-:W1:Y:S01]  /*7140*/  MUFU.EX2 R46, R46 ;  /* 0x0000002e002e7308 */ /* 0x000e620000000800 */
[----:B--2---:R-:W-:-:S01]  /*7150*/  FADD.FTZ R4, R42, R73 ;  /* 0x000000492a047221 */ /* 0x004fc20000010000 */
[----:B------:R-:W-:-:S04]  /*7160*/  FADD.FTZ R73, R29, R72 ;  /* 0x000000481d497221 */ /* 0x000fc80000010000 */
[----:B------:R-:W-:Y:S02]  /*7170*/  FADD.FTZ R72, R32, R73 ;  /* 0x0000004920487221 */ /* 0x000fe40000010000 */
[----:B------:R-:W2:Y:S01]  /*7180*/  MUFU.EX2 R47, R47 ;  /* 0x0000002f002f7308 */ /* 0x000ea20000000800 */
[----:B0-----:R-:W-:-:S01]  /*7190*/  FADD.FTZ R5, R43, R4 ;  /* 0x000000042b057221 */ /* 0x001fc20000010000 */
[----:B------:R-:W-:Y:S01]  /*71a0*/  FADD.FTZ R73, R33, R72 ;  /* 0x0000004821497221 */ /* 0x000fe20000010000 */
[----:B------:R-:W-:-:S05]  /*71b0*/  FFMA.FTZ R72, R75, UR43, -R2 ;  /* 0x0000002b4b487c23 */ /* 0x000fca0008010802 */
[----:B------:R-:W0:Y:S01]  /*71c0*/  MUFU.EX2 R50, R50 ;  /* 0x0000003200327308 */ /* 0x000e220000000800 */
[----:B-1----:R-:W-:-:S07]  /*71d0*/  FADD.FTZ R4, R46, R5 ;  /* 0x000000052e047221 */ /* 0x002fce0000010000 */
[----:B------:R-:W1:Y:S01]  /*71e0*/  MUFU.EX2 R51, R51 ;  /* 0x0000003300337308 */ /* 0x000e620000000800 */
[----:B--2---:R-:W-:-:S01]  /*71f0*/  FADD.FTZ R5, R47, R4 ;  /* 0x000000042f057221 */ /* 0x004fc20000010000 */
[----:B------:R-:W-:Y:S01]  /*7200*/  FADD.FTZ R4, R36, R73 ;  /* 0x0000004924047221 */ /* 0x000fe20000010000 */
[----:B------:R-:W-:-:S05]  /*7210*/  FFMA.FTZ R73, R78, UR43, -R2 ;  /* 0x0000002b4e497c23 */ /* 0x000fca0008010802 */
        /* <DEDUP_REMOVED lines=67> */
.L_x_934:
        /* <DEDUP_REMOVED lines=94> */
.L_x_917:
[----:B------:R-:W-:Y:S01]  /*7c30*/  ULDC UR6, c[0x0][0x448] ;  /* 0x0001120000067ab9 */ /* 0x000fe20000000800 */
[----:B------:R-:W-:Y:S01]  /*7c40*/  ULDC UR14, c[0x0][0x9e4] ;  /* 0x00027900000e7ab9 */ /* 0x000fe20000000800 */
[----:B------:R-:W-:Y:S02]  /*7c50*/  UISETP.NE.AND UP0, UPT, UR6, 0x1, UPT ;  /* 0x000000010600788c */ /* 0x000fe4000bf05270 */
[----:B------:R-:W-:Y:S02]  /*7c60*/  UISETP.GE.AND UP1, UPT, UR14, 0x1, UPT ;  /* 0x000000010e00788c */ /* 0x000fe4000bf26270 */
[----:B------:R-:W-:Y:S02]  /*7c70*/  UIADD3 UR10, UR41, 0xbf, URZ ;  /* 0x000000bf290a7890 */ /* 0x000fe4000fffe03f */
[----:B------:R-:W-:Y:S02]  /*7c80*/  UIADD3 UR11, UR42, 0x1, -UR37 ;  /* 0x000000012a0b7890 */ /* 0x000fe4000fffe825 */
[----:B------:R-:W-:-:S03]  /*7c90*/  PLOP3.LUT P5, PT, PT, PT, UP1, 0x80, 0x0 ;  /* 0x000000000000781c */ /* 0x000fc60003faf018 */
[----:B------:R-:W-:Y:S01]  /*7ca0*/  @UP0 ULDC UR6, c[0x0][0x44c] ;  /* 0x0001130000060ab9 */ /* 0x000fe20000000800 */
[----:B------:R-:W-:Y:S01]  /*7cb0*/  @UP0 ULDC UR15, c[0x0][0x450] ;  /* 0x00011400000f0ab9 */ /* 0x000fe20000000800 */
[----:B------:R-:W-:-:S04]  /*7cc0*/  UIMAD.WIDE.U32 UR6, UR10, UR6, URZ ;  /* 0x000000060a0672a5 */ /* 0x000fc8000f8e003f */
[----:B------:R-:W-:-:S04]  /*7cd0*/  @UP0 USHF.R.U32.HI UR10, URZ, UR15, UR7 ;  /* 0x0000000f3f0a0299 */ /* 0x000fc80008011607 */
[----:B------:R-:W-:-:S04]  /*7ce0*/  UIADD3 UR10, UR11, UR10, URZ ;  /* 0x0000000a0b0a7290 */ /* 0x000fc8000fffe03f */
        /* <DEDUP_REMOVED lines=12> */
.L_x_937:
[----:B------:R-:W-:-:S11]  /*7db0*/  UISETP.NE.AND UP1, UPT, UR14, 0x1, UPT ;  /* 0x000000010e00788c */ /* 0x000fd6000bf25270 */
[----:B------:R-:W-:Y:S02]  /*7dc0*/  @UP1 ULDC.64 UR20, c[0x0][0x9e8] ;  /* 0x00027a0000141ab9 */ /* 0x000fe40000000a00 */
[----:B------:R-:W-:-:S04]  /*7dd0*/  UIMAD.WIDE.U32 UR6, UR10, UR20, URZ ;  /* 0x000000140a0672a5 */ /* 0x000fc8000f8e003f */
[----:B------:R-:W-:-:S12]  /*7de0*/  @UP1 USHF.R.U32.HI UR10, URZ, UR21, UR7 ;  /* 0x000000153f0a1299 */ /* 0x000fd80008011607 */
.L_x_938:
[----:B------:R-:W-:-:S04]  /*7df0*/  UIMAD UR10, UR10, UR14, URZ ;  /* 0x0000000e0a0a72a4 */ /* 0x000fc8000f8e023f */
[----:B------:R-:W-:-:S04]  /*7e00*/  UISETP.LT.AND UP1, UPT, UR18, UR10, UPT ;  /* 0x0000000a1200728c */ /* 0x000fc8000bf21270 */
[----:B------:R-:W-:-:S12]  /*7e10*/  USEL UR18, UR18, UR10, !UP1 ;  /* 0x0000000a12127287 */ /* 0x000fd8000c800000 */
.L_x_936:
[----:B------:R-:W-:-:S04]  /*7e20*/  UIADD3 UR18, UR18, 0x7f, URZ ;  /* 0x0000007f12127890 */ /* 0x000fc8000fffe03f */
[----:B------:R-:W-:-:S04]  /*7e30*/  USHF.R.S32.HI UR6, URZ, 0x1f, UR18 ;  /* 0x0000001f3f067899 */ /* 0x000fc80008011412 */
[----:B------:R-:W-:-:S04]  /*7e40*/  ULEA.HI UR6, UR6, UR18, URZ, 0x7 ;  /* 0x0000001206067291 */ /* 0x000fc8000f8f383f */
[----:B------:R-:W-:-:S04]  /*7e50*/  USHF.R.S32.HI UR6, URZ, 0x7, UR6 ;  /* 0x000000073f067899 */ /* 0x000fc80008011406 */
[----:B------:R-:W-:-:S04]  /*7e60*/  UISETP.LT.AND UP1, UPT, UR44, UR6, UPT ;  /* 0x000000062c00728c */ /* 0x000fc8000bf21270 */
[----:B------:R-:W-:-:S06]  /*7e70*/  USEL UR17, UR44, UR6, !UP1 ;  /* 0x000000062c117287 */ /* 0x000fcc000c800000 */
[----:B------:R-:W-:-:S13]  /*7e80*/  ISETP.GE.AND P2, PT, R3, UR17, PT ;  /* 0x0000001103007c0c */ /* 0x000fda000bf46270 */
[----:B------:R-:W-:Y:S05]  /*7e90*/  @!P2 BRA `(.L_x_939) ;  /* 0x0000001800e8a947 */ /* 0x000fea0003800000 */
[----:B------:R-:W-:Y:S01]  /*7ea0*/  IMAD.MOV.U32 R9, RZ, RZ, R0 ;  /* 0x000000ffff097224 */ /* 0x000fe200078e0000 */
[----:B------:R-:W-:Y:S01]  /*7eb0*/  UMOV UR18, UR53 ;  /* 0x0000003500127c82 */ /* 0x000fe20008000000 */
[----:B------:R-:W-:Y:S01]  /*7ec0*/  IMAD.MOV.U32 R7, RZ, RZ, R2 ;  /* 0x000000ffff077224 */ /* 0x000fe200078e0002 */
[----:B------:R-:W-:-:S06]  /*7ed0*/  UMOV UR19, UR52 ;  /* 0x0000003400137c82 */ /* 0x000fcc0008000000 */
.L_x_949:
[----:B------:R-:W-:-:S04]  /*7ee0*/  UISETP.NE.AND UP1, UPT, UR19, 0x1, UPT ;  /* 0x000000011300788c */ /* 0x000fc8000bf25270 */
[----:B------:R-:W-:-:S04]  /*7ef0*/  USEL UR53, URZ, 0x1, UP1 ;  /* 0x000000013f357887 */ /* 0x000fc80008800000 */
[----:B------:R-:W-:Y:S01]  /*7f00*/  ULOP3.LUT UR53, UR18, UR53, URZ, 0x3c, !UPT ;  /* 0x0000003512357292 */ /* 0x000fe2000f8e3c3f */
[----:B------:R-:W-:Y:S11]  /*7f10*/  @!P0 BRA `(.L_x_940) ;  /* 0x0000000000048947 */ /* 0x000ff60003800000 */
[----:B------:R-:W-:Y:S01]  /*7f20*/  BPT.TRAP 0x1 ;  /* 0x000000040000795c */ /* 0x000fe20000300000 */
.L_x_940:
        /* <DEDUP_REMOVED lines=9> */
.L_x_941:
[----:B-1----:R-:W-:Y:S05]  /*7fc0*/  @P2 BRA `(.L_x_942) ;  /* 0x0000000000082947 */ /* 0x002fea0003800000 */
[----:B------:R-:W1:Y:S02]  /*7fd0*/  SYNCS.PHASECHK.TRANS64.TRYWAIT P2, [UR20+0x19c30], R0 ;  /* 0x019c3000ff0075a7 */ /* 0x000e640008040154 */
[----:B-1----:R-:W-:Y:S05]  /*7fe0*/  @!P2 BRA `(.L_x_943) ;  /* 0x000000cc0040a947 */ /* 0x002fea0003800000 */
.L_x_942:
        /* <DEDUP_REMOVED lines=17> */
.L_x_944:
[----:B------:R-:W-:Y:S01]  /*8100*/  ULEA UR11, UR19, UR46, 0x3 ;  /* 0x0000002e130b7291 */ /* 0x000fe2000f8e183f */
[----:B01----:R-:W-:-:S05]  /*8110*/  IMAD.U32 R0, RZ, RZ, UR18 ;  /* 0x00000012ff007e24 */ /* 0x003fca000f8e00ff */
[----:B------:R-:W-:-:S04]  /*8120*/  SHF.L.U32 R0, R0, 0x1f, RZ ;  /* 0x0000001f00007819 */ /* 0x000fc800000006ff */
[----:B------:R0:W1:Y:S01]  /*8130*/  SYNCS.PHASECHK.TRANS64.TRYWAIT P2, [UR11+0x19c50], R0 ;  /* 0x019c5000ff0075a7 */ /* 0x000062000804014b */
[----:B------:R-:W-:Y:S05]  /*8140*/  @!P0 BRA `(.L_x_945) ;  /* 0x0000000000048947 */ /* 0x000fea0003800000 */
[----:B------:R-:W-:Y:S01]  /*8150*/  BPT.TRAP 0x1 ;  /* 0x000000040000795c */ /* 0x000fe20000300000 */
.L_x_945:
[----:B-1----:R-:W-:Y:S05]  /*8160*/  @P2 BRA `(.L_x_946) ;  /* 0x0000000000082947 */ /* 0x002fea0003800000 */
[----:B------:R-:W1:Y:S02]  /*8170*/  SYNCS.PHASECHK.TRANS64.TRYWAIT P2, [UR11+0x19c50], R0 ;  /* 0x019c5000ff0075a7 */ /* 0x000e64000804014b */
[----:B-1----:R-:W-:Y:S05]  /*8180*/  @!P2 BRA `(.L_x_947) ;  /* 0x000000c800f0a947 */ /* 0x002fea0003800000 */
.L_x_946:
        /* <DEDUP_REMOVED lines=89> */
[C---:B------:R-:W-:Y:S01]  /*8720*/  FFMA.FTZ R8, R2.reuse, R15, -8 ;  /* 0xc100000002087423 */ /* 0x040fe2000001000f */
[----:B------:R-:W-:-:S03]  /*8730*/  FADD.FTZ R6, -R2, R7 ;  /* 0x0000000702067221 */ /* 0x000fc60000010100 */
[--C-:B------:R-:W-:Y:S01]  /*8740*/  FFMA.FTZ R14, R33, UR43, -R8.reuse ;  /* 0x0000002b210e7c23 */ /* 0x100fe20008010808 */
[----:B------:R-:W-:-:S01]  /*8750*/  FFMA.FTZ R33, R52, UR43, -R8 ;  /* 0x0000002b34217c23 */ /* 0x000fc20008010808 */
[--C-:B------:R-:W-:Y:S01]  /*8760*/  FFMA.FTZ R52, R69, UR43, -R8.reuse ;  /* 0x0000002b45347c23 */ /* 0x100fe20008010808 */
[----:B------:R-:W-:Y:S02]  /*8770*/  IMAD.U32 R69, RZ, RZ, UR43 ;  /* 0x0000002bff457e24 */ /* 0x000fe4000f8e00ff */
[--C-:B------:R-:W-:Y:S01]  /*8780*/  FFMA.FTZ R13, R32, UR43, -R8.reuse ;  /* 0x0000002b200d7c23 */ /* 0x100fe20008010808 */
[----:B------:R-:W-:-:S01]  /*8790*/  FFMA.FTZ R32, R49, UR43, -R8 ;  /* 0x0000002b31207c23 */ /* 0x000fc20008010808 */
[----:B------:R-:W-:Y:S01]  /*87a0*/  FFMA.FTZ R49, R68, UR43, -R8 ;  /* 0x0000002b44317c23 */ /* 0x000fe20008010808 */
[----:B------:R-:W-:-:S01]  /*87b0*/  FADD.FTZ R7, -R0, R9 ;  /* 0x0000000900077221 */ /* 0x000fc20000010100 */
[----:B------:R-:W-:Y:S01]  /*87c0*/  FFMA.FTZ R68, R0, R69, -8 ;  /* 0xc100000000447423 */ /* 0x000fe20000010045 */
[----:B------:R-:W-:Y:S01]  /*87d0*/  FMUL.FTZ R6, R6, UR43 ;  /* 0x0000002b06067c20 */ /* 0x000fe20008410000 */
[----:B------:R-:W-:Y:S01]  /*87e0*/  FFMA.FTZ R9, R24, UR43, -R8 ;  /* 0x0000002b18097c23 */ /* 0x000fe20008010808 */
[----:B------:R-:W-:Y:S01]  /*87f0*/  FMUL.FTZ R7, R7, UR43 ;  /* 0x0000002b07077c20 */ /* 0x000fe20008410000 */
[----:B------:R-:W-:Y:S01]  /*8800*/  FFMA.FTZ R26, R26, UR43, -R68 ;  /* 0x0000002b1a1a7c23 */ /* 0x000fe20008010844 */
[----:B------:R-:W-:-:S01]  /*8810*/  FFMA.FTZ R10, R25, UR43, -R8 ;  /* 0x0000002b190a7c23 */ /* 0x000fc20008010808 */
[----:B------:R-:W-:Y:S01]  /*8820*/  FFMA.FTZ R27, R27, UR43, -R68 ;  /* 0x0000002b1b1b7c23 */ /* 0x000fe20008010844 */
        /* <DEDUP_REMOVED lines=38> */
[----:B------:R-:W-:-:S02]  /*8a90*/  WARPGROUP.DEPBAR.LE gsb0, 0x0 ;  /* 0x00008000000079c5 */ /* 0x000fc40000010000 */
[----:B------:R-:W-:Y:S01]  /*8aa0*/  WARPGROUP.ARRIVE ;  /* 0x00000000000079c5 */ /* 0x000fe20000000000 */
[----:B------:R-:W2:Y:S01]  /*8ab0*/  MUFU.EX2 R27, R27 ;  /* 0x0000001b001b7308 */ /* 0x000ea20000000800 */
[----:B-1----:R-:W-:-:S01]  /*8ac0*/  FFMA.FTZ R4, R7, R4, R26 ;  /* 0x0000000407047223 */ /* 0x002fc2000001001a */
[----:B------:R-:W-:Y:S01]  /*8ad0*/  FFMA.FTZ R44, R61, UR43, -R8 ;  /* 0x0000002b3d2c7c23 */ /* 0x000fe20008010808 */
[----:B------:R-:W-:-:S01]  /*8ae0*/  FFMA.FTZ R63, R63, UR43, -R68 ;  /* 0x0000002b3f3f7c23 */ /* 0x000fc20008010844 */
[----:B------:R-:W-:Y:S01]  /*8af0*/  FFMA.FTZ R45, R64, UR43, -R8 ;  /* 0x0000002b402d7c23 */ /* 0x000fe20008010808 */
[----:B------:R-:W-:Y:S01]  /*8b00*/  QGMMA.64x96x32.F32.E4M3.E4M3 R88, R140, gdesc[UR4], R88, gsb0 ;  /* 0x016000048c587df3 */ /* 0x000fe20008000858 */
[----:B------:R-:W-:Y:S01]  /*8b10*/  UIADD3 UR6, UR10, 0x6, URZ ;  /* 0x000000060a067890 */ /* 0x000fe2000fffe03f */
[----:B------:R-:W-:Y:S01]  /*8b20*/  FFMA.FTZ R66, R66, UR43, -R68 ;  /* 0x0000002b42427c23 */ /* 0x000fe20008010844 */
[----:B------:R-:W1:Y:S01]  /*8b30*/  MUFU.EX2 R11, R11 ;  /* 0x0000000b000b7308 */ /* 0x000e620000000800 */
[----:B0-----:R-:W-:-:S01]  /*8b40*/  FADD.FTZ R72, R10, R5 ;  /* 0x000000050a487221 */ /* 0x001fc20000010000 */
[----:B------:R-:W-:Y:S01]  /*8b50*/  UMOV UR7, 0x40000040 ;  /* 0x4000004000077882 */ /* 0x000fe20000000000 */
[----:B------:R-:W-:-:S01]  /*8b60*/  FFMA.FTZ R48, R65, UR43, -R8 ;  /* 0x0000002b41307c23 */ /* 0x000fc20008010808 */
[----:B------:R-:W-:Y:S01]  /*8b70*/  FFMA.FTZ R67, R67, UR43, -R68 ;  /* 0x0000002b43437c23 */ /* 0x000fe20008010844 */
[----:B------:R-:W-:-:S01]  /*8b80*/  FFMA.FTZ R57, R76, UR43, -R8 ;  /* 0x0000002b4c397c23 */ /* 0x000fc20008010808 */
[--C-:B------:R-:W-:Y:S01]  /*8b90*/  FFMA.FTZ R60, R77, UR43, -R8.reuse ;  /* 0x0000002b4d3c7c23 */ /* 0x100fe20008010808 */
[----:B------:R-:W-:-:S01]  /*8ba0*/  FFMA.FTZ R61, R80, UR43, -R8 ;  /* 0x0000002b503d7c23 */ /* 0x000fc20008010808 */
[----:B------:R-:W0:Y:S01]  /*8bb0*/  MUFU.EX2 R30, R30 ;  /* 0x0000001e001e7308 */ /* 0x000e220000000800 */
[----:B--2---:R-:W-:-:S01]  /*8bc0*/  FADD.FTZ R5, R27, R4 ;  /* 0x000000041b057221 */ /* 0x004fc20000010000 */
[----:B------:R-:W-:Y:S01]  /*8bd0*/  FFMA.FTZ R64, R81, UR43, -R8 ;  /* 0x0000002b51407c23 */ /* 0x000fe20008010808 */
[----:B------:R-:W-:-:S02]  /*8be0*/  IMAD.U32 R80, RZ, RZ, UR20 ;  /* 0x00000014ff507e24 */ /* 0x000fc4000f8e00ff */
[--C-:B------:R-:W-:Y:S01]  /*8bf0*/  FFMA.FTZ R65, R84, UR43, -R8.reuse ;  /* 0x0000002b54417c23 */ /* 0x100fe20008010808 */
[----:B------:R-:W-:-:S02]  /*8c00*/  FFMA.FTZ R8, R85, UR43, -R8 ;  /* 0x0000002b55087c23 */ /* 0x000fc40008010808 */
        /* <DEDUP_REMOVED lines=25> */
[----:B--2---:R-:W-:-:S01]  /*8da0*/  FADD.FTZ R5, R39, R4 ;  /* 0x0000000427057221 */ /* 0x004fc20000010000 */
[----:B------:R-:W-:Y:S02]  /*8db0*/  WARPGROUP.DEPBAR.LE gsb0, 0x0 ;  /* 0x00008000000079c5 */ /* 0x000fe40000010000 */
[----:B------:R-:W-:-:S04]  /*8dc0*/  WARPGROUP.ARRIVE ;  /* 0x00000000000079c5 */ /* 0x000fc80000000000 */
[----:B------:R-:W2:Y:S01]  /*8dd0*/  MUFU.EX2 R24, R24 ;  /* 0x0000001800187308 */ /* 0x000ea20000000800 */
[----:B-1----:R-:W-:-:S01]  /*8de0*/  FADD.FTZ R73, R21, R72 ;  /* 0x0000004815497221 */ /* 0x002fc20000010000 */
[----:B------:R-:W-:Y:S06]  /*8df0*/  QGMMA.64x96x32.F32.E4M3.E4M3 R88, R136, gdesc[UR4], R88, gsb0 ;  /* 0x0160000488587df3 */ /* 0x000fec0008000858 */
        /* <DEDUP_REMOVED lines=82> */
[----:B------:R-:W1:Y:S01]  /*9320*/  MUFU.EX2 R60, R60 ;  /* 0x0000003c003c7308 */ /* 0x000e620000000800 */
[----:B---3--:R-:W-:-:S07]  /*9330*/  FADD.FTZ R5, R57, R78 ;  /* 0x0000004e39057221 */ /* 0x008fce0000010000 */
        /* <DEDUP_REMOVED lines=22> */
.L_x_948:
        /* <DEDUP_REMOVED lines=14> */
[----:B------:R-:W-:Y:S01]  /*9580*/  SYNCS.ARRIVE.TRANS64.RED.A1T0 RZ, [UR6], RZ ;  /* 0x000000ffffff79a7 */ /* 0x000fe20008100406 */
        /* <DEDUP_REMOVED lines=75> */
.L_x_939:
        /* <DEDUP_REMOVED lines=8> */
[----:B------:R-:W-:-:S05]  /*9ac0*/  ULDC UR19, c[0x0][0x9e0] ;  /* 0x0002780000137ab9 */ /* 0x000fca0000000800 */
.L_x_968:
[----:B------:R-:W-:-:S04]  /*9ad0*/  UISETP.NE.AND UP1, UPT, UR18, 0x1, UPT ;  /* 0x000000011200788c */ /* 0x000fc8000bf25270 */
[----:B------:R-:W-:-:S04]  /*9ae0*/  USEL UR53, URZ, 0x1, UP1 ;  /* 0x000000013f357887 */ /* 0x000fc80008800000 */
[----:B------:R-:W-:Y:S01]  /*9af0*/  ULOP3.LUT UR53, UR17, UR53, URZ, 0x3c, !UPT ;  /* 0x0000003511357292 */ /* 0x000fe2000f8e3c3f */
[----:B------:R-:W-:Y:S11]  /*9b00*/  @!P0 BRA `(.L_x_951) ;  /* 0x0000000000048947 */ /* 0x000ff60003800000 */
[----:B------:R-:W-:Y:S01]  /*9b10*/  BPT.TRAP 0x1 ;  /* 0x000000040000795c */ /* 0x000fe20000300000 */
.L_x_951:
        /* <DEDUP_REMOVED lines=9> */
.L_x_952:
[----:B-1----:R-:W-:Y:S05]  /*9bb0*/  @P2 BRA `(.L_x_953) ;  /* 0x0000000000082947 */ /* 0x002fea0003800000 */
[----:B------:R-:W1:Y:S02]  /*9bc0*/  SYNCS.PHASECHK.TRANS64.TRYWAIT P2, [UR22+0x19c30], R0 ;  /* 0x019c3000ff0075a7 */ /* 0x000e640008040156 */
[----:B-1----:R-:W-:Y:S05]  /*9bd0*/  @!P2 BRA `(.L_x_954) ;  /* 0x000000b00074a947 */ /* 0x002fea0003800000 */
.L_x_953:
        /* <DEDUP_REMOVED lines=17> */
.L_x_955:
[----:B------:R-:W-:Y:S01]  /*9cf0*/  ULEA UR11, UR18, UR46, 0x3 ;  /* 0x0000002e120b7291 */ /* 0x000fe2000f8e183f */
[----:B01----:R-:W-:-:S05]  /*9d00*/  IMAD.U32 R0, RZ, RZ, UR17 ;  /* 0x00000011ff007e24 */ /* 0x003fca000f8e00ff */
[----:B------:R-:W-:-:S04]  /*9d10*/  SHF.L.U32 R0, R0, 0x1f, RZ ;  /* 0x0000001f00007819 */ /* 0x000fc800000006ff */
[----:B------:R0:W1:Y:S01]  /*9d20*/  SYNCS.PHASECHK.TRANS64.TRYWAIT P2, [UR11+0x19c50], R0 ;  /* 0x019c5000ff0075a7 */ /* 0x000062000804014b */
[----:B------:R-:W-:Y:S05]  /*9d30*/  @!P0 BRA `(.L_x_956) ;  /* 0x0000000000048947 */ /* 0x000fea0003800000 */
[----:B------:R-:W-:Y:S01]  /*9d40*/  BPT.TRAP 0x1 ;  /* 0x000000040000795c */ /* 0x000fe20000300000 */
.L_x_956:
[----:B-1----:R-:W-:Y:S05]  /*9d50*/  @P2 BRA `(.L_x_957) ;  /* 0x0000000000082947 */ /* 0x002fea0003800000 */
[----:B------:R-:W1:Y:S02]  /*9d60*/  SYNCS.PHASECHK.TRANS64.TRYWAIT P2, [UR11+0x19c50], R0 ;  /* 0x019c5000ff0075a7 */ /* 0x000e64000804014b */
[----:B-1----:R-:W-:Y:S05]  /*9d70*/  @!P2 BRA `(.L_x_958) ;  /* 0x000000b00024a947 */ /* 0x002fea0003800000 */
.L_x_957:
[----:B------:R-:W-:Y:S01]  /*9d80*/  UIADD3 UR6, UR46, 0x3000, URZ ;  /* 0x000030002e067890 */ /* 0x000fe2000fffe03f */
[----:B------:R-:W-:Y:S01]  /*9d90*/  WARPGROUP.ARRIVE ;  /* 0x00000000000079c5 */ /* 0x000fe20000000000 */
[----:B------:R-:W-:Y:S01]  /*9da0*/  UMOV UR7, 0x40000040 ;  /* 0x4000004000077882 */ /* 0x000fe20000000000 */
[----:B------:R-:W-:Y:S01]  /*9db0*/  PLOP3.LUT P2, PT, PT, PT, UP0, 0x80, 0x0 ;  /* 0x000000000000781c */ /* 0x000fe20003f4f008 */
[----:B------:R-:W-:Y:S01]  /*9dc0*/  USHF.R.U32.HI UR6, URZ, 0x4, UR6 ;  /* 0x000000043f067899 */ /* 0x000fe20008011606 */
[----:B------:R-:W-:Y:S02]  /*9dd0*/  VIADD R13, R17, UR41 ;  /* 0x00000029110d7c36 */ /* 0x000fe40008000000 */
[----:B------:R-:W-:Y:S01]  /*9de0*/  IMAD.U32 R2, RZ, RZ, UR22 ;  /* 0x00000016ff027e24 */ /* 0x000fe2000f8e00ff */
[----:B------:R-:W-:-:S03]  /*9df0*/  ULOP3.LUT UR6, UR6, 0x3fff, URZ, 0xc0, !UPT ;  /* 0x00003fff06067892 */ /* 0x000fc6000f8ec03f */
[----:B------:R-:W-:Y:S01]  /*9e00*/  @!P1 VIADD R2, R2, 0x19c40 ;  /* 0x00019c4002029836 */ /* 0x000fe20000000000 */
[----:B------:R-:W-:-:S04]  /*9e10*/  ULOP3.LUT UR6, UR6, 0x10000, URZ, 0xfc, !UPT ;  /* 0x0001000006067892 */ /* 0x000fc8000f8efc3f */
[----:B------:R-:W-:Y:S01]  /*9e20*/  UIMAD UR10, UR18, 0x300, UR6 ;  /* 0x00000300120a78a4 */ /* 0x000fe2000f8e0206 */
[----:B------:R-:W-:-:S06]  /*9e30*/  @!P1 PRMT R2, RZ, 0x654, R2 ;  /* 0x00000654ff029816 */ /* 0x000fcc0000000002 */
        /* <DEDUP_REMOVED lines=18> */
[----:B01----:R-:W-:Y:S01]  /*9f60*/  @P2 IMAD.HI.U32 R0, R13, UR6, RZ ;  /* 0x000000060d002c27 */ /* 0x003fe2000f8e00ff */
[----:B------:R-:W-:-:S04]  /*9f70*/  @UP0 ULDC UR6, c[0x0][0x450] ;  /* 0x0001140000060ab9 */ /* 0x000fc80000000800 */
[----:B------:R-:W-:Y:S01]  /*9f80*/  @P2 SHF.R.U32.HI R13, RZ, UR6, R0 ;  /* 0x00000006ff0d2c19 */ /* 0x000fe20008011600 */
[----:B------:R-:W-:Y:S01]  /*9f90*/  IMAD.SHL.U32 R0, R3, 0x80, RZ ;  /* 0x0000008003007824 */ /* 0x000fe200078e00ff */
[----:B------:R-:W-:-:S03]  /*9fa0*/  ULOP3.LUT UR6, URZ, UR20, URZ, 0x33, !UPT ;  /* 0x000000143f067292 */ /* 0x000fc6000f8e333f */
[----:B------:R-:W0:Y:S01]  /*9fb0*/  SHFL.IDX PT, R15, R13, RZ, 0x1c1f ;  /* 0x001c1fff0d0f7589 */ /* 0x000e2200000e0000 */
[----:B------:R-:W-:-:S05]  /*9fc0*/  IADD3 R7, -R0, 0x1, RZ ;  /* 0x0000000100077810 */ /* 0x000fca0007ffe1ff */
        /* <DEDUP_REMOVED lines=9> */
[----:B------:R-:W-:Y:S06]  /*a060*/  @!P5 BRA `(.L_x_959) ;  /* 0x00000000005cd947 */ /* 0x000fec0003800000 */
        /* <DEDUP_REMOVED lines=13> */
.L_x_961:
[----:B------:R-:W-:-:S05]  /*a140*/  IMAD.U32 R14, RZ, RZ, UR21 ;  /* 0x00000015ff0e7e24 */ /* 0x000fca000f8e00ff */
[----:B------:R-:W-:-:S13]  /*a150*/  ISETP.NE.AND P2, PT, R14, 0x1, PT ;  /* 0x000000010e00780c */ /* 0x000fda0003f45270 */
[----:B------:R-:W0:Y:S02]  /*a160*/  @P2 LDC.64 R6, c[0x0][0x9e8] ;  /* 0x00027a00ff062b82 */ /* 0x000e240000000a00 */
[----:B0-----:R-:W-:-:S05]  /*a170*/  @P2 IMAD.HI.U32 R6, R15, R6, RZ ;  /* 0x000000060f062227 */ /* 0x001fca00078e00ff */
[----:B------:R-:W-:-:S07]  /*a180*/  @P2 SHF.R.U32.HI R15, RZ, R7, R6 ;  /* 0x00000007ff0f2219 */ /* 0x000fce0000011606 */
.L_x_962:
[----:B------:R-:W-:Y:S05]  /*a190*/  BSYNC B0 ;  /* 0x0000000000007941 */ /* 0x000fea0003800000 */
.L_x_960:
[----:B------:R-:W-:-:S04]  /*a1a0*/  IMAD R15, R15, R14, -R0 ;  /* 0x0000000e0f0f7224 */ /* 0x000fc800078e0a00 */
[----:B------:R-:W-:-:S05]  /*a1b0*/  IMAD R15, R16, -0x2, R15 ;  /* 0xfffffffe100f7824 */ /* 0x000fca00078e020f */
[----:B------:R-:W-:Y:S02]  /*a1c0*/  VIADDMNMX R10, R15, R14, R10, PT ;  /* 0x0000000e0f0a7246 */ /* 0x000fe4000380010a */
[----:B------:R-:W-:-:S07]  /*a1d0*/  VIMNMX R2, R2, R15, !PT ;  /* 0x0000000f02027248 */ /* 0x000fce0007fe0100 */
.L_x_959:
        /* <DEDUP_REMOVED lines=9> */
[C---:B------:R-:W-:Y:S02]  /*a270*/  ISETP.GT.AND P4, PT, R2.reuse, 0x9, P2 ;  /* 0x000000090200780c */ /* 0x040fe40001784270 */
[----:B------:R-:W-:Y:S02]  /*a280*/  ISETP.GT.AND P6, PT, R2, 0x10, P2 ;  /* 0x000000100200780c */ /* 0x000fe400017c4270 */
[----:B------:R-:W-:-:S02]  /*a290*/  ISETP.LT.OR P3, PT, R10, 0x9, P3 ;  /* 0x000000090a00780c */ /* 0x000fc40001f61670 */
[----:B------:R-:W-:Y:S01]  /*a2a0*/  ISETP.LT.OR P4, PT, R10, 0xa, P4 ;  /* 0x0000000a0a00780c */ /* 0x000fe20002781670 */
[--C-:B0-----:R-:W-:Y:S01]  /*a2b0*/  IMAD.IADD R12, R12, 0x1, R13.reuse ;  /* 0x000000010c0c7824 */ /* 0x101fe200078e020d */
[----:B------:R-:W-:Y:S01]  /*a2c0*/  ISETP.LT.OR P6, PT, R10, 0x11, P6 ;  /* 0x000000110a00780c */ /* 0x000fe200037c1670 */
[----:B------:R-:W-:Y:S01]  /*a2d0*/  IMAD.IADD R6, R11, 0x1, R13 ;  /* 0x000000010b067824 */ /* 0x000fe200078e020d */
[----:B------:R-:W-:Y:S02]  /*a2e0*/  FSEL R28, R28, -INF , !P3 ;  /* 0xff8000001c1c7808 */ /* 0x000fe40005800000 */
[----:B------:R-:W-:Y:S02]  /*a2f0*/  FSEL R29, R29, -INF , !P4 ;  /* 0xff8000001d1d7808 */ /* 0x000fe40006000000 */
[----:B------:R-:W-:Y:S02]  /*a300*/  FSEL R32, R32, -INF , !P6 ;  /* 0xff80000020207808 */ /* 0x000fe40007000000 */
[----:B------:R-:W-:-:S02]  /*a310*/  ISETP.GT.AND P3, PT, R2, 0x11, P2 ;  /* 0x000000110200780c */ /* 0x000fc40001764270 */
[C---:B------:R-:W-:Y:S02]  /*a320*/  ISETP.GT.AND P4, PT, R2.reuse, 0x18, P2 ;  /* 0x000000180200780c */ /* 0x040fe40001784270 */
[----:B------:R-:W-:Y:S02]  /*a330*/  ISETP.GT.AND P6, PT, R2, 0x19, P2 ;  /* 0x000000190200780c */ /* 0x000fe400017c4270 */
[C---:B------:R-:W-:Y:S02]  /*a340*/  ISETP.LT.OR P3, PT, R10.reuse, 0x12, P3 ;  /* 0x000000120a00780c */ /* 0x040fe40001f61670 */
[C---:B------:R-:W-:Y:S02]  /*a350*/  ISETP.LT.OR P4, PT, R10.reuse, 0x19, P4 ;  /* 0x000000190a00780c */ /* 0x040fe40002781670 */
[----:B------:R-:W-:Y:S02]  /*a360*/  ISETP.LT.OR P6, PT, R10, 0x1a, P6 ;  /* 0x0000001a0a00780c */ /* 0x000fe400037c1670 */
[----:B------:R-:W-:-:S02]  /*a370*/  FSEL R33, R33, -INF , !P3 ;  /* 0xff80000021217808 */ /* 0x000fc40005800000 */
[----:B------:R-:W-:Y:S02]  /*a380*/  FSEL R36, R36, -INF , !P4 ;  /* 0xff80000024247808 */ /* 0x000fe40006000000 */
[----:B------:R-:W-:Y:S02]  /*a390*/  FSEL R37, R37, -INF , !P6 ;  /* 0xff80000025257808 */ /* 0x000fe40007000000 */
[C---:B------:R-:W-:Y:S02]  /*a3a0*/  ISETP.GT.AND P3, PT, R2.reuse, 0x20, P2 ;  /* 0x000000200200780c */ /* 0x040fe40001764270 */
[C---:B------:R-:W-:Y:S02]  /*a3b0*/  ISETP.GT.AND P4, PT, R2.reuse, 0x21, P2 ;  /* 0x000000210200780c */ /* 0x040fe40001784270 */
[----:B------:R-:W-:Y:S02]  /*a3c0*/  ISETP.GT.AND P6, PT, R2, 0x28, P2 ;  /* 0x000000280200780c */ /* 0x000fe400017c4270 */
[----:B------:R-:W-:-:S02]  /*a3d0*/  ISETP.LT.OR P3, PT, R10, 0x21, P3 ;  /* 0x000000210a00780c */ /* 0x000fc40001f61670 */
[C---:B------:R-:W-:Y:S02]  /*a3e0*/  ISETP.LT.OR P4, PT, R10.reuse, 0x22, P4 ;  /* 0x000000220a00780c */ /* 0x040fe40002781670 */
[----:B------:R-:W-:Y:S02]  /*a3f0*/  ISETP.LT.OR P6, PT, R10, 0x29, P6 ;  /* 0x000000290a00780c */ /* 0x000fe400037c1670 */
        /* <DEDUP_REMOVED lines=65> */
[----:B------:R-:W-:Y:S01]  /*a810*/  FSEL R85, R85, -INF , !P6 ;  /* 0xff80000055557808 */ /* 0x000fe20007000000 */
        /* <DEDUP_REMOVED lines=14> */
.L_x_965:
[----:B------:R-:W-:-:S05]  /*a900*/  IMAD.U32 R2, RZ, RZ, UR21 ;  /* 0x00000015ff027e24 */ /* 0x000fca000f8e00ff */
[----:B------:R-:W-:-:S13]  /*a910*/  ISETP.NE.AND P3, PT, R2, 0x1, PT ;  /* 0x000000010200780c */ /* 0x000fda0003f65270 */
[----:B------:R-:W0:Y:S02]  /*a920*/  @P3 LDC.64 R10, c[0x0][0x9e8] ;  /* 0x00027a00ff0a3b82 */ /* 0x000e240000000a00 */
[----:B0-----:R-:W-:-:S05]  /*a930*/  @P3 IMAD.HI.U32 R10, R13, R10, RZ ;  /* 0x0000000a0d0a3227 */ /* 0x001fca00078e00ff */
[----:B------:R-:W-:-:S07]  /*a940*/  @P3 SHF.R.U32.HI R13, RZ, R11, R10 ;  /* 0x0000000bff0d3219 */ /* 0x000fce000001160a */
.L_x_966:
[----:B------:R-:W-:Y:S05]  /*a950*/  BSYNC B0 ;  /* 0x0000000000007941 */ /* 0x000fea0003800000 */
.L_x_964:
[----:B------:R-:W-:-:S04]  /*a960*/  IMAD R13, R13, R2, -R0 ;  /* 0x000000020d0d7224 */ /* 0x000fc800078e0a00 */
[----:B------:R-:W-:-:S05]  /*a970*/  IMAD R13, R16, -0x2, R13 ;  /* 0xfffffffe100d7824 */ /* 0x000fca00078e020d */
[----:B------:R-:W-:Y:S02]  /*a980*/  VIADDMNMX R12, R13, R2, R12, PT ;  /* 0x000000020d0c7246 */ /* 0x000fe4000380010c */
[----:B------:R-:W-:-:S07]  /*a990*/  VIMNMX R6, R6, R13, !PT ;  /* 0x0000000d06067248 */ /* 0x000fce0007fe0100 */
.L_x_963:
        /* <DEDUP_REMOVED lines=34> */
[----:B------:R-:W-:Y:S02]  /*abc0*/  ISETP.GT.AND P3, PT, R6, RZ, P2 ;  /* 0x000000ff0600720c */ /* 0x000fe40001764270 */
        /* <DEDUP_REMOVED lines=9> */
[----:B------:R-:W-:Y:S02]  /*ac60*/  ISETP.GT.AND P4, PT, R6, 0x18, P2 ;  /* 0x000000180600780c */ /* 0x000fe40001784270 */
[----:B------:R-:W-:Y:S02]  /*ac70*/  FMNMX.FTZ R0, R68, R11, !PT ;  /* 0x0000000b44007209 */ /* 0x000fe40007810000 */
[----:B------:R-:W-:Y:S02]  /*ac80*/  FSEL R26, R26, -INF , !P3 ;  /* 0xff8000001a1a7808 */ /* 0x000fe40005800000 */
[----:B------:R-:W-:Y:S02]  /*ac90*/  FMNMX.FTZ R11, R69, R0, !PT ;  /* 0x00000000450b7209 */ /* 0x000fe40007810000 */
[----:B------:R-:W-:-:S02]  /*aca0*/  ISETP.LT.OR P6, PT, R12, 0x9, P6 ;  /* 0x000000090c00780c */ /* 0x000fc400037c1670 */
[----:B------:R-:W-:Y:S02]  /*acb0*/  FMNMX.FTZ R0, R72, R11, !PT ;  /* 0x0000000b48007209 */ /* 0x000fe40007810000 */
[----:B------:R-:W-:Y:S02]  /*acc0*/  ISETP.LT.OR P4, PT, R12, 0x19, P4 ;  /* 0x000000190c00780c */ /* 0x000fe40002781670 */
[----:B------:R-:W-:Y:S02]  /*acd0*/  FMNMX.FTZ R11, R73, R0, !PT ;  /* 0x00000000490b7209 */ /* 0x000fe40007810000 */
[----:B------:R-:W-:Y:S02]  /*ace0*/  FMNMX.FTZ R20, R26, R9, !PT ;  /* 0x000000091a147209 */ /* 0x000fe40007810000 */
[----:B------:R-:W-:Y:S02]  /*acf0*/  FMNMX.FTZ R0, R76, R11, !PT ;  /* 0x0000000b4c007209 */ /* 0x000fe40007810000 */
[----:B------:R-:W-:-:S02]  /*ad00*/  FSEL R30, R30, -INF , !P6 ;  /* 0xff8000001e1e7808 */ /* 0x000fc40007000000 */
[----:B------:R-:W-:Y:S02]  /*ad10*/  FMNMX.FTZ R11, R77, R0, !PT ;  /* 0x000000004d0b7209 */ /* 0x000fe40007810000 */
[----:B------:R-:W-:Y:S02]  /*ad20*/  FSEL R38, R38, -INF , !P4 ;  /* 0xff80000026267808 */ /* 0x000fe40006000000 */
[----:B------:R-:W-:Y:S02]  /*ad30*/  FMNMX.FTZ R0, R80, R11, !PT ;  /* 0x0000000b50007209 */ /* 0x000fe40007810000 */
[----:B------:R-:W-:Y:S02]  /*ad40*/  FMNMX.FTZ R15, R27, R20, !PT ;  /* 0x000000141b0f7209 */ /* 0x000fe40007810000 */
[----:B------:R-:W-:Y:S02]  /*ad50*/  FMNMX.FTZ R11, R81, R0, !PT ;  /* 0x00000000510b7209 */ /* 0x000fe40007810000 */
[----:B------:R-:W-:-:S02]  /*ad60*/  ISETP.GT.AND P4, PT, R6, 0x20, P2 ;  /* 0x000000200600780c */ /* 0x000fc40001784270 */
[----:B------:R-:W-:Y:S02]  /*ad70*/  FMNMX.FTZ R0, R84, R11, !PT ;  /* 0x0000000b54007209 */ /* 0x000fe40007810000 */
[----:B------:R-:W-:Y:S02]  /*ad80*/  FMNMX.FTZ R24, R30, R15, !PT ;  /* 0x0000000f1e187209 */ /* 0x000fe40007810000 */
[----:B------:R-:W-:Y:S02]  /*ad90*/  FMNMX.FTZ R0, R85, R0, !PT ;  /* 0x0000000055007209 */ /* 0x000fe40007810000 */
[----:B------:R-:W-:Y:S02]  /*ada0*/  ISETP.LT.OR P4, PT, R12, 0x21, P4 ;  /* 0x000000210c00780c */ /* 0x000fe40002781670 */
[----:B------:R-:W-:Y:S01]  /*adb0*/  FMNMX.FTZ R21, R31, R24, !PT ;  /* 0x000000181f157209 */ /* 0x000fe20007810000 */
[----:B------:R-:W0:Y:S01]  /*adc0*/  SHFL.BFLY PT, R11, R0, 0x2, 0x1f ;  /* 0x0c401f00000b7f89 */ /* 0x000e2200000e0000 */
[----:B------:R-:W-:-:S02]  /*add0*/  FSEL R42, R42, -INF , !P4 ;  /* 0xff8000002a2a7808 */ /* 0x000fc40006000000 */
[----:B------:R-:W-:Y:S02]  /*ade0*/  ISETP.GT.AND P4, PT, R6, 0x28, P2 ;  /* 0x000000280600780c */ /* 0x000fe40001784270 */
[----:B------:R-:W-:Y:S02]  /*adf0*/  FMNMX.FTZ R24, R34, R21, !PT ;  /* 0x0000001522187209 */ /* 0x000fe40007810000 */
[----:B------:R-:W-:Y:S02]  /*ae00*/  ISETP.LT.OR P4, PT, R12, 0x29, P4 ;  /* 0x000000290c00780c */ /* 0x000fe40002781670 */
[----:B------:R-:W-:Y:S02]  /*ae10*/  FMNMX.FTZ R21, R35, R24, !PT ;  /* 0x0000001823157209 */ /* 0x000fe40007810000 */
[----:B------:R-:W-:Y:S02]  /*ae20*/  FSEL R46, R46, -INF , !P4 ;  /* 0xff8000002e2e7808 */ /* 0x000fe40006000000 */
[----:B------:R-:W-:-:S02]  /*ae30*/  ISETP.GT.AND P4, PT, R6, 0x29, P2 ;  /* 0x000000290600780c */ /* 0x000fc40001784270 */
[----:B------:R-:W-:Y:S02]  /*ae40*/  ISETP.GT.AND P3, PT, R6, 0x30, P2 ;  /* 0x000000300600780c */ /* 0x000fe40001764270 */
[C---:B------:R-:W-:Y:S02]  /*ae50*/  ISETP.LT.OR P4, PT, R12.reuse, 0x2a, P4 ;  /* 0x0000002a0c00780c */ /* 0x040fe40002781670 */
[----:B------:R-:W-:Y:S02]  /*ae60*/  ISETP.LT.OR P3, PT, R12, 0x31, P3 ;  /* 0x000000310c00780c */ /* 0x000fe40001f61670 */
[----:B------:R-:W-:Y:S02]  /*ae70*/  FSEL R47, R47, -INF , !P4 ;  /* 0xff8000002f2f7808 */ /* 0x000fe40006000000 */
[----:B------:R-:W-:Y:S02]  /*ae80*/  ISETP.GT.AND P4, PT, R6, 0x31, P2 ;  /* 0x000000310600780c */ /* 0x000fe40001784270 */
[----:B0-----:R-:W-:-:S02]  /*ae90*/  FMNMX.FTZ R11, R0, R11, !PT ;  /* 0x0000000b000b7209 */ /* 0x001fc40007810000 */
[----:B------:R-:W-:Y:S02]  /*aea0*/  FSEL R50, R50, -INF , !P3 ;  /* 0xff80000032327808 */ /* 0x000fe40005800000 */
[----:B------:R-:W-:Y:S01]  /*aeb0*/  ISETP.GT.AND P3, PT, R6, 0x38, P2 ;  /* 0x000000380600780c */ /* 0x000fe20001764270 */
[----:B------:R-:W0:Y:S01]  /*aec0*/  SHFL.BFLY PT, R2, R11, 0x1, 0x1f ;  /* 0x0c201f000b027f89 */ /* 0x000e2200000e0000 */
[C---:B------:R-:W-:Y:S02]  /*aed0*/  ISETP.LT.OR P4, PT, R12.reuse, 0x32, P4 ;  /* 0x000000320c00780c */ /* 0x040fe40002781670 */
[----:B------:R-:W-:Y:S02]  /*aee0*/  ISETP.LT.OR P3, PT, R12, 0x39, P3 ;  /* 0x000000390c00780c */ /* 0x000fe40001f61670 */
[----:B------:R-:W-:Y:S02]  /*aef0*/  FSEL R51, R51, -INF , !P4 ;  /* 0xff80000033337808 */ /* 0x000fe40006000000 */
[----:B------:R-:W-:-:S02]  /*af00*/  ISETP.GT.AND P4, PT, R6, 0x39, P2 ;  /* 0x000000390600780c */ /* 0x000fc40001784270 */
[----:B------:R-:W-:Y:S02]  /*af10*/  FSEL R54, R54, -INF , !P3 ;  /* 0xff80000036367808 */ /* 0x000fe40005800000 */
[----:B------:R-:W-:Y:S02]  /*af20*/  ISETP.GT.AND P3, PT, R6, 0x40, P2 ;  /* 0x000000400600780c */ /* 0x000fe40001764270 */
[C---:B------:R-:W-:Y:S02]  /*af30*/  ISETP.LT.OR P4, PT, R12.reuse, 0x3a, P4 ;  /* 0x0000003a0c00780c */ /* 0x040fe40002781670 */
[----:B------:R-:W-:Y:S02]  /*af40*/  ISETP.LT.OR P3, PT, R12, 0x41, P3 ;  /* 0x000000410c00780c */ /* 0x000fe40001f61670 */
[----:B------:R-:W-:Y:S02]  /*af50*/  FSEL R55, R55, -INF , !P4 ;  /* 0xff80000037377808 */ /* 0x000fe40006000000 */
[----:B------:R-:W-:-:S02]  /*af60*/  ISETP.GT.AND P4, PT, R6, 0x41, P2 ;  /* 0x000000410600780c */ /* 0x000fc40001784270 */
[----:B------:R-:W-:Y:S02]  /*af70*/  FSEL R58, R58, -INF , !P3 ;  /* 0xff8000003a3a7808 */ /* 0x000fe40005800000 */
[----:B------:R-:W-:Y:S02]  /*af80*/  ISETP.GT.AND P3, PT, R6, 0x48, P2 ;  /* 0x000000480600780c */ /* 0x000fe40001764270 */
[----:B0-----:R-:W-:Y:S02]  /*af90*/  FMNMX.FTZ R2, R11, R2, !PT ;  /* 0x000000020b027209 */ /* 0x001fe40007810000 */
[----:B------:R-:W-:Y:S02]  /*afa0*/  ISETP.LT.OR P4, PT, R12, 0x42, P4 ;  /* 0x000000420c00780c */ /* 0x000fe40002781670 */
[C---:B------:R-:W-:Y:S01]  /*afb0*/  FSETP.NEU.FTZ.AND P6, PT, R2.reuse, -INF , PT ;  /* 0xff8000000200780b */ /* 0x040fe20003fdd000 */
[----:B------:R-:W-:-:S01]  /*afc0*/  FFMA.FTZ R0, R2, R13, -8 ;  /* 0xc100000002007423 */ /* 0x000fc2000001000d */
[----:B------:R-:W-:-:S02]  /*afd0*/  ISETP.LT.OR P3, PT, R12, 0x49, P3 ;  /* 0x000000490c00780c */ /* 0x000fc40001f61670 */
[----:B------:R-:W-:Y:S02]  /*afe0*/  FSEL R59, R59, -INF , !P4 ;  /* 0xff8000003b3b7808 */ /* 0x000fe40006000000 */
[----:B------:R-:W-:Y:S02]  /*aff0*/  FSEL R0, R0, RZ, P6 ;  /* 0x000000ff00007208 */ /* 0x000fe40003000000 */
[----:B------:R-:W-:Y:S02]  /*b000*/  ISETP.GT.AND P4, PT, R6, 0x49, P2 ;  /* 0x000000490600780c */ /* 0x000fe40001784270 */
[----:B------:R-:W-:Y:S01]  /*b010*/  FSEL R62, R62, -INF , !P3 ;  /* 0xff8000003e3e7808 */ /* 0x000fe20005800000 */
[----:B------:R-:W-:-:S01]  /*b020*/  FFMA.FTZ R11, R28, UR43, -R0 ;  /* 0x0000002b1c0b7c23 */ /* 0x000fc20008010800 */
[----:B------:R-:W-:Y:S01]  /*b030*/  FMNMX.FTZ R28, R38, R21, !PT ;  /* 0x00000015261c7209 */ /* 0x000fe20007810000 */
[----:B------:R-:W-:-:S01]  /*b040*/  FFMA.FTZ R10, R7, UR43, -R0 ;  /* 0x0000002b070a7c23 */ /* 0x000fc20008010800 */
[--C-:B------:R-:W-:Y:S01]  /*b050*/  FFMA.FTZ R7, R25, UR43, -R0.reuse ;  /* 0x0000002b19077c23 */ /* 0x100fe20008010800 */
[----:B------:R-:W-:-:S01]  /*b060*/  FFMA.FTZ R13, R32, UR43, -R0 ;  /* 0x0000002b200d7c23 */ /* 0x000fc20008010800 */
[----:B------:R-:W-:Y:S01]  /*b070*/  FMNMX.FTZ R25, R39, R28, !PT ;  /* 0x0000001c27197209 */ /* 0x000fe20007810000 */
[----:B------:R-:W-:-:S01]  /*b080*/  FFMA.FTZ R14, R29, UR43, -R0 ;  /* 0x0000002b1d0e7c23 */ /* 0x000fc20008010800 */
[--C-:B------:R-:W-:Y:S01]  /*b090*/  FFMA.FTZ R33, R33, UR43, -R0.reuse ;  /* 0x0000002b21217c23 */ /* 0x100fe20008010800 */
[----:B------:R-:W-:-:S01]  /*b0a0*/  FFMA.FTZ R15, R36, UR43, -R0 ;  /* 0x0000002b240f7c23 */ /* 0x000fc20008010800 */
[----:B------:R-:W-:Y:S01]  /*b0b0*/  FMNMX.FTZ R28, R42, R25, !PT ;  /* 0x000000192a1c7209 */ /* 0x000fe20007810000 */
[----:B------:R-:W-:-:S01]  /*b0c0*/  FFMA.FTZ R37, R37, UR43, -R0 ;  /* 0x0000002b25257c23 */ /* 0x000fc20008010800 */
        /* <DEDUP_REMOVED lines=9> */
[----:B------:R-:W-:Y:S01]  /*b160*/  ISETP.LT.OR P3, PT, R12, 0x51, P3 ;  /* 0x000000510c00780c */ /* 0x000fe20001f61670 */
[--C-:B------:R-:W-:Y:S01]  /*b170*/  FFMA.FTZ R25, R44, UR43, -R0.reuse ;  /* 0x0000002b2c197c23 */ /* 0x100fe20008010800 */
[----:B------:R-:W-:Y:S01]  /*b180*/  FMNMX.FTZ R29, R47, R32, !PT ;  /* 0x000000202f1d7209 */ /* 0x000fe20007810000 */
[--C-:B------:R-:W-:Y:S01]  /*b190*/  FFMA.FTZ R57, R57, UR43, -R0.reuse ;  /* 0x0000002b39397c23 */ /* 0x100fe20008010800 */
[----:B------:R-:W-:Y:S01]  /*b1a0*/  FSEL R63, R63, -INF , !P4 ;  /* 0xff8000003f3f7808 */ /* 0x000fe20006000000 */
[--C-:B------:R-:W-:Y:S01]  /*b1b0*/  FFMA.FTZ R49, R49, UR43, -R0.reuse ;  /* 0x0000002b31317c23 */ /* 0x100fe20008010800 */
[----:B------:R-:W-:Y:S01]  /*b1c0*/  FMNMX.FTZ R32, R50, R29, !PT ;  /* 0x0000001d32207209 */ /* 0x000fe20007810000 */
[----:B------:R-:W-:Y:S01]  /*b1d0*/  MUFU.EX2 R28, R41 ;  /* 0x00000029001c7308 */ /* 0x000fe20000000800 */
[----:B------:R-:W-:Y:S01]  /*b1e0*/  ISETP.GT.AND P4, PT, R6, 0x51, P2 ;  /* 0x000000510600780c */ /* 0x000fe20001784270 */
[--C-:B------:R-:W-:Y:S01]  /*b1f0*/  FFMA.FTZ R53, R53, UR43, -R0.reuse ;  /* 0x0000002b35357c23 */ /* 0x100fe20008010800 */
[----:B------:R-:W-:Y:S01]  /*b200*/  FMNMX.FTZ R29, R51, R32, !PT ;  /* 0x00000020331d7209 */ /* 0x000fe20007810000 */
[--C-:B------:R-:W-:Y:S01]  /*b210*/  FFMA.FTZ R64, R64, UR43, -R0.reuse ;  /* 0x0000002b40407c23 */ /* 0x100fe20008010800 */
[----:B------:R-:W-:Y:S01]  /*b220*/  FSEL R66, R66, -INF , !P3 ;  /* 0xff80000042427808 */ /* 0x000fe20005800000 */
[--C-:B------:R-:W-:Y:S01]  /*b230*/  FFMA.FTZ R85, R85, UR43, -R0.reuse ;  /* 0x0000002b55557c23 */ /* 0x100fe20008010800 */
[----:B------:R-:W-:Y:S01]  /*b240*/  FMNMX.FTZ R36, R54, R29, !PT ;  /* 0x0000001d36247209 */ /* 0x000fe20007810000 */
[----:B------:R-:W-:Y:S01]  /*b250*/  FFMA.FTZ R29, R48, UR43, -R0 ;  /* 0x0000002b301d7c23 */ /* 0x000fe20008010800 */
[----:B------:R-:W-:Y:S01]  /*b260*/  ISETP.GT.AND P3, PT, R6, 0x58, P2 ;  /* 0x000000580600780c */ /* 0x000fe20001764270 */
[----:B------:R-:W-:Y:S01]  /*b270*/  MUFU.EX2 R32, R45 ;  /* 0x0000002d00207308 */ /* 0x000fe20000000800 */
[----:B0-----:R-:W-:-:S02]  /*b280*/  FMNMX.FTZ R33, R55, R36, !PT ;  /* 0x0000002437217209 */ /* 0x001fc40007810000 */
[----:B------:R-:W-:Y:S02]  /*b290*/  ISETP.LT.OR P4, PT, R12, 0x52, P4 ;  /* 0x000000520c00780c */ /* 0x000fe40002781670 */
[----:B------:R-:W-:Y:S02]  /*b2a0*/  FMNMX.FTZ R36, R58, R33, !PT ;  /* 0x000000213a247209 */ /* 0x000fe40007810000 */
[----:B------:R-:W-:Y:S01]  /*b2b0*/  ISETP.LT.OR P3, PT, R12, 0x59, P3 ;  /* 0x000000590c00780c */ /* 0x000fe20001f61670 */
[----:B------:R-:W-:Y:S01]  /*b2c0*/  MUFU.EX2 R10, R10 ;  /* 0x0000000a000a7308 */ /* 0x000fe20000000800 */
[----:B------:R-:W-:Y:S02]  /*b2d0*/  FMNMX.FTZ R33, R59, R36, !PT ;  /* 0x000000243b217209 */ /* 0x000fe40007810000 */
[----:B------:R-:W-:Y:S02]  /*b2e0*/  FSEL R67, R67, -INF , !P4 ;  /* 0xff80000043437808 */ /* 0x000fe40006000000 */
[----:B------:R-:W-:Y:S01]  /*b2f0*/  FMNMX.FTZ R40, R62, R33, !PT ;  /* 0x000000213e287209 */ /* 0x000fe20007810000 */
[--C-:B------:R-:W-:Y:S01]  /*b300*/  FFMA.FTZ R33, R52, UR43, -R0.reuse ;  /* 0x0000002b34217c23 */ /* 0x100fe20008010800 */
[----:B------:R-:W-:Y:S01]  /*b310*/  ISETP.GT.AND P4, PT, R6, 0x59, P2 ;  /* 0x000000590600780c */ /* 0x000fe20001784270 */
[----:B------:R0:W-:Y:S01]  /*b320*/  MUFU.EX2 R36, R49 ;  /* 0x0000003100247308 */ /* 0x0001e20000000800 */
[----:B-1----:R-:W-:Y:S01]  /*b330*/  FMNMX.FTZ R37, R63, R40, !PT ;  /* 0x000000283f257209 */ /* 0x002fe20007810000 */
[----:B------:R-:W-:Y:S01]  /*b340*/  FFMA.FTZ R52, R72, UR43, -R0 ;  /* 0x0000002b48347c23 */ /* 0x000fe20008010800 */
[----:B------:R-:W-:-:S02]  /*b350*/  FSEL R70, R70, -INF , !P3 ;  /* 0xff80000046467808 */ /* 0x000fc40005800000 */
[----:B------:R-:W-:Y:S02]  /*b360*/  FMNMX.FTZ R40, R66, R37, !PT ;  /* 0x0000002542287209 */ /* 0x000fe40007810000 */
[----:B------:R-:W-:Y:S01]  /*b370*/  ISETP.GT.AND P3, PT, R6, 0x60, P2 ;  /* 0x000000600600780c */ /* 0x000fe20001764270 */
[----:B------:R-:W-:Y:S01]  /*b380*/  MUFU.EX2 R7, R7 ;  /* 0x0000000700077308 */ /* 0x000fe20000000800 */
[C---:B------:R-:W-:Y:S01]  /*b390*/  ISETP.LT.OR P4, PT, R12.reuse, 0x5a, P4 ;  /* 0x0000005a0c00780c */ /* 0x040fe20002781670 */
[----:B0-----:R-:W-:Y:S01]  /*b3a0*/  FFMA.FTZ R49, R69, UR43, -R0 ;  /* 0x0000002b45317c23 */ /* 0x001fe20008010800 */
[----:B------:R-:W-:Y:S02]  /*b3b0*/  FMNMX.FTZ R37, R67, R40, !PT ;  /* 0x0000002843257209 */ /* 0x000fe40007810000 */
[----:B------:R-:W-:Y:S02]  /*b3c0*/  ISETP.LT.OR P3, PT, R12, 0x61, P3 ;  /* 0x000000610c00780c */ /* 0x000fe40001f61670 */
[----:B------:R-:W-:Y:S01]  /*b3d0*/  FSEL R71, R71, -INF , !P4 ;  /* 0xff80000047477808 */ /* 0x000fe20006000000 */
[----:B------:R0:W-:Y:S01]  /*b3e0*/  MUFU.EX2 R40, R53 ;  /* 0x0000003500287308 */ /* 0x0001e20000000800 */
[----:B------:R-:W-:-:S02]  /*b3f0*/  ISETP.GT.AND P4, PT, R6, 0x61, P2 ;  /* 0x000000610600780c */ /* 0x000fc40001784270 */
[----:B------:R-:W-:Y:S01]  /*b400*/  FMNMX.FTZ R44, R70, R37, !PT ;  /* 0x00000025462c7209 */ /* 0x000fe20007810000 */
[----:B------:R-:W-:-:S01]  /*b410*/  FFMA.FTZ R37, R56, UR43, -R0 ;  /* 0x0000002b38257c23 */ /* 0x000fc20008010800 */
[----:B------:R-:W-:Y:S02]  /*b420*/  FSEL R74, R74, -INF , !P3 ;  /* 0xff8000004a4a7808 */ /* 0x000fe40005800000 */
[----:B------:R-:W-:Y:S01]  /*b430*/  ISETP.GT.AND P3, PT, R6, 0x68, P2 ;  /* 0x000000680600780c */ /* 0x000fe20001764270 */
[----:B------:R-:W-:Y:S01]  /*b440*/  MUFU.EX2 R11, R11 ;  /* 0x0000000b000b7308 */ /* 0x000fe20000000800 */
[C---:B------:R-:W-:Y:S01]  /*b450*/  ISETP.LT.OR P4, PT, R12.reuse, 0x62, P4 ;  /* 0x000000620c00780c */ /* 0x040fe20002781670 */
[----:B0-----:R-:W-:Y:S01]  /*b460*/  FFMA.FTZ R53, R73, UR43, -R0 ;  /* 0x0000002b49357c23 */ /* 0x001fe20008010800 */
[----:B------:R-:W-:Y:S02]  /*b470*/  FMNMX.FTZ R41, R71, R44, !PT ;  /* 0x0000002c47297209 */ /* 0x000fe40007810000 */
[----:B------:R-:W-:-:S02]  /*b480*/  ISETP.LT.OR P3, PT, R12, 0x69, P3 ;  /* 0x000000690c00780c */ /* 0x000fc40001f61670 */
[----:B------:R-:W-:Y:S01]  /*b490*/  FSEL R75, R75, -INF , !P4 ;  /* 0xff8000004b4b7808 */ /* 0x000fe20006000000 */
[----:B------:R-:W-:Y:S01]  /*b4a0*/  MUFU.EX2 R14, R14 ;  /* 0x0000000e000e7308 */ /* 0x000fe20000000800 */
[----:B------:R-:W-:Y:S02]  /*b4b0*/  ISETP.GT.AND P4, PT, R6, 0x69, P2 ;  /* 0x000000690600780c */ /* 0x000fe40001784270 */
[----:B------:R-:W-:Y:S02]  /*b4c0*/  FMNMX.FTZ R44, R74, R41, !PT ;  /* 0x000000294a2c7209 */ /* 0x000fe40007810000 */
[----:B------:R-:W-:Y:S02]  /*b4d0*/  FSEL R78, R78, -INF , !P3 ;  /* 0xff8000004e4e7808 */ /* 0x000fe40005800000 */
[----:B------:R-:W-:Y:S01]  /*b4e0*/  ISETP.GT.AND P3, PT, R6, 0x70, P2 ;  /* 0x000000700600780c */ /* 0x000fe20001764270 */
[----:B------:R-:W-:Y:S01]  /*b4f0*/  MUFU.EX2 R13, R13 ;  /* 0x0000000d000d7308 */ /* 0x000fe20000000800 */
[----:B------:R-:W-:-:S02]  /*b500*/  ISETP.LT.OR P4, PT, R12, 0x6a, P4 ;  /* 0x0000006a0c00780c */ /* 0x000fc40002781670 */
[----:B------:R-:W-:Y:S02]  /*b510*/  FMNMX.FTZ R41, R75, R44, !PT ;  /* 0x0000002c4b297209 */ /* 0x000fe40007810000 */
[----:B------:R-:W-:Y:S02]  /*b520*/  ISETP.LT.OR P3, PT, R12, 0x71, P3 ;  /* 0x000000710c00780c */ /* 0x000fe40001f61670 */
[----:B------:R-:W-:Y:S01]  /*b530*/  FSEL R79, R79, -INF , !P4 ;  /* 0xff8000004f4f7808 */ /* 0x000fe20006000000 */
[----:B------:R0:W-:Y:S01]  /*b540*/  MUFU.EX2 R44, R57 ;  /* 0x00000039002c7308 */ /* 0x0001e20000000800 */
[----:B------:R-:W-:Y:S02]  /*b550*/  ISETP.GT.AND P4, PT, R6, 0x71, P2 ;  /* 0x000000710600780c */ /* 0x000fe40001784270 */
[----:B------:R-:W-:Y:S02]  /*b560*/  FMNMX.FTZ R48, R78, R41, !PT ;  /* 0x000000294e307209 */ /* 0x000fe40007810000 */
[----:B------:R-:W-:-:S02]  /*b570*/  FSEL R82, R82, -INF , !P3 ;  /* 0xff80000052527808 */ /* 0x000fc40005800000 */
[----:B------:R-:W-:Y:S01]  /*b580*/  ISETP.GT.AND P3, PT, R6, 0x78, P2 ;  /* 0x000000780600780c */ /* 0x000fe20001764270 */
[----:B------:R-:W-:Y:S01]  /*b590*/  MUFU.EX2 R15, R15 ;  /* 0x0000000f000f7308 */ /* 0x000fe20000000800 */
[----:B------:R-:W-:Y:S02]  /*b5a0*/  ISETP.LT.OR P4, PT, R12, 0x72, P4 ;  /* 0x000000720c00780c */ /* 0x000fe40002781670 */
[----:B------:R-:W-:Y:S02]  /*b5b0*/  FMNMX.FTZ R41, R79, R48, !PT ;  /* 0x000000304f297209 */ /* 0x000fe40007810000 */
[----:B------:R-:W-:Y:S01]  /*b5c0*/  ISETP.GT.AND P2, PT, R6, 0x79, P2 ;  /* 0x000000790600780c */ /* 0x000fe20001744270 */
[--C-:B------:R-:W-:Y:S01]  /*b5d0*/  FFMA.FTZ R6, R60, UR43, -R0.reuse ;  /* 0x0000002b3c067c23 */ /* 0x100fe20008010800 */
[----:B------:R-:W-:Y:S01]  /*b5e0*/  ISETP.LT.OR P3, PT, R12, 0x79, P3 ;  /* 0x000000790c00780c */ /* 0x000fe20001f61670 */
[--C-:B------:R-:W-:Y:S01]  /*b5f0*/  FFMA.FTZ R60, R80, UR43, -R0.reuse ;  /* 0x0000002b503c7c23 */ /* 0x100fe20008010800 */
[----:B------:R-:W-:Y:S01]  /*b600*/  FSEL R83, R83, -INF , !P4 ;  /* 0xff80000053537808 */ /* 0x000fe20006000000 */
[----:B------:R-:W-:Y:S01]  /*b610*/  MUFU.EX2 R21, R21 ;  /* 0x0000001500157308 */ /* 0x000fe20000000800 */
[----:B------:R-:W-:Y:S01]  /*b620*/  FMNMX.FTZ R48, R82, R41, !PT ;  /* 0x0000002952307209 */ /* 0x000fe20007810000 */
[--C-:B------:R-:W-:Y:S01]  /*b630*/  FFMA.FTZ R41, R61, UR43, -R0.reuse ;  /* 0x0000002b3d297c23 */ /* 0x100fe20008010800 */
[----:B------:R-:W-:Y:S01]  /*b640*/  ISETP.LT.OR P2, PT, R12, 0x7a, P2 ;  /* 0x0000007a0c00780c */ /* 0x000fe20001741670 */
[----:B------:R-:W-:Y:S01]  /*b650*/  FFMA.FTZ R61, R81, UR43, -R0 ;  /* 0x0000002b513d7c23 */ /* 0x000fe20008010800 */
[----:B------:R-:W-:-:S02]  /*b660*/  FSEL R86, R86, -INF , !P3 ;  /* 0xff80000056567808 */ /* 0x000fc40005800000 */
[----:B------:R-:W-:Y:S01]  /*b670*/  FMNMX.FTZ R45, R83, R48, !PT ;  /* 0x00000030532d7209 */ /* 0x000fe20007810000 */
[----:B------:R-:W-:-:S01]  /*b680*/  FFMA.FTZ R48, R68, UR43, -R0 ;  /* 0x0000002b44307c23 */ /* 0x000fc20008010800 */
[----:B------:R-:W-:Y:S01]  /*b690*/  FSEL R87, R87, -INF , !P2 ;  /* 0xff80000057577808 */ /* 0x000fe20005000000 */
[----:B------:R-:W-:Y:S01]  /*b6a0*/  MUFU.EX2 R25, R25 ;  /* 0x0000001900197308 */ /* 0x000fe20000000800 */
[----:B------:R-:W-:Y:S01]  /*b6b0*/  FMNMX.FTZ R12, R86, R45, !PT ;  /* 0x0000002d560c7209 */ /* 0x000fe20007810000 */
[----:B------:R-:W-:Y:S01]  /*b6c0*/  FFMA.FTZ R45, R65, UR43, -R0 ;  /* 0x0000002b412d7c23 */ /* 0x000fe20008010800 */
[----:B------:R-:W-:Y:S02]  /*b6d0*/  FSEL R69, R2, RZ, P6 ;  /* 0x000000ff02457208 */ /* 0x000fe40003000000 */
[----:B------:R-:W-:-:S03]  /*b6e0*/  FMNMX.FTZ R56, R87, R12, !PT ;  /* 0x0000000c57387209 */ /* 0x000fc60007810000 */
[----:B------:R1:W-:Y:S01]  /*b6f0*/  MUFU.EX2 R12, R64 ;  /* 0x00000040000c7308 */ /* 0x0003e20000000800 */
[----:B------:R-:W-:-:S01]  /*b700*/  FADD.FTZ R8, -R69, R8 ;  /* 0x0000000845087221 */ /* 0x000fc20000010100 */
[----:B0-----:R-:W0:Y:S06]  /*b710*/  SHFL.BFLY PT, R57, R56, 0x2, 0x1f ;  /* 0x0c401f0038397f89 */ /* 0x001e2c00000e0000 */
[----:B------:R-:W-:Y:S01]  /*b720*/  MUFU.EX2 R29, R29 ;  /* 0x0000001d001d7308 */ /* 0x000fe20000000800 */
[----:B-1----:R-:W-:-:S07]  /*b730*/  FFMA.FTZ R64, R84, UR43, -R0 ;  /* 0x0000002b54407c23 */ /* 0x002fce0008010800 */
[----:B------:R-:W-:Y:S08]  /*b740*/  MUFU.EX2 R33, R33 ;  /* 0x0000002100217308 */ /* 0x000ff00000000800 */
[----:B------:R-:W-:Y:S01]  /*b750*/  MUFU.EX2 R37, R37 ;  /* 0x0000002500257308 */ /* 0x000fe20000000800 */
[----:B0-----:R-:W-:Y:S01]  /*b760*/  FMNMX.FTZ R65, R56, R57, !PT ;  /* 0x0000003938417209 */ /* 0x001fe20007810000 */
[--C-:B------:R-:W-:Y:S01]  /*b770*/  FFMA.FTZ R56, R76, UR43, -R0.reuse ;  /* 0x0000002b4c387c23 */ /* 0x100fe20008010800 */
[----:B------:R-:W-:-:S03]  /*b780*/  FFMA.FTZ R57, R77, UR43, -R0 ;  /* 0x0000002b4d397c23 */ /* 0x000fc60008010800 */
[----:B------:R-:W0:Y:S02]  /*b790*/  SHFL.BFLY PT, R68, R65, 0x1, 0x1f ;  /* 0x0c201f0041447f89 */ /* 0x000e2400000e0000 */
[----:B------:R-:W-:Y:S08]  /*b7a0*/  MUFU.EX2 R6, R6 ;  /* 0x0000000600067308 */ /* 0x000ff00000000800 */
[----:B------:R-:W-:Y:S08]  /*b7b0*/  MUFU.EX2 R41, R41 ;  /* 0x0000002900297308 */ /* 0x000ff00000000800 */
[----:B------:R-:W-:Y:S01]  /*b7c0*/  MUFU.EX2 R45, R45 ;  /* 0x0000002d002d7308 */ /* 0x000fe20000000800 */
[----:B0-----:R-:W-:Y:S01]  /*b7d0*/  FMNMX.FTZ R0, R65, R68, !PT ;  /* 0x0000004441007209 */ /* 0x001fe20007810000 */
[----:B------:R-:W-:-:S06]  /*b7e0*/  IMAD.U32 R65, RZ, RZ, UR43 ;  /* 0x0000002bff417e24 */ /* 0x000fcc000f8e00ff */
[----:B------:R-:W-:Y:S01]  /*b7f0*/  MUFU.EX2 R48, R48 ;  /* 0x0000003000307308 */ /* 0x000fe20000000800 */
[C---:B------:R-:W-:Y:S01]  /*b800*/  FSETP.NEU.FTZ.AND P2, PT, R0.reuse, -INF , PT ;  /* 0xff8000000000780b */ /* 0x040fe20003f5d000 */
[----:B------:R-:W-:Y:S01]  /*b810*/  FFMA.FTZ R68, R0, R65, -8 ;  /* 0xc100000000447423 */ /* 0x000fe20000010041 */
[----:B------:R-:W-:-:S04]  /*b820*/  FMUL.FTZ R65, R8, UR43 ;  /* 0x0000002b08417c20 */ /* 0x000fc80008410000 */
[----:B------:R-:W-:Y:S01]  /*b830*/  FSEL R8, R68, RZ, P2 ;  /* 0x000000ff44087208 */ /* 0x000fe20001000000 */
[----:B------:R-:W-:Y:S01]  /*b840*/  MUFU.EX2 R49, R49 ;  /* 0x0000003100317308 */ /* 0x000fe20000000800 */
        /* <DEDUP_REMOVED lines=87> */
[----:B------:R-:W-:Y:S01]  /*bdc0*/  FFMA.FTZ R71, R78, UR43, -R8 ;  /* 0x0000002b4e477c23 */ /* 0x000fe20008010808 */
[----:B------:R-:W-:-:S01]  /*bdd0*/  FADD.FTZ R78, R48, R77 ;  /* 0x0000004d304e7221 */ /* 0x000fc20000010000 */
[--C-:B------:R-:W-:Y:S01]  /*bde0*/  FFMA.FTZ R76, R83, UR43, -R8.reuse ;  /* 0x0000002b534c7c23 */ /* 0x100fe20008010808 */
[----:B------:R-:W-:-:S03]  /*bdf0*/  FFMA.FTZ R77, R86, UR43, -R8 ;  /* 0x0000002b564d7c23 */ /* 0x000fc60008010808 */
[----:B------:R-:W1:Y:S01]  /*be00*/  MUFU.EX2 R55, R55 ;  /* 0x0000003700377308 */ /* 0x000e620000000800 */
[----:B--2---:R-:W-:-:S01]  /*be10*/  FADD.FTZ R75, R51, R74 ;  /* 0x0000004a334b7221 */ /* 0x004fc20000010000 */
[----:B------:R-:W-:Y:S01]  /*be20*/  FFMA.FTZ R74, R79, UR43, -R8 ;  /* 0x0000002b4f4a7c23 */ /* 0x000fe20008010808 */
[----:B------:R-:W-:-:S05]  /*be30*/  FADD.FTZ R79, R49, R78 ;  /* 0x0000004e314f7221 */ /* 0x000fca0000010000 */
[----:B------:R-:W2:Y:S01]  /*be40*/  MUFU.EX2 R62, R62 ;  /* 0x0000003e003e7308 */ /* 0x000ea20000000800 */
[----:B0-----:R-:W-:-:S01]  /*be50*/  FADD.FTZ R4, R58, R75 ;  /* 0x0000004b3a047221 */ /* 0x001fc20000010000 */
[--C-:B------:R-:W-:Y:S01]  /*be60*/  FFMA.FTZ R75, R82, UR43, -R8.reuse ;  /* 0x0000002b524b7c23 */ /* 0x100fe20008010808 */
[----:B------:R-:W-:-:S05]  /*be70*/  FFMA.FTZ R8, R87, UR43, -R8 ;  /* 0x0000002b57087c23 */ /* 0x000fca0008010808 */
        /* <DEDUP_REMOVED lines=44> */
.L_x_967:
        /* <DEDUP_REMOVED lines=90> */
.L_x_950:
[----:B------:R-:W-:Y:S06]  /*c6e0*/  BAR.ARV 0x8, 0x200 ;  /* 0x0208000000007b1d */ /* 0x000fec0000002000 */
[----:B------:R-:W-:Y:S05]  /*c6f0*/  @!P0 BRA `(.L_x_969) ;  /* 0x0000000000048947 */ /* 0x000fea0003800000 */
[----:B------:R-:W-:Y:S01]  /*c700*/  BPT.TRAP 0x1 ;  /* 0x000000040000795c */ /* 0x000fe20000300000 */
.L_x_969:
[----:B------:R-:W-:Y:S01]  /*c710*/  ULEA UR14, UR52, UR46, 0x3 ;  /* 0x0000002e340e7291 */ /* 0x000fe2000f8e183f */
[----:B------:R-:W-:-:S05]  /*c720*/  IMAD.U32 R3, RZ, RZ, UR53 ;  /* 0x00000035ff037e24 */ /* 0x000fca000f8e00ff */
[----:B------:R-:W-:-:S04]  /*c730*/  SHF.L.U32 R3, R3, 0x1f, RZ ;  /* 0x0000001f03037819 */ /* 0x000fc800000006ff */
[----:B------:R0:W1:Y:S01]  /*c740*/  SYNCS.PHASECHK.TRANS64.TRYWAIT P1, [UR14+0x19c50], R3 ;  /* 0x019c5003ff0075a7 */ /* 0x000062000802014e */
[----:B------:R-:W-:Y:S05]  /*c750*/  @!P0 BRA `(.L_x_970) ;  /* 0x0000000000048947 */ /* 0x000fea0003800000 */
[----:B------:R-:W-:Y:S01]  /*c760*/  BPT.TRAP 0x1 ;  /* 0x000000040000795c */ /* 0x000fe20000300000 */
.L_x_970:
[----:B-1----:R-:W-:Y:S05]  /*c770*/  @P1 BRA `(.L_x_971) ;  /* 0x0000000000081947 */ /* 0x002fea0003800000 */
[----:B------:R-:W1:Y:S02]  /*c780*/  SYNCS.PHASECHK.TRANS64.TRYWAIT P1, [UR14+0x19c50], R3 ;  /* 0x019c5003ff0075a7 */ /* 0x000e64000802014e */
[----:B-1----:R-:W-:Y:S05]  /*c790*/  @!P1 BRA `(.L_x_972) ;  /* 0x0000008400b49947 */ /* 0x002fea0003800000 */
.L_x_971:
        /* <DEDUP_REMOVED lines=15> */
[----:B------:R-:W-:Y:S02]  /*c890*/  @UP0 UIMAD UR7, UR48, UR11, UR6 ;  /* 0x0000000b300702a4 */ /* 0x000fe4000f8e0206 */
[----:B------:R-:W-:-:S02]  /*c8a0*/  UIMAD UR6, UR52, 0x300, UR46 ;  /* 0x00000300340678a4 */ /* 0x000fc4000f8e022e */
[----:B------:R-:W-:Y:S01]  /*c8b0*/  @UP0 UIADD3 UR9, UR9, UR7, URZ ;  /* 0x0000000709090290 */ /* 0x000fe2000fffe03f */
[----:B------:R-:W-:Y:S02]  /*c8c0*/  @UP0 ULDC.64 UR12, c[0x0][0x9d0] ;  /* 0x00027400000c0ab9 */ /* 0x000fe40000000a00 */
[----:B------:R-:W-:Y:S01]  /*c8d0*/  UMOV UR7, 0x40000040 ;  /* 0x4000004000077882 */ /* 0x000fe20000000000 */
[----:B------:R-:W-:Y:S02]  /*c8e0*/  @UP0 UIMAD UR10, UR15, UR12, URZ ;  /* 0x0000000c0f0a02a4 */ /* 0x000fe4000f8e023f */
[----:B------:R-:W-:Y:S01]  /*c8f0*/  @UP0 UIMAD.WIDE.U32 UR8, UR49, UR12, UR8 ;  /* 0x0000000c310802a5 */ /* 0x000fe2000f8e0008 */
[----:B------:R-:W-:Y:S01]  /*c900*/  QGMMA.64x96x32.F32.E4M3.E4M3 R88, R148, gdesc[UR4], R88, gsb0 ;  /* 0x0160000494587df3 */ /* 0x000fe20008000858 */
[----:B------:R-:W-:Y:S02]  /*c910*/  @UP0 UIMAD UR10, UR49, UR13, UR10 ;  /* 0x0000000d310a02a4 */ /* 0x000fe4000f8e020a */
[----:B------:R-:W-:-:S02]  /*c920*/  @UP0 ULEA UR4, UP1, UR8, UR4, 0x2 ;  /* 0x0000000408040291 */ /* 0x000fc4000f82103f */
[----:B------:R-:W-:-:S04]  /*c930*/  @UP0 UIADD3 UR7, UR9, UR10, URZ ;  /* 0x0000000a09070290 */ /* 0x000fc8000fffe03f */
[----:B------:R-:W-:Y:S01]  /*c940*/  @UP0 ULEA.HI.X UR5, UR8, UR5, UR7, 0x2, UP1 ;  /* 0x0000000508050291 */ /* 0x000fe200088f1407 */
[----:B-1----:R-:W-:-:S05]  /*c950*/  IMAD.U32 R6, RZ, RZ, UR4 ;  /* 0x00000004ff067e24 */ /* 0x002fca000f8e00ff */
        /* <DEDUP_REMOVED lines=30> */
[----:B------:R-:W-:Y:S01]  /*cb40*/  @P1 MUFU.RCP R4, R12 ;  /* 0x0000000c00041308 */ /* 0x000fe20000001000 */
[----:B------:R-:W-:Y:S02]  /*cb50*/  WARPGROUP.DEPBAR.LE gsb0, 0x0 ;  /* 0x00008000000079c5 */ /* 0x000fe40000010000 */
[----:B------:R-:W-:-:S06]  /*cb60*/  WARPGROUP.ARRIVE ;  /* 0x00000000000079c5 */ /* 0x000fcc0000000000 */
[----:B------:R-:W-:Y:S01]  /*cb70*/  QGMMA.64x96x32.F32.E4M3.E4M3 R88, R136, gdesc[UR4], R88, gsb0 ;  /* 0x0160000488587df3 */ /* 0x000fe20008000858 */
[----:B------:R-:W-:Y:S01]  /*cb80*/  FSETP.NE.FTZ.AND P1, PT, R13, RZ, PT ;  /* 0x000000ff0d00720b */ /* 0x000fe20003f35000 */
[----:B------:R-:W-:Y:S01]  /*cb90*/  IMAD.MOV.U32 R10, RZ, RZ, RZ ;  /* 0x000000ffff0a7224 */ /* 0x000fe200078e00ff */
        /* <DEDUP_REMOVED lines=18> */
.L_x_973:
        /* <DEDUP_REMOVED lines=58> */
.L_x_899:
[----:B------:R-:W0:Y:S01]  /*d060*/  S2R R5, SR_CgaCtaId ;  /* 0x0000000000057919 */ /* 0x000e220000008800 */
[----:B------:R-:W-:Y:S01]  /*d070*/  MOV R0, 0x400 ;  /* 0x0000040000007802 */ /* 0x000fe20000000f00 */
[----:B------:R-:W-:Y:S01]  /*d080*/  BSSY B0, `(.L_x_974) ;  /* 0x0000210000007945 */ /* 0x000fe20003800000 */
[----:B------:R-:W-:Y:S02]  /*d090*/  BAR.SYNC.DEFER_BLOCKING 0x5, 0x200 ;  /* 0x0148000000007b1d */ /* 0x000fe40000010000 */
[----:B0-----:R-:W-:-:S05]  /*d0a0*/  LEA R0, R5, R0, 0x18 ;  /* 0x0000000005007211 */ /* 0x001fca00078ec0ff */
[----:B------:R-:W0:Y:S02]  /*d0b0*/  LDS.128 R24, [R0+0x19cd0] ;  /* 0x019cd00000187984 */ /* 0x000e240000000c00 */
[----:B0-----:R-:W-:Y:S02]  /*d0c0*/  R2UR UR5, R25 ;  /* 0x00000000190572ca */ /* 0x001fe400000e0000 */
[----:B------:R-:W-:Y:S02]  /*d0d0*/  R2UR UR49, R26 ;  /* 0x000000001a3172ca */ /* 0x000fe400000e0000 */
        /* <DEDUP_REMOVED lines=9> */
[----:B------:R-:W0:Y:S01]  /*d170*/  S2R R25, SR_SWINHI ;  /* 0x0000000000197919 */ /* 0x000e220000002f00 */
[----:B------:R-:W-:Y:S01]  /*d180*/  F2FP.BF16.F32.PACK_AB R13, R124, R13 ;  /* 0x0000000d7c0d723e */ /* 0x000fe200000010ff */
[----:B------:R-:W-:Y:S02]  /*d190*/  ULDC.64 UR6, c[0x0][0xc00] ;  /* 0x0003000000067ab9 */ /* 0x000fe40000000a00 */
[----:B------:R1:W2:Y:S01]  /*d1a0*/  LDG.E.CONSTANT R2, desc[UR50][R4.64] ;  /* 0x0000003204027981 */ /* 0x0002a2000c1e9900 */
[----:B------:R-:W-:Y:S01]  /*d1b0*/  F2FP.BF16.F32.PACK_AB R14, R125, R14 ;  /* 0x0000000e7d0e723e */ /* 0x000fe200000010ff */
[----:B------:R-:W-:Y:S01]  /*d1c0*/  UISETP.NE.U32.AND UP0, UPT, UR6, URZ, UPT ;  /* 0x0000003f0600728c */ /* 0x000fe2000bf05070 */
[----:B------:R-:W-:Y:S02]  /*d1d0*/  F2FP.BF16.F32.PACK_AB R24, R127, R12 ;  /* 0x0000000c7f18723e */ /* 0x000fe400000010ff */
[----:B------:R-:W-:Y:S01]  /*d1e0*/  F2FP.BF16.F32.PACK_AB R9, R132, R9 ;  /* 0x000000098409723e */ /* 0x000fe200000010ff */
[----:B------:R-:W-:Y:S01]  /*d1f0*/  UISETP.NE.AND.EX UP0, UPT, UR7, URZ, UPT, UP0 ;  /* 0x0000003f0700728c */ /* 0x000fe2000bf05300 */
[----:B------:R-:W-:-:S02]  /*d200*/  F2FP.BF16.F32.PACK_AB R10, R133, R10 ;  /* 0x0000000a850a723e */ /* 0x000fc400000010ff */
[----:B------:R-:W-:Y:S01]  /*d210*/  F2FP.BF16.F32.PACK_AB R7, R134, R7 ;  /* 0x000000078607723e */ /* 0x000fe200000010ff */
[----:B------:R-:W-:Y:S01]  /*d220*/  ULDC.64 UR6, c[0x0][0xc00] ;  /* 0x0003000000067ab9 */ /* 0x000fe20000000a00 */
[----:B-1----:R-:W-:Y:S01]  /*d230*/  LOP3.LUT P0, R4, R41, 0x3, RZ, 0xc0, !PT ;  /* 0x0000000329047812 */ /* 0x002fe2000780c0ff */
[----:B------:R-:W-:Y:S01]  /*d240*/  UIMAD.WIDE UR6, UR40, 0x4, UR6 ;  /* 0x00000004280678a5 */ /* 0x000fe2000f8e0206 */
[----:B------:R-:W-:Y:S02]  /*d250*/  F2FP.BF16.F32.PACK_AB R6, R135, R6 ;  /* 0x000000068706723e */ /* 0x000fe400000010ff */
[----:B------:R-:W-:Y:S02]  /*d260*/  ISETP.EQ.OR P0, PT, R4, 0x3, !P0 ;  /* 0x000000030400780c */ /* 0x000fe40004702670 */
[----:B------:R-:W-:Y:S02]  /*d270*/  F2FP.BF16.F32.PACK_AB R11, R126, R11 ;  /* 0x0000000b7e0b723e */ /* 0x000fe400000010ff */
[----:B------:R-:W-:-:S02]  /*d280*/  SEL R41, R13, R14, P0 ;  /* 0x0000000e0d297207 */ /* 0x000fc40000000000 */
[----:B------:R-:W-:Y:S02]  /*d290*/  SEL R42, R14, R13, P0 ;  /* 0x0000000d0e2a7207 */ /* 0x000fe40000000000 */
[----:B------:R-:W-:Y:S02]  /*d2a0*/  SEL R43, R9, R10, P0 ;  /* 0x0000000a092b7207 */ /* 0x000fe40000000000 */
[----:B------:R-:W-:Y:S02]  /*d2b0*/  SEL R44, R10, R9, P0 ;  /* 0x000000090a2c7207 */ /* 0x000fe40000000000 */
[----:B------:R-:W-:Y:S02]  /*d2c0*/  SEL R49, R7, R6, P0 ;  /* 0x0000000607317207 */ /* 0x000fe40000000000 */
[----:B------:R-:W-:Y:S02]  /*d2d0*/  MOV R4, R0 ;  /* 0x0000000000047202 */ /* 0x000fe40000000f00 */
[----:B0-----:R-:W-:-:S02]  /*d2e0*/  MOV R5, R25 ;  /* 0x0000001900057202 */ /* 0x001fc40000000f00 */
[----:B------:R-:W-:Y:S02]  /*d2f0*/  SEL R50, R6, R7, P0 ;  /* 0x0000000706327207 */ /* 0x000fe40000000000 */
[----:B------:R-:W-:Y:S01]  /*d300*/  F2FP.BF16.F32.PACK_AB R39, R92, R39 ;  /* 0x000000275c27723e */ /* 0x000fe200000010ff */
[----:B------:R-:W-:Y:S01]  /*d310*/  IMAD.WIDE R12, R157, 0x2, R4 ;  /* 0x000000029d0c7825 */ /* 0x000fe200078e0204 */
[----:B------:R-:W-:Y:S02]  /*d320*/  F2FP.BF16.F32.PACK_AB R40, R93, R40 ;  /* 0x000000285d28723e */ /* 0x000fe400000010ff */
[----:B------:R-:W-:Y:S02]  /*d330*/  F2FP.BF16.F32.PACK_AB R37, R94, R37 ;  /* 0x000000255e25723e */ /* 0x000fe400000010ff */
[C---:B------:R-:W-:Y:S02]  /*d340*/  IADD3 R9, P5, R12.reuse, 0x20, RZ ;  /* 0x000000200c097810 */ /* 0x040fe40007fbe0ff */
[----:B------:R-:W-:-:S02]  /*d350*/  IADD3 R51, P4, R12, 0x3000, RZ ;  /* 0x000030000c337810 */ /* 0x000fc40007f9e0ff */
[----:B------:R-:W-:Y:S01]  /*d360*/  LOP3.LUT R6, R9, 0x180, RZ, 0xc0, !PT ;  /* 0x0000018009067812 */ /* 0x000fe200078ec0ff */
[----:B------:R-:W-:Y:S01]  /*d370*/  IMAD.X R25, RZ, RZ, R13, P5 ;  /* 0x000000ffff197224 */ /* 0x000fe200028e060d */
[----:B------:R-:W-:Y:S02]  /*d380*/  IADD3 R10, P3, R12, 0x3020, RZ ;  /* 0x000030200c0a7810 */ /* 0x000fe40007f7e0ff */
[----:B------:R-:W-:Y:S02]  /*d390*/  SHF.R.U64 R6, R6, 0x3, RZ ;  /* 0x0000000306067819 */ /* 0x000fe400000012ff */
[----:B------:R-:W-:Y:S02]  /*d3a0*/  F2FP.BF16.F32.PACK_AB R38, R95, R38 ;  /* 0x000000265f26723e */ /* 0x000fe400000010ff */
[----:B------:R-:W-:Y:S02]  /*d3b0*/  F2FP.BF16.F32.PACK_AB R35, R100, R35 ;  /* 0x000000236423723e */ /* 0x000fe400000010ff */
[----:B------:R-:W-:-:S02]  /*d3c0*/  F2FP.BF16.F32.PACK_AB R36, R101, R36 ;  /* 0x000000246524723e */ /* 0x000fc400000010ff */
[----:B------:R-:W-:Y:S02]  /*d3d0*/  SEL R47, R11, R24, P0 ;  /* 0x000000180b2f7207 */ /* 0x000fe40000000000 */
[----:B------:R-:W-:Y:S02]  /*d3e0*/  SEL R48, R24, R11, P0 ;  /* 0x0000000b18307207 */ /* 0x000fe40000000000 */
[----:B------:R-:W-:Y:S02]  /*d3f0*/  F2FP.BF16.F32.PACK_AB R33, R102, R33 ;  /* 0x000000216621723e */ /* 0x000fe400000010ff */
[----:B------:R-:W-:Y:S02]  /*d400*/  F2FP.BF16.F32.PACK_AB R34, R103, R34 ;  /* 0x000000226722723e */ /* 0x000fe400000010ff */
[----:B------:R-:W-:Y:S02]  /*d410*/  IADD3 R53, P2, R12, 0x6000, RZ ;  /* 0x000060000c357810 */ /* 0x000fe40007f5e0ff */
[----:B------:R-:W-:-:S02]  /*d420*/  LOP3.LUT R24, R6, R9, RZ, 0x3c, !PT ;  /* 0x0000000906187212 */ /* 0x000fc400078e3cff */
[----:B------:R-:W-:Y:S01]  /*d430*/  F2FP.BF16.F32.PACK_AB R31, R108, R31 ;  /* 0x0000001f6c1f723e */ /* 0x000fe200000010ff */
[----:B------:R-:W-:Y:S01]  /*d440*/  IMAD.X R11, RZ, RZ, R13, P2 ;  /* 0x000000ffff0b7224 */ /* 0x000fe200010e060d */
[----:B------:R-:W-:Y:S02]  /*d450*/  F2FP.BF16.F32.PACK_AB R32, R109, R32 ;  /* 0x000000206d20723e */ /* 0x000fe400000010ff */
[----:B------:R-:W-:Y:S02]  /*d460*/  SEL R27, R39, R40, P0 ;  /* 0x00000028271b7207 */ /* 0x000fe40000000000 */
[----:B------:R-:W-:Y:S02]  /*d470*/  IADD3 R55, P1, R12, 0x6020, RZ ;  /* 0x000060200c377810 */ /* 0x000fe40007f3e0ff */
[----:B------:R-:W-:Y:S02]  /*d480*/  LOP3.LUT R6, R51, 0x180, RZ, 0xc0, !PT ;  /* 0x0000018033067812 */ /* 0x000fe400078ec0ff */
[----:B------:R-:W-:-:S02]  /*d490*/  LOP3.LUT R9, R10, 0x180, RZ, 0xc0, !PT ;  /* 0x000001800a097812 */ /* 0x000fc400078ec0ff */
[----:B------:R-:W-:Y:S02]  /*d4a0*/  F2FP.BF16.F32.PACK_AB R29, R110, R29 ;  /* 0x0000001d6e1d723e */ /* 0x000fe400000010ff */
[----:B------:R-:W-:Y:S02]  /*d4b0*/  F2FP.BF16.F32.PACK_AB R30, R111, R30 ;  /* 0x0000001e6f1e723e */ /* 0x000fe400000010ff */
[----:B------:R-:W-:Y:S02]  /*d4c0*/  SEL R40, R40, R39, P0 ;  /* 0x0000002728287207 */ /* 0x000fe40000000000 */
[----:B------:R-:W-:Y:S02]  /*d4d0*/  SEL R45, R37, R38, P0 ;  /* 0x00000026252d7207 */ /* 0x000fe40000000000 */
[----:B------:R-:W-:Y:S02]  /*d4e0*/  F2FP.BF16.F32.PACK_AB R21, R116, R21 ;  /* 0x000000157415723e */ /* 0x000fe400000010ff */
[----:B------:R-:W-:-:S02]  /*d4f0*/  F2FP.BF16.F32.PACK_AB R28, R117, R28 ;  /* 0x0000001c751c723e */ /* 0x000fc400000010ff */
[----:B------:R-:W-:Y:S02]  /*d500*/  SEL R39, R35, R36, P0 ;  /* 0x0000002423277207 */ /* 0x000fe40000000000 */
[----:B------:R-:W-:Y:S02]  /*d510*/  SEL R38, R38, R37, P0 ;  /* 0x0000002526267207 */ /* 0x000fe40000000000 */
[----:B------:R-:W-:Y:S02]  /*d520*/  F2FP.BF16.F32.PACK_AB R15, R118, R15 ;  /* 0x0000000f760f723e */ /* 0x000fe400000010ff */
[----:B------:R-:W-:Y:S02]  /*d530*/  F2FP.BF16.F32.PACK_AB R20, R119, R20 ;  /* 0x000000147714723e */ /* 0x000fe400000010ff */
[----:B------:R-:W-:Y:S02]  /*d540*/  SEL R36, R36, R35, P0 ;  /* 0x0000002324247207 */ /* 0x000fe40000000000 */
[----:B------:R-:W-:-:S02]  /*d550*/  SEL R37, R33, R34, P0 ;  /* 0x0000002221257207 */ /* 0x000fc40000000000 */
[----:B------:R-:W-:Y:S02]  /*d560*/  LOP3.LUT R26, R53, 0x180, RZ, 0xc0, !PT ;  /* 0x00000180351a7812 */ /* 0x000fe400078ec0ff */
[----:B------:R-:W-:Y:S02]  /*d570*/  SEL R35, R31, R32, P0 ;  /* 0x000000201f237207 */ /* 0x000fe40000000000 */
[----:B------:R-:W-:Y:S02]  /*d580*/  SEL R34, R34, R33, P0 ;  /* 0x0000002122227207 */ /* 0x000fe40000000000 */
[----:B------:R-:W-:Y:S02]  /*d590*/  LOP3.LUT R52, R55, 0x180, RZ, 0xc0, !PT ;  /* 0x0000018037347812 */ /* 0x000fe400078ec0ff */
[----:B------:R-:W-:Y:S02]  /*d5a0*/  SHF.R.U64 R6, R6, 0x3, RZ ;  /* 0x0000000306067819 */ /* 0x000fe400000012ff */
[----:B------:R-:W-:-:S02]  /*d5b0*/  SHF.R.U64 R9, R9, 0x3, RZ ;  /* 0x0000000309097819 */ /* 0x000fc400000012ff */
[----:B------:R-:W-:Y:S02]  /*d5c0*/  SEL R32, R32, R31, P0 ;  /* 0x0000001f20207207 */ /* 0x000fe40000000000 */
[----:B------:R-:W-:Y:S02]  /*d5d0*/  SEL R33, R29, R30, P0 ;  /* 0x0000001e1d217207 */ /* 0x000fe40000000000 */
[----:B------:R-:W-:Y:S02]  /*d5e0*/  SEL R31, R21, R28, P0 ;  /* 0x0000001c151f7207 */ /* 0x000fe40000000000 */
[----:B------:R-:W-:Y:S02]  /*d5f0*/  SEL R30, R30, R29, P0 ;  /* 0x0000001d1e1e7207 */ /* 0x000fe40000000000 */
[----:B------:R-:W-:Y:S01]  /*d600*/  SEL R28, R28, R21, P0 ;  /* 0x000000151c1c7207 */ /* 0x000fe20000000000 */
[----:B------:R-:W-:Y:S01]  /*d610*/  IMAD.X R21, RZ, RZ, R13, P4 ;  /* 0x000000ffff157224 */ /* 0x000fe200020e060d */
[----:B------:R-:W-:-:S02]  /*d620*/  SEL R29, R15, R20, P0 ;  /* 0x000000140f1d7207 */ /* 0x000fc40000000000 */
[----:B------:R-:W-:Y:S01]  /*d630*/  SEL R46, R20, R15, P0 ;  /* 0x0000000f142e7207 */ /* 0x000fe20000000000 */
[----:B------:R-:W-:Y:S01]  /*d640*/  IMAD.X R15, RZ, RZ, R13, P3 ;  /* 0x000000ffff0f7224 */ /* 0x000fe200018e060d */
[----:B------:R-:W-:Y:S02]  /*d650*/  SHF.R.U64 R26, R26, 0x3, RZ ;  /* 0x000000031a1a7819 */ /* 0x000fe400000012ff */
[----:B------:R-:W-:Y:S02]  /*d660*/  SHF.R.U64 R52, R52, 0x3, RZ ;  /* 0x0000000334347819 */ /* 0x000fe400000012ff */
[----:B------:R-:W-:Y:S02]  /*d670*/  LOP3.LUT R20, R6, R51, RZ, 0x3c, !PT ;  /* 0x0000003306147212 */ /* 0x000fe400078e3cff */
[----:B------:R-:W-:Y:S02]  /*d680*/  LOP3.LUT R14, R9, R10, RZ, 0x3c, !PT ;  /* 0x0000000a090e7212 */ /* 0x000fe400078e3cff */
[----:B------:R-:W-:-:S02]  /*d690*/  LOP3.LUT R10, R26, R53, RZ, 0x3c, !PT ;  /* 0x000000351a0a7212 */ /* 0x000fc400078e3cff */
[----:B------:R-:W-:Y:S02]  /*d6a0*/  LOP3.LUT R6, R52, R55, RZ, 0x3c, !PT ;  /* 0x0000003734067212 */ /* 0x000fe400078e3cff */
[----:B------:R-:W-:Y:S02]  /*d6b0*/  MOV R52, R20 ;  /* 0x0000001400347202 */ /* 0x000fe40000000f00 */
[----:B------:R-:W-:Y:S02]  /*d6c0*/  MOV R21, R10 ;  /* 0x0000000a00157202 */ /* 0x000fe40000000f00 */
[----:B------:R-:W-:Y:S02]  /*d6d0*/  LOP3.LUT R7, R12, 0x180, RZ, 0xc0, !PT ;  /* 0x000001800c077812 */ /* 0x000fe400078ec0ff */
[----:B------:R-:W-:Y:S02]  /*d6e0*/  MOV R51, R14 ;  /* 0x0000000e00337202 */ /* 0x000fe40000000f00 */
[----:B------:R-:W-:-:S02]  /*d6f0*/  SHF.R.U64 R7, R7, 0x3, RZ ;  /* 0x0000000307077819 */ /* 0x000fc400000012ff */
[----:B------:R-:W-:Y:S02]  /*d700*/  MOV R53, R24 ;  /* 0x0000001800357202 */ /* 0x000fe40000000f00 */
[----:B------:R-:W-:Y:S01]  /*d710*/  LOP3.LUT R12, R7, R12, RZ, 0x3c, !PT ;  /* 0x0000000c070c7212 */ /* 0x000fe200078e3cff */
[----:B------:R-:W-:Y:S01]  /*d720*/  IMAD.X R7, RZ, RZ, R13, P1 ;  /* 0x000000ffff077224 */ /* 0x000fe200008e060d */
[----:B------:R-:W-:Y:S02]  /*d730*/  PLOP3.LUT P2, PT, PT, PT, UP0, 0x80, 0x0 ;  /* 0x000000000000781c */ /* 0x000fe40003f4f008 */
[----:B------:R-:W-:Y:S02]  /*d740*/  MOV R54, R12 ;  /* 0x0000000c00367202 */ /* 0x000fe40000000f00 */
[----:B--2---:R-:W-:Y:S01]  /*d750*/  LOP3.LUT R9, R2, 0x2, RZ, 0x3c, !PT ;  /* 0x0000000202097812 */ /* 0x004fe200078e3cff */
[----:B------:R-:W-:Y:S04]  /*d760*/  SHFL.IDX PT, R35, R35, R2, 0x1c1f ;  /* 0x001c1f0223237589 */ /* 0x000fe800000e0000 */
[----:B------:R-:W-:Y:S04]  /*d770*/  SHFL.IDX PT, R20, R34, R9, 0x1c1f ;  /* 0x001c1f0922147589 */ /* 0x000fe800000e0000 */
[----:B------:R-:W-:Y:S04]  /*d780*/  SHFL.IDX PT, R32, R32, R9, 0x1c1f ;  /* 0x001c1f0920207589 */ /* 0x000fe800000e0000 */
[----:B------:R-:W-:Y:S04]  /*d790*/  SHFL.IDX PT, R27, R27, R2, 0x1c1f ;  /* 0x001c1f021b1b7589 */ /* 0x000fe800000e0000 */
[----:B------:R-:W0:Y:S04]  /*d7a0*/  SHFL.IDX PT, R40, R40, R9, 0x1c1f ;  /* 0x001c1f0928287589 */ /* 0x000e2800000e0000 */
[----:B------:R-:W-:Y:S04]  /*d7b0*/  SHFL.IDX PT, R45, R45, R2, 0x1c1f ;  /* 0x001c1f022d2d7589 */ /* 0x000fe800000e0000 */
[----:B------:R-:W1:Y:S04]  /*d7c0*/  SHFL.IDX PT, R38, R38, R9, 0x1c1f ;  /* 0x001c1f0926267589 */ /* 0x000e6800000e0000 */
[----:B------:R-:W-:Y:S04]  /*d7d0*/  SHFL.IDX PT, R31, R31, R2, 0x1c1f ;  /* 0x001c1f021f1f7589 */ /* 0x000fe800000e0000 */
[----:B------:R2:W3:Y:S04]  /*d7e0*/  SHFL.IDX PT, R34, R28, R9, 0x1c1f ;  /* 0x001c1f091c227589 */ /* 0x0004e800000e0000 */
[----:B------:R-:W-:Y:S04]  /*d7f0*/  SHFL.IDX PT, R39, R39, R2, 0x1c1f ;  /* 0x001c1f0227277589 */ /* 0x000fe800000e0000 */
[----:B------:R-:W4:Y:S01]  /*d800*/  SHFL.IDX PT, R36, R36, R9, 0x1c1f ;  /* 0x001c1f0924247589 */ /* 0x000f2200000e0000 */
[----:B0-----:R-:W-:-:S02]  /*d810*/  SEL R12, R27, R40, P0 ;  /* 0x000000281b0c7207 */ /* 0x001fc40000000000 */
[----:B--2---:R-:W-:Y:S01]  /*d820*/  SEL R28, R35, R32, P0 ;  /* 0x00000020231c7207 */ /* 0x004fe20000000000 */
[----:B------:R-:W0:Y:S01]  /*d830*/  SHFL.IDX PT, R37, R37, R2, 0x1c1f ;  /* 0x001c1f0225257589 */ /* 0x000e2200000e0000 */
[----:B------:R-:W-:-:S03]  /*d840*/  SEL R14, R40, R27, P0 ;  /* 0x0000001b280e7207 */ /* 0x000fc60000000000 */
[----:B------:R-:W-:Y:S01]  /*d850*/  SHFL.IDX PT, R33, R33, R2, 0x1c1f ;  /* 0x001c1f0221217589 */ /* 0x000fe200000e0000 */
[----:B-1----:R-:W-:Y:S02]  /*d860*/  SEL R13, R45, R38, P0 ;  /* 0x000000262d0d7207 */ /* 0x002fe40000000000 */
[----:B------:R-:W-:Y:S01]  /*d870*/  SEL R15, R38, R45, P0 ;  /* 0x0000002d260f7207 */ /* 0x000fe20000000000 */
[----:B------:R1:W2:Y:S01]  /*d880*/  SHFL.IDX PT, R10, R30, R9, 0x1c1f ;  /* 0x001c1f091e0a7589 */ /* 0x0002a200000e0000 */
[----:B------:R-:W-:Y:S01]  /*d890*/  BAR.SYNC.DEFER_BLOCKING 0x1, 0x180 ;  /* 0x0046000000007b1d */ /* 0x000fe20000010000 */
[----:B-1----:R-:W-:-:S05]  /*d8a0*/  SEL R30, R32, R35, P0 ;  /* 0x00000023201e7207 */ /* 0x002fca0000000000 */
[----:B------:R-:W-:Y:S01]  /*d8b0*/  UMOV UR4, URZ ;  /* 0x0000003f00047c82 */ /* 0x000fe20008000000 */
[----:B------:R-:W-:Y:S01]  /*d8c0*/  SHFL.IDX PT, R41, R41, R2, 0x1c1f ;  /* 0x001c1f0229297589 */ /* 0x000fe200000e0000 */
[----:B---3--:R-:W-:Y:S01]  /*d8d0*/  SEL R32, R31, R34, P0 ;  /* 0x000000221f207207 */ /* 0x008fe20000000000 */
[----:B------:R-:W-:Y:S01]  /*d8e0*/  ULDC UR8, c[0x0][0xa88] ;  /* 0x0002a20000087ab9 */ /* 0x000fe20000000800 */
[----:B----4-:R-:W-:Y:S01]  /*d8f0*/  SEL R24, R39, R36, P0 ;  /* 0x0000002427187207 */ /* 0x010fe20000000000 */
[----:B------:R1:W-:Y:S01]  /*d900*/  SHFL.IDX PT, R11, R29, R2, 0x1c1f ;  /* 0x001c1f021d0b7589 */ /* 0x0003e200000e0000 */
[----:B------:R-:W-:Y:S01]  /*d910*/  SEL R26, R36, R39, P0 ;  /* 0x00000027241a7207 */ /* 0x000fe20000000000 */
[----:B------:R-:W3:Y:S01]  /*d920*/  LDC R45, c[0x0][0xbe8] ;  /* 0x0002fa00ff2d7b82 */ /* 0x000ee20000000800 */
[----:B0-----:R-:W-:Y:S01]  /*d930*/  SEL R25, R37, R20, P0 ;  /* 0x0000001425197207 */ /* 0x001fe20000000000 */
[----:B------:R-:W0:Y:S01]  /*d940*/  SHFL.IDX PT, R42, R42, R9, 0x1c1f ;  /* 0x001c1f092a2a7589 */ /* 0x000e2200000e0000 */
[----:B------:R-:W-:-:S02]  /*d950*/  SEL R27, R20, R37, P0 ;  /* 0x00000025141b7207 */ /* 0x000fc40000000000 */
[----:B------:R-:W-:Y:S01]  /*d960*/  SEL R34, R34, R31, P0 ;  /* 0x0000001f22227207 */ /* 0x000fe20000000000 */
[----:B------:R-:W4:Y:S01]  /*d970*/  SHFL.IDX PT, R46, R46, R9, 0x1c1f ;  /* 0x001c1f092e2e7589 */ /* 0x000f2200000e0000 */
[----:B--2---:R-:W-:Y:S02]  /*d980*/  SEL R31, R10, R33, P0 ;  /* 0x000000210a1f7207 */ /* 0x004fe40000000000 */
[----:B-1----:R-:W-:Y:S01]  /*d990*/  SEL R29, R33, R10, P0 ;  /* 0x0000000a211d7207 */ /* 0x002fe20000000000 */
[----:B------:R-:W-:Y:S01]  /*d9a0*/  SHFL.IDX PT, R43, R43, R2, 0x1c1f ;  /* 0x001c1f022b2b7589 */ /* 0x000fe200000e0000 */
[----:B------:R-:W-:Y:S01]  /*d9b0*/  MOV R20, R6 ;  /* 0x0000000600147202 */ /* 0x000fe20000000f00 */
[----:B------:R-:W-:Y:S02]  /*d9c0*/  IMAD.U32 R6, RZ, RZ, UR6 ;  /* 0x00000006ff067e24 */ /* 0x000fe4000f8e00ff */
[----:B------:R-:W-:Y:S01]  /*d9d0*/  SHFL.IDX PT, R47, R47, R2, 0x1c1f ;  /* 0x001c1f022f2f7589 */ /* 0x000fe200000e0000 */
[----:B------:R-:W-:Y:S01]  /*d9e0*/  IMAD.U32 R7, RZ, RZ, UR7 ;  /* 0x00000007ff077e24 */ /* 0x000fe2000f8e00ff */
[----:B------:R-:W-:-:S02]  /*d9f0*/  ULDC.64 UR6, c[0x0][0xc08] ;  /* 0x0003020000067ab9 */ /* 0x000fc40000000a00 */
[----:B------:R-:W1:Y:S04]  /*da00*/  SHFL.IDX PT, R44, R44, R9, 0x1c1f ;  /* 0x001c1f092c2c7589 */ /* 0x000e6800000e0000 */
[----:B------:R-:W2:Y:S04]  /*da10*/  SHFL.IDX PT, R48, R48, R9, 0x1c1f ;  /* 0x001c1f0930307589 */ /* 0x000ea800000e0000 */
[----:B------:R-:W-:Y:S01]  /*da20*/  SHFL.IDX PT, R49, R49, R2, 0x1c1f ;  /* 0x001c1f0231317589 */ /* 0x000fe200000e0000 */
[----:B0-----:R-:W-:Y:S02]  /*da30*/  SEL R36, R41, R42, P0 ;  /* 0x0000002a29247207 */ /* 0x001fe40000000000 */
[----:B------:R-:W-:Y:S01]  /*da40*/  SEL R38, R42, R41, P0 ;  /* 0x000000292a267207 */ /* 0x000fe20000000000 */
[----:B------:R-:W0:Y:S01]  /*da50*/  SHFL.IDX PT, R50, R50, R9, 0x1c1f ;  /* 0x001c1f0932327589 */ /* 0x000e2200000e0000 */
[----:B----4-:R-:W-:-:S02]  /*da60*/  SEL R33, R11, R46, P0 ;  /* 0x0000002e0b217207 */ /* 0x010fc40000000000 */
[----:B------:R-:W-:Y:S01]  /*da70*/  SEL R35, R46, R11, P0 ;  /* 0x0000000b2e237207 */ /* 0x000fe20000000000 */
[----:B------:R4:W-:Y:S04]  /*da80*/  STSM.16.M88.4 [R54], R12 ;  /* 0x0000000c36007844 */ /* 0x0009e80000000200 */
[----:B------:R0:W-:Y:S01]  /*da90*/  STSM.16.M88.4 [R53], R24 ;  /* 0x0000001835007844 */ /* 0x0001e20000000200 */
[----:B-1----:R-:W-:-:S03]  /*daa0*/  SEL R40, R43, R44, P0 ;  /* 0x0000002c2b287207 */ /* 0x002fc60000000000 */
[----:B------:R1:W-:Y:S01]  /*dab0*/  STSM.16.M88.4 [R52], R28 ;  /* 0x0000001c34007844 */ /* 0x0003e20000000200 */
[----:B------:R-:W-:Y:S02]  /*dac0*/  SEL R42, R44, R43, P0 ;  /* 0x0000002b2c2a7207 */ /* 0x000fe40000000000 */
[----:B--2---:R-:W-:Y:S01]  /*dad0*/  SEL R37, R47, R48, P0 ;  /* 0x000000302f257207 */ /* 0x004fe20000000000 */
[----:B------:R1:W-:Y:S01]  /*dae0*/  STSM.16.M88.4 [R51], R32 ;  /* 0x0000002033007844 */ /* 0x0003e20000000200 */
[----:B------:R-:W-:-:S05]  /*daf0*/  SEL R39, R48, R47, P0 ;  /* 0x0000002f30277207 */ /* 0x000fca0000000000 */
[----:B------:R1:W-:Y:S01]  /*db00*/  STSM.16.M88.4 [R21], R36 ;  /* 0x0000002415007844 */ /* 0x0003e20000000200 */
[----:B0-----:R-:W-:Y:S02]  /*db10*/  SEL R41, R49, R50, P0 ;  /* 0x0000003231297207 */ /* 0x001fe40000000000 */
[----:B------:R-:W-:-:S05]  /*db20*/  SEL R43, R50, R49, P0 ;  /* 0x00000031322b7207 */ /* 0x000fca0000000000 */
[----:B------:R1:W-:Y:S01]  /*db30*/  STSM.16.M88.4 [R20], R40 ;  /* 0x0000002814007844 */ /* 0x0003e20000000200 */
[----:B------:R-:W-:Y:S06]  /*db40*/  BAR.SYNC.DEFER_BLOCKING 0x1, 0x180 ;  /* 0x0046000000007b1d */ /* 0x000fec0000010000 */
[----:B------:R-:W2:Y:S01]  /*db50*/  @P2 LDG.E R2, desc[UR50][R6.64] ;  /* 0x0000003206022981 */ /* 0x000ea2000c1e1900 */
[----:B------:R-:W-:Y:S01]  /*db60*/  UISETP.NE.U32.AND UP1, UPT, UR6, URZ, UPT ;  /* 0x0000003f0600728c */ /* 0x000fe2000bf25070 */
[----:B---3--:R-:W-:-:S03]  /*db70*/  ISETP.NE.AND P1, PT, R45, 0x1, PT ;  /* 0x000000012d00780c */ /* 0x008fc60003f25270 */
[----:B------:R-:W-:-:S06]  /*db80*/  UISETP.NE.AND.EX UP1, UPT, UR7, URZ, UPT, UP1 ;  /* 0x0000003f0700728c */ /* 0x000fcc000bf25310 */
[----:B------:R-:W-:-:S04]  /*db90*/  PLOP3.LUT P0, PT, PT, PT, UP1, 0x80, 0x0 ;  /* 0x000000000000781c */ /* 0x000fc80003f0f018 */
[----:B------:R-:W0:Y:S01]  /*dba0*/  @P1 LDC R9, c[0x0][0xbec] ;  /* 0x0002fb00ff091b82 */ /* 0x000e220000000800 */
[----:B------:R-:W-:Y:S02]  /*dbb0*/  @UP1 ULDC.64 UR6, c[0x0][0xc08] ;  /* 0x0003020000061ab9 */ /* 0x000fe40000000a00 */
[----:B------:R-:W-:-:S05]  /*dbc0*/  @UP1 UIMAD.WIDE UR6, UR40, 0x4, UR6 ;  /* 0x00000004280618a5 */ /* 0x000fca000f8e0206 */
[----:B------:R-:W3:Y:S01]  /*dbd0*/  @P1 LDC R10, c[0x0][0xbf0] ;  /* 0x0002fc00ff0a1b82 */ /* 0x000ee20000000800 */
[----:B----4-:R-:W-:Y:S02]  /*dbe0*/  IMAD.U32 R12, RZ, RZ, UR6 ;  /* 0x00000006ff0c7e24 */ /* 0x010fe4000f8e00ff */
[----:B------:R-:W-:Y:S01]  /*dbf0*/  IMAD.U32 R13, RZ, RZ, UR7 ;  /* 0x00000007ff0d7e24 */ /* 0x000fe2000f8e00ff */
[----:B--2---:R-:W-:Y:S01]  /*dc00*/  @P2 R2UR UR4, R2 ;  /* 0x00000000020422ca */ /* 0x004fe200000e0000 */
[----:B------:R-:W-:-:S06]  /*dc10*/  IMAD.U32 R2, RZ, RZ, UR8 ;  /* 0x00000008ff027e24 */ /* 0x000fcc000f8e00ff */
[----:B------:R1:W5:Y:S01]  /*dc20*/  @P0 LDG.E R2, desc[UR50][R12.64] ;  /* 0x000000320c020981 */ /* 0x000362000c1e1900 */
[----:B0--3--:R-:W-:Y:S07]  /*dc30*/  @P0 BRA `(.L_x_976) ;  /* 0x0000000000100947 */ /* 0x009fee0003800000 */
[----:B------:R-:W-:Y:S05]  /*dc40*/  @!P2 BRA `(.L_x_976) ;  /* 0x00000000000ca947 */ /* 0x000fea0003800000 */
[----:B------:R-:W2:Y:S04]  /*dc50*/  LDG.E R11, desc[UR50][R6.64] ;  /* 0x00000032060b7981 */ /* 0x000ea8000c1e1900 */
[----:B-----5:R-:W2:Y:S02]  /*dc60*/  LDG.E R2, desc[UR50][R6.64+0x4] ;  /* 0x0000043206027981 */ /* 0x020ea4000c1e1900 */
[----:B--2---:R-:W-:-:S07]  /*dc70*/  IMAD.IADD R2, R2, 0x1, -R11 ;  /* 0x0000000102027824 */ /* 0x004fce00078e0a0b */
.L_x_976:
[----:B-1----:R-:W-:Y:S01]  /*dc80*/  VIADD R12, R17, UR41 ;  /* 0x00000029110c7c36 */ /* 0x002fe20008000000 */
[----:B------:R-:W-:Y:S01]  /*dc90*/  USHF.R.S32.HI UR16, URZ, 0x1f, UR39 ;  /* 0x0000001f3f107899 */ /* 0x000fe20008011427 */
[----:B-----5:R-:W-:Y:S01]  /*dca0*/  IMAD R43, R2, R45, RZ ;  /* 0x0000002d022b7224 */ /* 0x020fe200078e02ff */
[----:B------:R-:W-:Y:S01]  /*dcb0*/  ULDC.64 UR12, c[0x0][0xb90] ;  /* 0x0002e400000c7ab9 */ /* 0x000fe20000000a00 */
[----:B------:R-:W-:Y:S01]  /*dcc0*/  @P1 IMAD.HI.U32 R7, R12, R9, RZ ;  /* 0x000000090c071227 */ /* 0x000fe200078e00ff */
[----:B------:R-:W-:Y:S01]  /*dcd0*/  USHF.R.S32.HI UR15, URZ, 0x1f, UR40 ;  /* 0x0000001f3f0f7899 */ /* 0x000fe20008011428 */
[----:B------:R-:W0:Y:S01]  /*dce0*/  @P1 LDC R42, c[0x0][0xbec] ;  /* 0x0002fb00ff2a1b82 */ /* 0x000e220000000800 */
[----:B------:R-:W-:Y:S01]  /*dcf0*/  USHF.R.S32.HI UR7, URZ, 0x1f, UR4 ;  /* 0x0000001f3f077899 */ /* 0x000fe20008011404 */
[----:B------:R-:W-:Y:S01]  /*dd00*/  IMAD.MOV.U32 R6, RZ, RZ, R12 ;  /* 0x000000ffff067224 */ /* 0x000fe200078e000c */
[----:B------:R-:W-:Y:S01]  /*dd10*/  UIMAD UR10, UR16, UR12, URZ ;  /* 0x0000000c100a72a4 */ /* 0x000fe2000f8e023f */
[----:B------:R-:W-:Y:S01]  /*dd20*/  @P1 SHF.R.U32.HI R6, RZ, R10, R7 ;  /* 0x0000000aff061219 */ /* 0x000fe20000011607 */
[----:B------:R-:W-:Y:S01]  /*dd30*/  UMOV UR6, UR4 ;  /* 0x0000000400067c82 */ /* 0x000fe20008000000 */
[----:B------:R-:W-:Y:S01]  /*dd40*/  USEL UR15, UR15, URZ, !UP0 ;  /* 0x0000003f0f0f7287 */ /* 0x000fe2000c000000 */
[----:B------:R-:W-:Y:S01]  /*dd50*/  IMAD R7, R153, 0x20, R18 ;  /* 0x0000002099077824 */ /* 0x000fe200078e0212 */
[----:B------:R-:W-:Y:S01]  /*dd60*/  UIMAD.WIDE.U32 UR8, UR39, UR12, UR6 ;  /* 0x0000000c270872a5 */ /* 0x000fe2000f8e0006 */
[----:B------:R-:W-:Y:S01]  /*dd70*/  IMAD.MOV R10, RZ, RZ, -R6 ;  /* 0x000000ffff0a7224 */ /* 0x000fe200078e0a06 */
[----:B------:R-:W-:Y:S01]  /*dd80*/  UIMAD UR10, UR39, UR13, UR10 ;  /* 0x0000000d270a72a4 */ /* 0x000fe2000f8e020a */
[----:B------:R-:W-:Y:S01]  /*dd90*/  IMAD.WIDE R4, R7, 0x2, R4 ;  /* 0x0000000207047825 */ /* 0x000fe200078e0204 */
[----:B------:R-:W-:Y:S01]  /*dda0*/  USEL UR14, UR40, URZ, !UP0 ;  /* 0x0000003f280e7287 */ /* 0x000fe2000c000000 */
[----:B------:R-:W-:Y:S01]  /*ddb0*/  ULDC.64 UR12, c[0x0][0xb98] ;  /* 0x0002e600000c7ab9 */ /* 0x000fe20000000a00 */
[----:B------:R-:W-:Y:S01]  /*ddc0*/  UIADD3 UR9, UR9, UR10, URZ ;  /* 0x0000000a09097290 */ /* 0x000fe2000fffe03f */
[----:B------:R-:W-:Y:S01]  /*ddd0*/  IMAD R9, R45, R10, R12 ;  /* 0x0000000a2d097224 */ /* 0x000fe200078e020c */
[----:B------:R-:W-:Y:S01]  /*dde0*/  UIMAD UR6, UR15, UR12, URZ ;  /* 0x0000000c0f0672a4 */ /* 0x000fe2000f8e023f */
[----:B------:R-:W-:Y:S01]  /*ddf0*/  IADD3 R12, P2, R4, 0x1800, RZ ;  /* 0x00001800040c7810 */ /* 0x000fe20007f5e0ff */
[----:B------:R-:W-:Y:S01]  /*de00*/  UIMAD.WIDE.U32 UR8, UR14, UR12, UR8 ;  /* 0x0000000c0e0872a5 */ /* 0x000fe2000f8e0008 */
[----:B------:R-:W-:Y:S01]  /*de10*/  SHF.R.S32.HI R10, RZ, 0x1f, R6 ;  /* 0x0000001fff0a7819 */ /* 0x000fe20000011406 */
[----:B------:R-:W-:Y:S01]  /*de20*/  UIMAD UR6, UR14, UR13, UR6 ;  /* 0x0000000d0e0672a4 */ /* 0x000fe2000f8e0206 */
[----:B------:R-:W-:Y:S01]  /*de30*/  SHF.R.S32.HI R7, RZ, 0x1f, R9 ;  /* 0x0000001fff077819 */ /* 0x000fe20000011409 */
[----:B------:R-:W-:Y:S01]  /*de40*/  ULDC.64 UR10, c[0x0][0xb88] ;  /* 0x0002e200000a7ab9 */ /* 0x000fe20000000a00 */
[----:B------:R-:W-:-:S02]  /*de50*/  LOP3.LUT R11, R12, 0x180, RZ, 0xc0, !PT ;  /* 0x000001800c0b7812 */ /* 0x000fc400078ec0ff */
[----:B------:R-:W-:Y:S01]  /*de60*/  IADD3 R6, P0, R6, UR8, RZ ;  /* 0x0000000806067c10 */ /* 0x000fe2000ff1e0ff */
[----:B------:R-:W-:Y:S01]  /*de70*/  IMAD.U32 R13, RZ, RZ, UR6 ;  /* 0x00000006ff0d7e24 */ /* 0x000fe2000f8e00ff */
[----:B------:R-:W-:Y:S01]  /*de80*/  SHF.R.U64 R11, R11, 0x3, RZ ;  /* 0x000000030b0b7819 */ /* 0x000fe200000012ff */
[----:B------:R-:W-:Y:S01]  /*de90*/  IMAD R14, R7, UR10, RZ ;  /* 0x0000000a070e7c24 */ /* 0x000fe2000f8e02ff */
[----:B------:R-:W-:Y:S02]  /*dea0*/  IADD3 R33, P6, R4, 0x3000, RZ ;  /* 0x0000300004217810 */ /* 0x000fe40007fde0ff */
[----:B------:R-:W-:Y:S01]  /*deb0*/  IADD3.X R7, R10, UR9, R13, P0, !PT ;  /* 0x000000090a077c10 */ /* 0x000fe200087fe40d */
[----:B------:R-:W-:Y:S01]  /*dec0*/  ULDC.64 UR8, c[0x0][0xb50] ;  /* 0x0002d40000087ab9 */ /* 0x000fe20000000a00 */
[----:B------:R-:W-:Y:S01]  /*ded0*/  LOP3.LUT R10, R11, R12, RZ, 0x3c, !PT ;  /* 0x0000000c0b0a7212 */ /* 0x000fe200078e3cff */
[C---:B------:R-:W-:Y:S01]  /*dee0*/  IMAD R11, R9.reuse, UR11, R14 ;  /* 0x0000000b090b7c24 */ /* 0x040fe2000f8e020e */
[C---:B------:R-:W-:Y:S01]  /*def0*/  IADD3 R25, P5, R4.reuse, 0x4800, RZ ;  /* 0x0000480004197810 */ /* 0x040fe20007fbe0ff */
[----:B------:R-:W-:Y:S01]  /*df00*/  IMAD.WIDE.U32 R6, R9, UR10, R6 ;  /* 0x0000000a09067c25 */ /* 0x000fe2000f8e0006 */
[----:B------:R-:W-:Y:S01]  /*df10*/  IADD3 R37, P4, R4, 0x6000, RZ ;  /* 0x0000600004257810 */ /* 0x000fe20007f9e0ff */
[----:B------:R-:W-:Y:S01]  /*df20*/  ULDC.64 UR10, c[0x0][0xaa0] ;  /* 0x0002a800000a7ab9 */ /* 0x000fe20000000a00 */
[----:B------:R-:W-:Y:S01]  /*df30*/  LOP3.LUT R32, R33, 0x180, RZ, 0xc0, !PT ;  /* 0x0000018021207812 */ /* 0x000fe200078ec0ff */
[----:B------:R-:W-:Y:S01]  /*df40*/  IMAD.IADD R7, R7, 0x1, R11 ;  /* 0x0000000107077824 */ /* 0x000fe200078e020b */
[----:B------:R-:W-:Y:S01]  /*df50*/  LEA R9, P0, R6, UR8, 0x2 ;  /* 0x0000000806097c11 */ /* 0x000fe2000f8010ff */
[----:B------:R-:W-:Y:S01]  /*df60*/  VIADD R12, R156, UR41 ;  /* 0x000000299c0c7c36 */ /* 0x000fe20008000000 */
[----:B------:R-:W-:Y:S01]  /*df70*/  LOP3.LUT R24, R25, 0x180, RZ, 0xc0, !PT ;  /* 0x0000018019187812 */ /* 0x000fe200078ec0ff */
[----:B------:R-:W-:Y:S01]  /*df80*/  IMAD.X R11, RZ, RZ, R5, P2 ;  /* 0x000000ffff0b7224 */ /* 0x000fe200010e0605 */
[----:B------:R-:W-:Y:S01]  /*df90*/  LEA.HI.X R6, R6, UR9, R7, 0x2, P0 ;  /* 0x0000000906067c11 */ /* 0x000fe200080f1407 */
[----:B------:R-:W-:Y:S01]  /*dfa0*/  SHFL.IDX PT, R20, R9, RZ, 0x1c1f ;  /* 0x001c1fff09147589 */ /* 0x000fe200000e0000 */
[----:B------:R-:W-:Y:S01]  /*dfb0*/  LOP3.LUT P0, RZ, R154, 0x3, RZ, 0xc0, !PT ;  /* 0x000000039aff7812 */ /* 0x000fe2000780c0ff */
[----:B------:R-:W-:Y:S01]  /*dfc0*/  VIADD R2, R12, 0x8 ;  /* 0x000000080c027836 */ /* 0x000fe20000000000 */
[----:B------:R-:W-:Y:S01]  /*dfd0*/  IADD3 R7, P3, R4, 0x7800, RZ ;  /* 0x0000780004077810 */ /* 0x000fe20007f7e0ff */
[----:B------:R-:W1:Y:S01]  /*dfe0*/  SHFL.IDX PT, R21, R6, RZ, 0x1c1f ;  /* 0x001c1fff06157589 */ /* 0x000e6200000e0000 */
[----:B------:R-:W-:-:S02]  /*dff0*/  ISETP.GE.OR P2, PT, R12, R43, P0 ;  /* 0x0000002b0c00720c */ /* 0x000fc40000746670 */
[----:B------:R-:W-:Y:S01]  /*e000*/  ISETP.GE.OR P0, PT, R2, R43, P0 ;  /* 0x0000002b0200720c */ /* 0x000fe20000706670 */
[----:B------:R-:W-:Y:S01]  /*e010*/  SHFL.IDX PT, R40, R9, 0x1, 0x1c1f ;  /* 0x003c1f0009287f89 */ /* 0x000fe200000e0000 */
[----:B------:R-:W-:Y:S01]  /*e020*/  LOP3.LUT R2, R7, 0x180, RZ, 0xc0, !PT ;  /* 0x0000018007027812 */ /* 0x000fe200078ec0ff */
[----:B------:R-:W-:Y:S01]  /*e030*/  UIMAD UR8, UR7, UR10, URZ ;  /* 0x0000000a070872a4 */ /* 0x000fe2000f8e023f */
[----:B------:R-:W-:Y:S01]  /*e040*/  LOP3.LUT R36, R37, 0x180, RZ, 0xc0, !PT ;  /* 0x0000018025247812 */ /* 0x000fe200078ec0ff */
[----:B------:R-:W2:Y:S01]  /*e050*/  SHFL.IDX PT, R41, R6, 0x1, 0x1c1f ;  /* 0x003c1f0006297f89 */ /* 0x000ea200000e0000 */
[----:B------:R-:W-:Y:S01]  /*e060*/  LOP3.LUT R13, R4, 0x180, RZ, 0xc0, !PT ;  /* 0x00000180040d7812 */ /* 0x000fe200078ec0ff */
[----:B------:R-:W-:Y:S01]  /*e070*/  IMAD.X R29, RZ, RZ, R5, P3 ;  /* 0x000000ffff1d7224 */ /* 0x000fe200018e0605 */
[----:B------:R-:W-:Y:S01]  /*e080*/  SHF.R.U64 R2, R2, 0x3, RZ ;  /* 0x0000000302027819 */ /* 0x000fe200000012ff */
[----:B------:R-:W-:Y:S01]  /*e090*/  UIMAD.WIDE.U32 UR6, UR4, UR10, URZ ;  /* 0x0000000a040672a5 */ /* 0x000fe2000f8e003f */
[----:B------:R-:W-:Y:S01]  /*e0a0*/  SHF.R.U64 R32, R32, 0x3, RZ ;  /* 0x0000000320207819 */ /* 0x000fe200000012ff */
[----:B------:R-:W-:Y:S01]  /*e0b0*/  UIMAD UR8, UR4, UR11, UR8 ;  /* 0x0000000b040872a4 */ /* 0x000fe2000f8e0208 */
[----:B------:R-:W-:-:S02]  /*e0c0*/  SHF.R.U64 R24, R24, 0x3, RZ ;  /* 0x0000000318187819 */ /* 0x000fc400000012ff */
[----:B------:R-:W-:Y:S01]  /*e0d0*/  SHF.R.U64 R36, R36, 0x3, RZ ;  /* 0x0000000324247819 */ /* 0x000fe200000012ff */
[----:B------:R-:W-:Y:S01]  /*e0e0*/  ULDC.64 UR10, c[0x0][0xae8] ;  /* 0x0002ba00000a7ab9 */ /* 0x000fe20000000a00 */
[----:B------:R-:W-:Y:S02]  /*e0f0*/  SHF.R.U64 R13, R13, 0x3, RZ ;  /* 0x000000030d0d7819 */ /* 0x000fe400000012ff */
[----:B------:R-:W-:Y:S01]  /*e100*/  LOP3.LUT R28, R2, R7, RZ, 0x3c, !PT ;  /* 0x00000007021c7212 */ /* 0x000fe200078e3cff */
[----:B-1----:R-:W-:Y:S01]  /*e110*/  @!P2 ST.E desc[UR50][R20.64], R8 ;  /* 0x000000081400a985 */ /* 0x002fe2000c101932 */
[----:B------:R-:W-:Y:S01]  /*e120*/  LOP3.LUT R32, R32, R33, RZ, 0x3c, !PT ;  /* 0x0000002120207212 */ /* 0x000fe200078e3cff */
[----:B------:R-:W-:Y:S01]  /*e130*/  IMAD R2, R152, 0x60, R153 ;  /* 0x0000006098027824 */ /* 0x000fe200078e0299 */
[----:B------:R-:W-:Y:S01]  /*e140*/  LOP3.LUT R24, R24, R25, RZ, 0x3c, !PT ;  /* 0x0000001918187212 */ /* 0x000fe200078e3cff */
[----:B------:R-:W-:Y:S01]  /*e150*/  UIADD3 UR7, UR7, UR8, URZ ;  /* 0x0000000807077290 */ /* 0x000fe2000fffe03f */
[----:B------:R-:W-:Y:S01]  /*e160*/  LOP3.LUT R36, R36, R37, RZ, 0x3c, !PT ;  /* 0x0000002524247212 */ /* 0x000fe200078e3cff */
[----:B------:R-:W-:Y:S01]  /*e170*/  UIMAD UR4, UR16, UR10, URZ ;  /* 0x0000000a100472a4 */ /* 0x000fe2000f8e023f */
[----:B------:R-:W-:Y:S01]  /*e180*/  LOP3.LUT R12, R13, R4, RZ, 0x3c, !PT ;  /* 0x000000040d0c7212 */ /* 0x000fe200078e3cff */
[----:B--2---:R1:W-:Y:S01]  /*e190*/  @!P0 ST.E desc[UR50][R40.64], R3 ;  /* 0x0000000328008985 */ /* 0x0043e2000c101932 */
[--C-:B------:R-:W-:Y:S01]  /*e1a0*/  IMAD.X R33, RZ, RZ, R5.reuse, P6 ;  /* 0x000000ffff217224 */ /* 0x100fe200030e0605 */
[----:B------:R-:W-:Y:S01]  /*e1b0*/  ULDC.64 UR8, c[0x0][0xaf0] ;  /* 0x0002bc0000087ab9 */ /* 0x000fe20000000a00 */
[----:B------:R-:W-:-:S02]  /*e1c0*/  IMAD.X R25, RZ, RZ, R5, P5 ;  /* 0x000000ffff197224 */ /* 0x000fc400028e0605 */
[--C-:B------:R-:W-:Y:S01]  /*e1d0*/  IMAD.X R37, RZ, RZ, R5.reuse, P4 ;  /* 0x000000ffff257224 */ /* 0x100fe200020e0605 */
[----:B------:R-:W-:Y:S01]  /*e1e0*/  UIMAD UR4, UR39, UR11, UR4 ;  /* 0x0000000b270472a4 */ /* 0x000fe2000f8e0204 */
[----:B------:R-:W-:Y:S01]  /*e1f0*/  IMAD.MOV.U32 R13, RZ, RZ, R5 ;  /* 0x000000ffff0d7224 */ /* 0x000fe200078e0005 */
[----:B------:R-:W-:Y:S01]  /*e200*/  UIMAD.WIDE.U32 UR6, UR39, UR10, UR6 ;  /* 0x0000000a270672a5 */ /* 0x000fe2000f8e0006 */
[----:B------:R2:W5:Y:S01]  /*e210*/  LD.E.128 R4, desc[UR50][R10.64] ;  /* 0x000000320a047980 */ /* 0x000562000c101d00 */
[----:B-1----:R-:W1:Y:S02]  /*e220*/  @P1 LDC R3, c[0x0][0xbf0] ;  /* 0x0002fc00ff031b82 */ /* 0x002e640000000800 */
[----:B------:R-:W-:Y:S01]  /*e230*/  UIADD3 UR7, UR7, UR4, URZ ;  /* 0x0000000407077290 */ /* 0x000fe2000fffe03f */
[----:B------:R-:W5:Y:S04]  /*e240*/  LD.E.128 R12, desc[UR50][R12.64] ;  /* 0x000000320c0c7980 */ /* 0x000f68000c101d00 */
[----:B------:R-:W5:Y:S01]  /*e250*/  LD.E.128 R32, desc[UR50][R32.64] ;  /* 0x0000003220207980 */ /* 0x000f62000c101d00 */
[----:B--2---:R-:W-:Y:S01]  /*e260*/  VIADD R11, R2, UR41 ;  /* 0x00000029020b7c36 */ /* 0x004fe20008000000 */
[----:B------:R-:W-:-:S02]  /*e270*/  UIMAD UR4, UR15, UR8, URZ ;  /* 0x000000080f0472a4 */ /* 0x000fc4000f8e023f */
[----:B------:R-:W5:Y:S01]  /*e280*/  LD.E.128 R24, desc[UR50][R24.64] ;  /* 0x0000003218187980 */ /* 0x000f62000c101d00 */
[----:B0-----:R-:W-:Y:S01]  /*e290*/  @P1 IMAD.HI.U32 R2, R11, R42, RZ ;  /* 0x0000002a0b021227 */ /* 0x001fe200078e00ff */
[----:B------:R-:W-:Y:S02]  /*e2a0*/  UIMAD UR4, UR14, UR9, UR4 ;  /* 0x000000090e0472a4 */ /* 0x000fe4000f8e0204 */
[----:B------:R-:W5:Y:S01]  /*e2b0*/  LD.E.128 R36, desc[UR50][R36.64] ;  /* 0x0000003224247980 */ /* 0x000f62000c101d00 */
[----:B------:R-:W-:Y:S01]  /*e2c0*/  IMAD.MOV.U32 R9, RZ, RZ, R11 ;  /* 0x000000ffff097224 */ /* 0x000fe200078e000b */
[----:B------:R-:W-:Y:S02]  /*e2d0*/  UIMAD.WIDE.U32 UR6, UR14, UR8, UR6 ;  /* 0x000000080e0672a5 */ /* 0x000fe4000f8e0006 */
[----:B------:R-:W5:Y:S01]  /*e2e0*/  LD.E.128 R28, desc[UR50][R28.64] ;  /* 0x000000321c1c7980 */ /* 0x000f62000c101d00 */
[----:B------:R-:W-:Y:S01]  /*e2f0*/  ULDC.64 UR8, c[0x0][0xae0] ;  /* 0x0002b80000087ab9 */ /* 0x000fe20000000a00 */
[----:B-1----:R-:W-:Y:S01]  /*e300*/  @P1 SHF.R.U32.HI R9, RZ, R3, R2 ;  /* 0x00000003ff091219 */ /* 0x002fe20000011602 */
[----:B------:R-:W-:Y:S01]  /*e310*/  UIADD3 UR4, UR7, UR4, URZ ;  /* 0x0000000407047290 */ /* 0x000fe2000fffe03f */
[----:B------:R-:W-:Y:S01]  /*e320*/  @!PT LDS RZ, [RZ] ;  /* 0x00000000fffff984 */ /* 0x000fe20000000800 */
[----:B------:R-:W-:Y:S01]  /*e330*/  @!PT LDS RZ, [RZ] ;  /* 0x00000000fffff984 */ /* 0x000fe20000000800 */
[----:B------:R-:W-:Y:S01]  /*e340*/  @!PT LDS RZ, [RZ] ;  /* 0x00000000fffff984 */ /* 0x000fe20000000800 */
[----:B------:R-:W-:Y:S01]  /*e350*/  @!PT LDS RZ, [RZ] ;  /* 0x00000000fffff984 */ /* 0x000fe20000000800 */
[----:B------:R0:W-:Y:S06]  /*e360*/  MEMBAR.ALL.CTA ;  /* 0x0000000000007992 */ /* 0x0001ec0000008000 */
[----:B0-----:R-:W0:Y:S01]  /*e370*/  FENCE.VIEW.ASYNC.S ;  /* 0x00000000000073c6 */ /* 0x001e220000000000 */
[--C-:B------:R-:W-:Y:S01]  /*e380*/  SHF.R.S32.HI R8, RZ, 0x1f, R9.reuse ;  /* 0x0000001fff087819 */ /* 0x100fe20000011409 */
[----:B------:R-:W-:-:S02]  /*e390*/  IMAD.MOV R10, RZ, RZ, -R9 ;  /* 0x000000ffff0a7224 */ /* 0x000fc400078e0a09 */
[----:B------:R-:W-:Y:S02]  /*e3a0*/  IMAD.U32 R3, RZ, RZ, UR7 ;  /* 0x00000007ff037e24 */ /* 0x000fe4000f8e00ff */
[----:B------:R-:W-:Y:S02]  /*e3b0*/  IMAD R8, R8, UR8, RZ ;  /* 0x0000000808087c24 */ /* 0x000fe4000f8e02ff */
[----:B------:R-:W-:Y:S02]  /*e3c0*/  IMAD R11, R45, R10, R11 ;  /* 0x0000000a2d0b7224 */ /* 0x000fe400078e020b */
[----:B------:R-:W-:Y:S01]  /*e3d0*/  IMAD.U32 R2, RZ, RZ, UR6 ;  /* 0x00000006ff027e24 */ /* 0x000fe2000f8e00ff */
[----:B------:R-:W-:Y:S01]  /*e3e0*/  ULDC.64 UR6, c[0x0][0xad8] ;  /* 0x0002b60000067ab9 */ /* 0x000fe20000000a00 */
[----:B------:R-:W-:Y:S02]  /*e3f0*/  IMAD.U32 R3, RZ, RZ, UR4 ;  /* 0x00000004ff037e24 */ /* 0x000fe4000f8e00ff */
[C---:B------:R-:W-:Y:S01]  /*e400*/  IMAD R21, R9.reuse, UR9, R8 ;  /* 0x0000000909157c24 */ /* 0x040fe2000f8e0208 */
[----:B------:R-:W-:Y:S01]  /*e410*/  SHF.R.S32.HI R8, RZ, 0x1f, R11 ;  /* 0x0000001fff087819 */ /* 0x000fe2000001140b */
[----:B------:R-:W-:-:S04]  /*e420*/  IMAD.WIDE.U32 R2, R9, UR8, R2 ;  /* 0x0000000809027c25 */ /* 0x000fc8000f8e0002 */
        /* <DEDUP_REMOVED lines=16> */
[----:B------:R-:W-:Y:S02]  /*e530*/  SHF.R.S32.HI R44, RZ, 0x1f, R23 ;  /* 0x0000001fff2c7819 */ /* 0x000fe40000011417 */
[----:B------:R-:W-:Y:S01]  /*e540*/  SHF.R.S32.HI R46, RZ, 0x1f, R22 ;  /* 0x0000001fff2e7819 */ /* 0x000fe20000011416 */
[----:B------:R-:W-:Y:S06]  /*e550*/  @P0 BRA `(.L_x_978) ;  /* 0x0000000000300947 */ /* 0x000fec0003800000 */
[----:B------:R-:W-:Y:S02]  /*e560*/  ULDC UR4, c[0x0][0xac8] ;  /* 0x0002b20000047ab9 */ /* 0x000fe40000000800 */
[----:B------:R-:W-:Y:S02]  /*e570*/  ISETP.GE.AND P1, PT, R22, UR4, PT ;  /* 0x0000000416007c0c */ /* 0x000fe4000bf26270 */
[----:B------:R-:W-:Y:S02]  /*e580*/  ISETP.GE.AND P2, PT, R23, UR4, PT ;  /* 0x0000000417007c0c */ /* 0x000fe4000bf46270 */
[----:B------:R-:W-:-:S09]  /*e590*/  ISETP.GE.AND P0, PT, R18, UR4, PT ;  /* 0x0000000412007c0c */ /* 0x000fd2000bf06270 */
[-C--:B-1----:R-:W-:Y:S02]  /*e5a0*/  @!P1 LEA R10, P3, R22, R8.reuse, 0x1 ;  /* 0x00000008160a9211 */ /* 0x082fe400078608ff */
[C---:B------:R-:W-:Y:S02]  /*e5b0*/  @!P2 LEA R20, P4, R23.reuse, R8, 0x1 ;  /* 0x000000081714a211 */ /* 0x040fe400078808ff */
[----:B--2---:R-:W-:Y:S01]  /*e5c0*/  @!P0 IMAD.WIDE R2, R18, 0x2, R8 ;  /* 0x0000000212028825 */ /* 0x004fe200078e0208 */
[-C--:B------:R-:W-:Y:S02]  /*e5d0*/  @!P1 LEA.HI.X R11, R22, R9.reuse, R46, 0x1, P3 ;  /* 0x00000009160b9211 */ /* 0x080fe400018f0c2e */
[----:B------:R-:W-:Y:S02]  /*e5e0*/  @!P2 LEA.HI.X R21, R23, R9, R44, 0x1, P4 ;  /* 0x000000091715a211 */ /* 0x000fe400020f0c2c */
[----:B-----5:R3:W-:Y:S04]  /*e5f0*/  @!P0 ST.E.128 desc[UR50][R2.64], R12 ;  /* 0x0000000c02008985 */ /* 0x0207e8000c101d32 */
[----:B------:R3:W-:Y:S04]  /*e600*/  @!P1 ST.E.128 desc[UR50][R10.64], R32 ;  /* 0x000000200a009985 */ /* 0x0007e8000c101d32 */
[----:B------:R3:W-:Y:S02]  /*e610*/  @!P2 ST.E.128 desc[UR50][R20.64], R36 ;  /* 0x000000241400a985 */ /* 0x0007e4000c101d32 */
.L_x_978:
[----:B------:R-:W-:Y:S05]  /*e620*/  BSYNC B1 ;  /* 0x0000000000017941 */ /* 0x000fea0003800000 */
.L_x_977:
[----:B0-----:R-:W-:Y:S01]  /*e630*/  VIADD R0, R42, 0x60 ;  /* 0x000000602a007836 */ /* 0x001fe20000000000 */
[----:B--2---:R0:W2:Y:S04]  /*e640*/  SHFL.IDX PT, R9, R41, 0x1, 0x1c1f ;  /* 0x003c1f0029097f89 */ /* 0x0040a800000e0000 */
[----:B------:R-:W-:Y:S01]  /*e650*/  ISETP.GE.AND P0, PT, R0, R43, PT ;  /* 0x0000002b0000720c */ /* 0x000fe20003f06270 */
[----:B-1----:R0:W1:-:S12]  /*e660*/  SHFL.IDX PT, R8, R40, 0x1, 0x1c1f ;  /* 0x003c1f0028087f89 */ /* 0x00205800000e0000 */
[----:B0-----:R-:W-:Y:S05]  /*e670*/  @P0 BRA `(.L_x_979) ;  /* 0x0000000800c00947 */ /* 0x001fea0003800000 */
[----:B------:R-:W-:Y:S02]  /*e680*/  ULDC UR4, c[0x0][0xac8] ;  /* 0x0002b20000047ab9 */ /* 0x000fe40000000800 */
[----:B------:R-:W-:Y:S02]  /*e690*/  ISETP.GE.AND P2, PT, R22, UR4, PT ;  /* 0x0000000416007c0c */ /* 0x000fe4000bf46270 */
[----:B------:R-:W-:-:S11]  /*e6a0*/  ISETP.GE.AND P1, PT, R18, UR4, PT ;  /* 0x0000000412007c0c */ /* 0x000fd6000bf26270 */
[----:B-1-3--:R-:W-:Y:S02]  /*e6b0*/  @!P2 LEA R10, P0, R22, R8, 0x1 ;  /* 0x00000008160aa211 */ /* 0x00afe400078008ff */
[----:B--2---:R-:W-:Y:S02]  /*e6c0*/  @!P1 IMAD.WIDE R2, R18, 0x2, R8 ;  /* 0x0000000212029825 */ /* 0x004fe400078e0208 */
[----:B------:R-:W-:Y:S02]  /*e6d0*/  @!P2 LEA.HI.X R11, R22, R9, R46, 0x1, P0 ;  /* 0x00000009160ba211 */ /* 0x000fe400000f0c2e */
[----:B------:R-:W-:Y:S01]  /*e6e0*/  ISETP.GE.AND P0, PT, R23, UR4, PT ;  /* 0x0000000417007c0c */ /* 0x000fe2000bf06270 */
[----:B-----5:R0:W-:Y:S04]  /*e6f0*/  @!P1 ST.E.128 desc[UR50][R2.64], R4 ;  /* 0x0000000402009985 */ /* 0x0201e8000c101d32 */
[----:B------:R0:W-:Y:S08]  /*e700*/  @!P2 ST.E.128 desc[UR50][R10.64], R24 ;  /* 0x000000180a00a985 */ /* 0x0001f0000c101d32 */
[----:B------:R-:W-:Y:S05]  /*e710*/  @P0 BRA `(.L_x_979) ;  /* 0x0000000800980947 */ /* 0x000fea0003800000 */
[----:B0-----:R-:W-:-:S04]  /*e720*/  LEA R2, P0, R23, R8, 0x1 ;  /* 0x0000000817027211 */ /* 0x001fc800078008ff */
[----:B------:R-:W-:-:S05]  /*e730*/  LEA.HI.X R3, R23, R9, R44, 0x1, P0 ;  /* 0x0000000917037211 */ /* 0x000fca00000f0c2c */
[----:B------:R4:W-:Y:S01]  /*e740*/  ST.E.128 desc[UR50][R2.64], R28 ;  /* 0x0000001c02007985 */ /* 0x0009e2000c101d32 */
[----:B------:R-:W-:Y:S05]  /*e750*/  BRA `(.L_x_979) ;  /* 0x0000000800887947 */ /* 0x000fea0003800000 */
.L_x_975:
        /* <DEDUP_REMOVED lines=11> */
[----:B------:R-:W-:Y:S01]  /*e810*/  UISETP.NE.U32.AND UP1, UPT, UR6, URZ, UPT ;  /* 0x0000003f0600728c */ /* 0x000fe2000bf25070 */
[----:B------:R-:W-:Y:S02]  /*e820*/  IMAD.U32 R0, RZ, RZ, UR4 ;  /* 0x00000004ff007e24 */ /* 0x000fe4000f8e00ff */
[----:B------:R-:W2:Y:S01]  /*e830*/  @P2 LDG.E R6, desc[UR50][R2.64] ;  /* 0x0000003202062981 */ /* 0x000ea2000c1e1900 */
[----:B------:R-:W-:Y:S01]  /*e840*/  UISETP.NE.AND.EX UP1, UPT, UR7, URZ, UPT, UP1 ;  /* 0x0000003f0700728c */ /* 0x000fe2000bf25310 */
[----:B------:R-:W1:Y:S05]  /*e850*/  S2R R7, SR_TID.X ;  /* 0x0000000000077919 */ /* 0x000e6a0000002100 */
        /* <DEDUP_REMOVED lines=9> */
[----:B-1----:R-:W-:-:S10]  /*e8f0*/  VIADD R7, R7, 0xffffff80 ;  /* 0xffffff8007077836 */ /* 0x002fd40000000000 */
[----:B------:R-:W0:Y:S01]  /*e900*/  @P0 LDC R9, c[0x0][0xbec] ;  /* 0x0002fb00ff090b82 */ /* 0x000e220000000800 */
[----:B------:R-:W-:Y:S02]  /*e910*/  ISETP.GE.AND P1, PT, R7, 0xc0, PT ;  /* 0x000000c00700780c */ /* 0x000fe40003f26270 */
[----:B--2---:R-:W-:Y:S01]  /*e920*/  @P2 R2UR UR4, R6 ;  /* 0x00000000060422ca */ /* 0x004fe200000e0000 */
[----:B0--3--:R-:W-:-:S14]  /*e930*/  @P3 BRA `(.L_x_980) ;  /* 0x0000000000103947 */ /* 0x009fdc0003800000 */
[----:B------:R-:W-:Y:S05]  /*e940*/  @!P2 BRA `(.L_x_980) ;  /* 0x00000000000ca947 */ /* 0x000fea0003800000 */
[----:B------:R-:W2:Y:S04]  /*e950*/  LDG.E R5, desc[UR50][R2.64] ;  /* 0x0000003202057981 */ /* 0x000ea8000c1e1900 */
[----:B-----5:R-:W2:Y:S02]  /*e960*/  LDG.E R0, desc[UR50][R2.64+0x4] ;  /* 0x0000043202007981 */ /* 0x020ea4000c1e1900 */
[----:B--2---:R-:W-:-:S07]  /*e970*/  IMAD.IADD R0, R0, 0x1, -R5 ;  /* 0x0000000100007824 */ /* 0x004fce00078e0a05 */
.L_x_980:
[----:B------:R-:W-:Y:S01]  /*e980*/  USHF.R.S32.HI UR6, URZ, 0x1f, UR40 ;  /* 0x0000001f3f067899 */ /* 0x000fe20008011428 */
[----:B------:R-:W-:Y:S01]  /*e990*/  BSSY B1, `(.L_x_981) ;  /* 0x000002e000017945 */ /* 0x000fe20003800000 */
[----:B------:R-:W-:Y:S02]  /*e9a0*/  USHF.R.S32.HI UR9, URZ, 0x1f, UR4 ;  /* 0x0000001f3f097899 */ /* 0x000fe40008011404 */
[----:B------:R-:W-:Y:S02]  /*e9b0*/  USEL UR11, UR40, URZ, !UP0 ;  /* 0x0000003f280b7287 */ /* 0x000fe4000c000000 */
[----:B------:R-:W-:Y:S01]  /*e9c0*/  USEL UR12, UR6, URZ, !UP0 ;  /* 0x0000003f060c7287 */ /* 0x000fe2000c000000 */
[----:B------:R-:W-:Y:S11]  /*e9d0*/  @P1 BRA `(.L_x_982) ;  /* 0x0000000000a41947 */ /* 0x000ff60003800000 */
[----:B------:R-:W0:Y:S01]  /*e9e0*/  S2R R3, SR_TID.X ;  /* 0x0000000000037919 */ /* 0x000e220000002100 */
[----:B------:R-:W1:Y:S01]  /*e9f0*/  LDC R7, c[0x0][0xbe8] ;  /* 0x0002fa00ff077b82 */ /* 0x000e620000000800 */
[----:B------:R-:W-:Y:S02]  /*ea00*/  IMAD.U32 R4, RZ, RZ, UR41 ;  /* 0x00000029ff047e24 */ /* 0x000fe4000f8e00ff */
[----:B-1---5:R-:W-:-:S03]  /*ea10*/  IMAD R2, R0, R7, RZ ;  /* 0x0000000700027224 */ /* 0x022fc600078e02ff */
[----:B0-----:R-:W-:-:S04]  /*ea20*/  IADD3 R4, R4, -0x80, R3 ;  /* 0xffffff8004047810 */ /* 0x001fc80007ffe003 */
        /* <DEDUP_REMOVED lines=36> */
.L_x_982:
[----:B------:R-:W-:Y:S05]  /*ec70*/  BSYNC B1 ;  /* 0x0000000000017941 */ /* 0x000fea0003800000 */
.L_x_981:
[----:B0-----:R-:W0:Y:S01]  /*ec80*/  @P0 LDC R3, c[0x0][0xbf0] ;  /* 0x0002fc00ff030b82 */ /* 0x001e220000000800 */
[----:B------:R-:W-:Y:S01]  /*ec90*/  ULDC.64 UR14, c[0x0][0xaa0] ;  /* 0x0002a800000e7ab9 */ /* 0x000fe20000000a00 */
[----:B------:R-:W-:Y:S01]  /*eca0*/  IMAD R2, R152, 0x60, R153 ;  /* 0x0000006098027824 */ /* 0x000fe200078e0299 */
[----:B------:R-:W-:Y:S01]  /*ecb0*/  UIMAD UR8, UR9, UR14, URZ ;  /* 0x0000000e090872a4 */ /* 0x000fe2000f8e023f */
[----:B------:R-:W-:Y:S01]  /*ecc0*/  BSSY B1, `(.L_x_983) ;  /* 0x000003a000017945 */ /* 0x000fe20003800000 */
[----:B------:R-:W-:Y:S01]  /*ecd0*/  UIMAD.WIDE.U32 UR6, UR4, UR14, URZ ;  /* 0x0000000e040672a5 */ /* 0x000fe2000f8e003f */
[----:B------:R-:W-:Y:S01]  /*ece0*/  VIADD R4, R2, UR41 ;  /* 0x0000002902047c36 */ /* 0x000fe20008000000 */
[----:B------:R-:W-:Y:S01]  /*ecf0*/  UIMAD UR8, UR4, UR15, UR8 ;  /* 0x0000000f040872a4 */ /* 0x000fe2000f8e0208 */
[----:B------:R-:W-:Y:S02]  /*ed00*/  SHF.R.S32.HI R10, RZ, 0x1f, R23 ;  /* 0x0000001fff0a7819 */ /* 0x000fe40000011417 */
[----:B------:R-:W-:Y:S01]  /*ed10*/  ULDC.64 UR14, c[0x0][0xae8] ;  /* 0x0002ba00000e7ab9 */ /* 0x000fe20000000a00 */
[----:B------:R-:W-:Y:S01]  /*ed20*/  UIADD3 UR7, UR7, UR8, URZ ;  /* 0x0000000807077290 */ /* 0x000fe2000fffe03f */
[----:B------:R-:W-:Y:S01]  /*ed30*/  @P0 IMAD.HI.U32 R2, R4, R9, RZ ;  /* 0x0000000904020227 */ /* 0x000fe200078e00ff */
[----:B------:R-:W-:Y:S01]  /*ed40*/  UIMAD UR4, UR10, UR14, URZ ;  /* 0x0000000e0a0472a4 */ /* 0x000fe2000f8e023f */
[----:B------:R-:W-:Y:S01]  /*ed50*/  SHF.R.S32.HI R14, RZ, 0x1f, R22 ;  /* 0x0000001fff0e7819 */ /* 0x000fe20000011416 */
        /* <DEDUP_REMOVED lines=17> */
[----:B------:R-:W-:Y:S01]  /*ee70*/  SHF.R.S32.HI R4, RZ, 0x1f, R7 ;  /* 0x0000001fff047819 */ /* 0x000fe20000011407 */
[----:B------:R-:W-:Y:S01]  /*ee80*/  IMAD.U32 R3, RZ, RZ, UR4 ;  /* 0x00000004ff037e24 */ /* 0x000fe2000f8e00ff */
[----:B------:R-:W-:Y:S01]  /*ee90*/  ULDC.64 UR6, c[0x0][0xad8] ;  /* 0x0002b60000067ab9 */ /* 0x000fe20000000a00 */
[----:B------:R-:W-:-:S02]  /*eea0*/  IMAD R9, R5, UR9, R6 ;  /* 0x0000000905097c24 */ /* 0x000fc4000f8e0206 */
[----:B------:R-:W-:-:S04]  /*eeb0*/  IMAD.WIDE.U32 R2, R5, UR8, R2 ;  /* 0x0000000805027c25 */ /* 0x000fc8000f8e0002 */
[----:B------:R-:W-:Y:S02]  /*eec0*/  IMAD R4, R4, UR6, RZ ;  /* 0x0000000604047c24 */ /* 0x000fe4000f8e02ff */
[----:B------:R-:W-:Y:S02]  /*eed0*/  IMAD.IADD R3, R3, 0x1, R9 ;  /* 0x0000000103037824 */ /* 0x000fe400078e0209 */
[----:B-----5:R-:W-:Y:S02]  /*eee0*/  IMAD R11, R0, R11, RZ ;  /* 0x0000000b000b7224 */ /* 0x020fe400078e02ff */
[----:B------:R-:W-:Y:S02]  /*eef0*/  VIADD R0, R153, UR41 ;  /* 0x0000002999007c36 */ /* 0x000fe40008000000 */
[C---:B------:R-:W-:Y:S02]  /*ef00*/  IMAD R5, R7.reuse, UR7, R4 ;  /* 0x0000000707057c24 */ /* 0x040fe4000f8e0204 */
[----:B------:R-:W-:Y:S01]  /*ef10*/  IMAD.WIDE.U32 R2, R7, UR6, R2 ;  /* 0x0000000607027c25 */ /* 0x000fe2000f8e0002 */
[----:B------:R-:W-:Y:S01]  /*ef20*/  ISETP.GE.AND P0, PT, R0, R11, PT ;  /* 0x0000000b0000720c */ /* 0x000fe20003f06270 */
[----:B------:R-:W-:-:S02]  /*ef30*/  ULDC.64 UR6, c[0x0][0xa80] ;  /* 0x0002a00000067ab9 */ /* 0x000fc40000000a00 */
        /* <DEDUP_REMOVED lines=15> */
[----:B------:R3:W-:Y:S04]  /*f030*/  @!P2 ST.E.128 desc[UR50][R6.64], RZ ;  /* 0x000000ff0600a985 */ /* 0x0007e8000c101d32 */
[----:B------:R3:W-:Y:S04]  /*f040*/  @!P3 ST.E.128 desc[UR50][R8.64], RZ ;  /* 0x000000ff0800b985 */ /* 0x0007e8000c101d32 */
[----:B------:R3:W-:Y:S02]  /*f050*/  @!P4 ST.E.128 desc[UR50][R12.64], RZ ;  /* 0x000000ff0c00c985 */ /* 0x0007e4000c101d32 */
.L_x_984:
[----:B------:R-:W-:Y:S05]  /*f060*/  BSYNC B1 ;  /* 0x0000000000017941 */ /* 0x000fea0003800000 */
.L_x_983:
        /* <DEDUP_REMOVED lines=9> */
[-C--:B-1-3--:R-:W-:Y:S02]  /*f100*/  @!P3 LEA R6, P0, R22, R2.reuse, 0x1 ;  /* 0x000000021606b211 */ /* 0x08afe400078008ff */
[C---:B------:R-:W-:Y:S02]  /*f110*/  @!P4 LEA R8, P1, R23.reuse, R2, 0x1 ;  /* 0x000000021708c211 */ /* 0x040fe400078208ff */
[----:B0---4-:R-:W-:Y:S01]  /*f120*/  @!P2 IMAD.WIDE R4, R18, 0x2, R2 ;  /* 0x000000021204a825 */ /* 0x011fe200078e0202 */
[-C--:B------:R-:W-:Y:S02]  /*f130*/  @!P3 LEA.HI.X R7, R22, R3.reuse, R14, 0x1, P0 ;  /* 0x000000031607b211 */ /* 0x080fe400000f0c0e */
[----:B------:R-:W-:Y:S02]  /*f140*/  @!P4 LEA.HI.X R9, R23, R3, R10, 0x1, P1 ;  /* 0x000000031709c211 */ /* 0x000fe400008f0c0a */
[----:B------:R0:W-:Y:S04]  /*f150*/  @!P2 ST.E.128 desc[UR50][R4.64], RZ ;  /* 0x000000ff0400a985 */ /* 0x0001e8000c101d32 */
[----:B------:R0:W-:Y:S04]  /*f160*/  @!P3 ST.E.128 desc[UR50][R6.64], RZ ;  /* 0x000000ff0600b985 */ /* 0x0001e8000c101d32 */
[----:B------:R0:W-:Y:S02]  /*f170*/  @!P4 ST.E.128 desc[UR50][R8.64], RZ ;  /* 0x000000ff0800c985 */ /* 0x0001e4000c101d32 */
.L_x_979:
[----:B------:R-:W-:Y:S05]  /*f180*/  BSYNC B0 ;  /* 0x0000000000007941 */ /* 0x000fea0003800000 */
.L_x_974:
[----:B------:R-:W-:Y:S02]  /*f190*/  ULDC UR4, c[0x0][0xc3c] ;  /* 0x00030f0000047ab9 */ /* 0x000fe40000000800 */
[----:B------:R-:W-:-:S06]  /*f1a0*/  UISETP.GE.AND UP0, UPT, UR48, UR4, UPT ;  /* 0x000000043000728c */ /* 0x000fcc000bf06270 */
[----:B------:R-:W-:-:S13]  /*f1b0*/  PLOP3.LUT P0, PT, PT, PT, UP0, 0x80, 0x0 ;  /* 0x000000000000781c */ /* 0x000fda0003f0f008 */
[----:B------:R-:W-:Y:S05]  /*f1c0*/  @!P0 BRA `(.L_x_985) ;  /* 0xffffff1800fc8947 */ /* 0x000fea000383ffff */
[----:B------:R-:W-:Y:S05]  /*f1d0*/  EXIT ;  /* 0x000000000000794d */ /* 0x000fea0003800000 */
.L_x_888:
        /* <DEDUP_REMOVED lines=13> */
[----:B------:R-:W0:Y:S02]  /*f2b0*/  LDS.128 R24, [UR4+0x19cd0] ;  /* 0x019cd004ff187984 */ /* 0x000e240008000c00 */
[----:B0-----:R-:W-:Y:S02]  /*f2c0*/  R2UR UR45, R27 ;  /* 0x000000001b2d72ca */ /* 0x001fe400000e0000 */
[----:B------:R-:W-:Y:S01]  /*f2d0*/  R2UR UR36, R26 ;  /* 0x000000001a2472ca */ /* 0x000fe200000e0000 */
[----:B------:R-:W-:Y:S06]  /*f2e0*/  BAR.ARV 0x4, 0x200 ;  /* 0x0108000000007b1d */ /* 0x000fec0000002000 */
[----:B------:R-:W-:Y:S08]  /*f2f0*/  BRA `(.L_x_987) ;  /* 0x0000000800b07947 */ /* 0x000ff00003800000 */
.L_x_986:
[----:B------:R-:W0:Y:S01]  /*f300*/  S2R R2, SR_TID.X ;  /* 0x0000000000027919 */ /* 0x000e220000002100 */
[----:B------:R-:W-:Y:S01]  /*f310*/  ULDC UR4, c[0x0][0xc3c] ;  /* 0x00030f0000047ab9 */ /* 0x000fe20000000800 */
[----:B------:R-:W1:Y:S01]  /*f320*/  LDC R9, c[0x0][0xc38] ;  /* 0x00030e00ff097b82 */ /* 0x000e620000000800 */
        /* <DEDUP_REMOVED lines=29> */
[----:B------:R-:W1:Y:S02]  /*f500*/  SHFL.IDX PT, R6, R10, 0x1f, 0x1f ;  /* 0x03e01f000a067f89 */ /* 0x000e6400000e0000 */
[----:B-1----:R-:W-:-:S04]  /*f510*/  IMAD R6, R6, R9, RZ ;  /* 0x0000000906067224 */ /* 0x002fc800078e02ff */
[----:B------:R-:W-:Y:S01]  /*f520*/  IMAD.MOV.U32 R3, RZ, RZ, R6 ;  /* 0x000000ffff037224 */ /* 0x000fe200078e0006 */
[----:B0-----:R-:W-:-:S13]  /*f530*/  ISETP.GT.AND P6, PT, R6, R7, PT ;  /* 0x000000070600720c */ /* 0x001fda0003fc4270 */
[----:B------:R-:W-:Y:S05]  /*f540*/  @P6 BRA `(.L_x_988) ;  /* 0x0000000000a06947 */ /* 0x000fea0003800000 */
[----:B------:R-:W-:Y:S01]  /*f550*/  IMAD.MOV.U32 R6, RZ, RZ, R3 ;  /* 0x000000ffff067224 */ /* 0x000fe200078e0003 */
[----:B------:R-:W-:Y:S01]  /*f560*/  UMOV UR45, URZ ;  /* 0x0000003f002d7c82 */ /* 0x000fe20008000000 */
[----:B------:R-:W-:Y:S01]  /*f570*/  ULDC UR6, c[0x0][0xc3c] ;  /* 0x00030f0000067ab9 */ /* 0x000fe20000000800 */
[----:B------:R-:W-:-:S05]  /*f580*/  ULDC UR5, c[0x0][0xc3c] ;  /* 0x00030f0000057ab9 */ /* 0x000fca0000000800 */
.L_x_992:
        /* <DEDUP_REMOVED lines=14> */
.L_x_991:
[----:B------:R-:W-:Y:S05]  /*f670*/  BSYNC B0 ;  /* 0x0000000000007941 */ /* 0x000fea0003800000 */
.L_x_990:
        /* <DEDUP_REMOVED lines=21> */
.L_x_988:
[----:B------:R-:W-:Y:S01]  /*f7d0*/  IMAD.IADD R14, R6, 0x1, -R3 ;  /* 0x00000001060e7824 */ /* 0x000fe200078e0a03 */
[----:B------:R-:W-:-:S03]  /*f7e0*/  ULDC.64 UR4, c[0x0][0xc90] ;  /* 0x0003240000047ab9 */ /* 0x000fc60000000a00 */
[----:B------:R-:W-:-:S05]  /*f7f0*/  IMAD R2, R10, R9, R14 ;  /* 0x000000090a027224 */ /* 0x000fca00078e020e */
[----:B------:R-:W-:-:S13]  /*f800*/  ISETP.GT.AND P0, PT, R2, R7, PT ;  /* 0x000000070200720c */ /* 0x000fda0003f04270 */
[----:B------:R-:W-:Y:S02]  /*f810*/  VOTEU.ANY UR7, UPT, !P0 ;  /* 0x0000000000077886 */ /* 0x000fe400040e0100 */
[----:B------:R-:W-:-:S04]  /*f820*/  UPOPC UR6, UR7 ;  /* 0x00000007000672bf */ /* 0x000fc80008000000 */
[----:B------:R-:W-:-:S04]  /*f830*/  UIADD3 UR45, UR6, UR45, URZ ;  /* 0x0000002d062d7290 */ /* 0x000fc8000fffe03f */
[----:B------:R-:W-:-:S06]  /*f840*/  UIMAD.WIDE UR4, UR45, 0x4, UR4 ;  /* 0x000000042d0478a5 */ /* 0x000fcc000f8e0204 */
[----:B------:R-:W-:Y:S02]  /*f850*/  IMAD.U32 R2, RZ, RZ, UR4 ;  /* 0x00000004ff027e24 */ /* 0x000fe4000f8e00ff */
[----:B------:R-:W-:-:S05]  /*f860*/  IMAD.U32 R3, RZ, RZ, UR5 ;  /* 0x00000005ff037e24 */ /* 0x000fca000f8e00ff */
[----:B------:R-:W2:Y:S01]  /*f870*/  LDG.E R8, desc[UR50][R2.64] ;  /* 0x0000003202087981 */ /* 0x000ea2000c1e1900 */
[----:B------:R-:W-:Y:S01]  /*f880*/  IMAD.U32 R15, RZ, RZ, UR6 ;  /* 0x00000006ff0f7e24 */ /* 0x000fe2000f8e00ff */
[----:B------:R-:W-:-:S04]  /*f890*/  ISETP.NE.AND P0, PT, RZ, UR7, PT ;  /* 0x00000007ff007c0c */ /* 0x000fc8000bf05270 */
[----:B------:R-:W2:Y:S02]  /*f8a0*/  SHFL.IDX PT, R4, R4, R15, 0x1f ;  /* 0x00001f0f04047589 */ /* 0x000ea400000e0000 */
[----:B--2---:R-:W-:-:S05]  /*f8b0*/  IMAD R6, R4, R8, RZ ;  /* 0x0000000804067224 */ /* 0x004fca00078e02ff */
[----:B------:R-:W-:-:S04]  /*f8c0*/  IABS R11, R6 ;  /* 0x00000006000b7213 */ /* 0x000fc80000000000 */
[----:B------:R-:W0:Y:S08]  /*f8d0*/  I2F.RP R12, R11 ;  /* 0x0000000b000c7306 */ /* 0x000e300000209400 */
[----:B0-----:R-:W0:Y:S02]  /*f8e0*/  MUFU.RCP R12, R12 ;  /* 0x0000000c000c7308 */ /* 0x001e240000001000 */
[----:B0-----:R-:W-:-:S06]  /*f8f0*/  VIADD R13, R12, 0xffffffe ;  /* 0x0ffffffe0c0d7836 */ /* 0x001fcc0000000000 */
[----:B------:R-:W0:Y:S02]  /*f900*/  F2I.FTZ.U32.TRUNC.NTZ R3, R13 ;  /* 0x0000000d00037305 */ /* 0x000e24000021f000 */
[----:B0-----:R-:W-:Y:S01]  /*f910*/  IMAD.MOV R16, RZ, RZ, -R3 ;  /* 0x000000ffff107224 */ /* 0x001fe200078e0a03 */
[----:B------:R-:W-:Y:S06]  /*f920*/  @!P0 BRA `(.L_x_993) ;  /* 0x00000000000c8947 */ /* 0x000fec0003800000 */
[----:B------:R-:W-:-:S06]  /*f930*/  UIADD3 UR4, UR6, -0x1, URZ ;  /* 0xffffffff06047890 */ /* 0x000fcc000fffe03f */
[----:B------:R-:W-:-:S05]  /*f940*/  IMAD.U32 R13, RZ, RZ, UR4 ;  /* 0x00000004ff0d7e24 */ /* 0x000fca000f8e00ff */
[----:B------:R0:W1:Y:S02]  /*f950*/  SHFL.IDX PT, R24, R10, R13, 0x1f ;  /* 0x00001f0d0a187589 */ /* 0x00006400000e0000 */
.L_x_993:
[----:B-1----:R-:W-:Y:S01]  /*f960*/  IMAD R24, R24, R9, R14 ;  /* 0x0000000918187224 */ /* 0x002fe200078e020e */
[----:B0-----:R-:W-:Y:S01]  /*f970*/  IABS R10, R6 ;  /* 0x00000006000a7213 */ /* 0x001fe20000000000 */
[----:B------:R-:W-:Y:S02]  /*f980*/  IMAD R13, R16, R11, RZ ;  /* 0x0000000b100d7224 */ /* 0x000fe400078e02ff */
[----:B------:R-:W-:Y:S02]  /*f990*/  IMAD.IADD R7, R7, 0x1, -R24 ;  /* 0x0000000107077824 */ /* 0x000fe400078e0a18 */
[----:B------:R-:W-:Y:S02]  /*f9a0*/  IMAD.MOV.U32 R2, RZ, RZ, RZ ;  /* 0x000000ffff027224 */ /* 0x000fe400078e00ff */
[----:B------:R-:W-:Y:S02]  /*f9b0*/  IMAD.MOV R10, RZ, RZ, -R10 ;  /* 0x000000ffff0a7224 */ /* 0x000fe400078e0a0a */
        /* <DEDUP_REMOVED lines=14> */
[----:B------:R-:W-:Y:S02]  /*faa0*/  IMAD R10, R8, R2, RZ ;  /* 0x00000002080a7224 */ /* 0x000fe400078e02ff */
[----:B------:R-:W-:Y:S02]  /*fab0*/  IMAD.MOV R2, RZ, RZ, -R2 ;  /* 0x000000ffff027224 */ /* 0x000fe400078e0a02 */
[----:B------:R-:W-:Y:S02]  /*fac0*/  IMAD.MOV R3, RZ, RZ, -R10 ;  /* 0x000000ffff037224 */ /* 0x000fe400078e0a0a */
[----:B------:R-:W-:Y:S02]  /*fad0*/  IMAD R13, R6, R2, R7 ;  /* 0x00000002060d7224 */ /* 0x000fe400078e0207 */
[----:B------:R-:W-:Y:S01]  /*fae0*/  IMAD.MOV.U32 R2, RZ, RZ, RZ ;  /* 0x000000ffff027224 */ /* 0x000fe200078e00ff */
[----:B------:R-:W-:Y:S02]  /*faf0*/  VIADDMNMX R8, R3, R9, R8, PT ;  /* 0x0000000903087246 */ /* 0x000fe40003800108 */
[----:B------:R-:W-:-:S02]  /*fb00*/  IABS R6, R13 ;  /* 0x0000000d00067213 */ /* 0x000fc40000000000 */
[----:B------:R-:W-:-:S04]  /*fb10*/  IABS R9, R8 ;  /* 0x0000000800097213 */ /* 0x000fc80000000000 */
[----:B------:R-:W0:Y:S08]  /*fb20*/  I2F.RP R11, R9 ;  /* 0x00000009000b7306 */ /* 0x000e300000209400 */
[----:B0-----:R-:W0:Y:S02]  /*fb30*/  MUFU.RCP R11, R11 ;  /* 0x0000000b000b7308 */ /* 0x001e240000001000 */
[----:B0-----:R-:W-:-:S06]  /*fb40*/  VIADD R3, R11, 0xffffffe ;  /* 0x0ffffffe0b037836 */ /* 0x001fcc0000000000 */
[----:B------:R-:W0:Y:S02]  /*fb50*/  F2I.FTZ.U32.TRUNC.NTZ R3, R3 ;  /* 0x0000000300037305 */ /* 0x000e24000021f000 */
[----:B0-----:R-:W-:-:S04]  /*fb60*/  IMAD.MOV R12, RZ, RZ, -R3 ;  /* 0x000000ffff0c7224 */ /* 0x001fc800078e0a03 */
[----:B------:R-:W-:Y:S01]  /*fb70*/  IMAD R7, R12, R9, RZ ;  /* 0x000000090c077224 */ /* 0x000fe200078e02ff */
[----:B------:R-:W-:-:S03]  /*fb80*/  IABS R12, R8 ;  /* 0x00000008000c7213 */ /* 0x000fc60000000000 */
[----:B------:R-:W-:Y:S01]  /*fb90*/  IMAD.HI.U32 R2, R3, R7, R2 ;  /* 0x0000000703027227 */ /* 0x000fe200078e0002 */
[----:B------:R-:W-:-:S03]  /*fba0*/  LOP3.LUT R3, R13, R8, RZ, 0x3c, !PT ;  /* 0x000000080d037212 */ /* 0x000fc600078e3cff */
[----:B------:R-:W-:Y:S01]  /*fbb0*/  IMAD.MOV.U32 R7, RZ, RZ, R6 ;  /* 0x000000ffff077224 */ /* 0x000fe200078e0006 */
[----:B------:R-:W-:Y:S01]  /*fbc0*/  ISETP.GE.AND P2, PT, R3, RZ, PT ;  /* 0x000000ff0300720c */ /* 0x000fe20003f46270 */
[----:B------:R-:W-:Y:S02]  /*fbd0*/  IMAD.MOV R6, RZ, RZ, -R12 ;  /* 0x000000ffff067224 */ /* 0x000fe400078e0a0c */
[----:B------:R-:W-:-:S04]  /*fbe0*/  IMAD.HI.U32 R2, R2, R7, RZ ;  /* 0x0000000702027227 */ /* 0x000fc800078e00ff */
[----:B------:R-:W-:Y:S02]  /*fbf0*/  IMAD R6, R2, R6, R7 ;  /* 0x0000000602067224 */ /* 0x000fe400078e0207 */
[----:B------:R-:W-:-:S03]  /*fc00*/  IMAD.IADD R3, R13, 0x1, R10 ;  /* 0x000000010d037824 */ /* 0x000fc600078e020a */
[----:B------:R-:W-:-:S13]  /*fc10*/  ISETP.GT.U32.AND P1, PT, R9, R6, PT ;  /* 0x000000060900720c */ /* 0x000fda0003f24070 */
[----:B------:R-:W-:Y:S02]  /*fc20*/  @!P1 IMAD.IADD R6, R6, 0x1, -R9 ;  /* 0x0000000106069824 */ /* 0x000fe400078e0a09 */
[----:B------:R-:W-:Y:S01]  /*fc30*/  @!P1 VIADD R2, R2, 0x1 ;  /* 0x0000000102029836 */ /* 0x000fe20000000000 */
[----:B------:R-:W-:Y:S02]  /*fc40*/  ISETP.NE.AND P1, PT, R8, RZ, PT ;  /* 0x000000ff0800720c */ /* 0x000fe40003f25270 */
[----:B------:R-:W-:Y:S01]  /*fc50*/  ISETP.GE.U32.AND P0, PT, R6, R9, PT ;  /* 0x000000090600720c */ /* 0x000fe20003f06070 */
[----:B------:R-:W-:-:S12]  /*fc60*/  IMAD.MOV R6, RZ, RZ, -R8 ;  /* 0x000000ffff067224 */ /* 0x000fd800078e0a08 */
[----:B------:R-:W-:-:S04]  /*fc70*/  @P0 VIADD R2, R2, 0x1 ;  /* 0x0000000102020836 */ /* 0x000fc80000000000 */
[----:B------:R-:W-:Y:S01]  /*fc80*/  @!P2 IMAD.MOV R2, RZ, RZ, -R2 ;  /* 0x000000ffff02a224 */ /* 0x000fe200078e0a02 */
[----:B------:R-:W-:-:S04]  /*fc90*/  @!P1 LOP3.LUT R2, RZ, R8, RZ, 0x33, !PT ;  /* 0x00000008ff029212 */ /* 0x000fc800078e33ff */
[----:B------:R-:W-:Y:S01]  /*fca0*/  LOP3.LUT R25, RZ, R2, RZ, 0x33, !PT ;  /* 0x00000002ff197212 */ /* 0x000fe200078e33ff */
[----:B------:R-:W-:-:S04]  /*fcb0*/  IMAD R3, R2, R6, R3 ;  /* 0x0000000602037224 */ /* 0x000fc800078e0203 */
[----:B------:R-:W-:Y:S01]  /*fcc0*/  IMAD.IADD R25, R4, 0x1, R25 ;  /* 0x0000000104197824 */ /* 0x000fe200078e0219 */
[----:B------:R-:W-:Y:S01]  /*fcd0*/  R2UR UR36, R3 ;  /* 0x00000000032472ca */ /* 0x000fe200000e0000 */
[----:B------:R-:W-:-:S14]  /*fce0*/  BRA `(.L_x_994) ;  /* 0x00000000000c7947 */ /* 0x000fdc0003800000 */
.L_x_989:
[----:B------:R-:W-:Y:S01]  /*fcf0*/  IMAD.MOV.U32 R24, RZ, RZ, R7 ;  /* 0x000000ffff187224 */ /* 0x000fe200078e0007 */
[----:B------:R-:W-:Y:S01]  /*fd00*/  UMOV UR36, URZ ;  /* 0x0000003f00247c82 */ /* 0x000fe20008000000 */
[----:B------:R-:W-:-:S07]  /*fd10*/  IMAD.MOV.U32 R25, RZ, RZ, RZ ;  /* 0x000000ffff197224 */ /* 0x000fce00078e00ff */
.L_x_994:
[----:B------:R-:W-:Y:S01]  /*fd20*/  ISETP.NE.AND P0, PT, R5, RZ, PT ;  /* 0x000000ff0500720c */ /* 0x000fe20003f05270 */
[----:B------:R-:W-:Y:S02]  /*fd30*/  IMAD.U32 R6, RZ, RZ, UR36 ;  /* 0x00000024ff067e24 */ /* 0x000fe4000f8e00ff */
[----:B------:R-:W-:Y:S02]  /*fd40*/  IMAD.U32 R7, RZ, RZ, UR45 ;  /* 0x0000002dff077e24 */ /* 0x000fe4000f8e00ff */
[----:B------:R-:W-:Y:S02]  /*fd50*/  IMAD.MOV.U32 R4, RZ, RZ, R24 ;  /* 0x000000ffff047224 */ /* 0x000fe400078e0018 */
[----:B------:R-:W-:-:S06]  /*fd60*/  IMAD.MOV.U32 R5, RZ, RZ, R25 ;  /* 0x000000ffff057224 */ /* 0x000fcc00078e0019 */
[----:B------:R-:W0:Y:S01]  /*fd70*/  @!P0 S2R R3, SR_CgaCtaId ;  /* 0x0000000000038919 */ /* 0x000e220000008800 */
[----:B------:R-:W-:-:S04]  /*fd80*/  @!P0 MOV R2, 0x400 ;  /* 0x0000040000028802 */ /* 0x000fc80000000f00 */
[----:B0-----:R-:W-:-:S05]  /*fd90*/  @!P0 LEA R2, R3, R2, 0x18 ;  /* 0x0000000203028211 */ /* 0x001fca00078ec0ff */
[----:B------:R0:W-:Y:S01]  /*fda0*/  @!P0 STS.128 [R2+0x19cd0], R4 ;  /* 0x019cd00402008388 */ /* 0x0001e20000000c00 */
[----:B------:R-:W-:Y:S06]  /*fdb0*/  BAR.ARV 0x5, 0x200 ;  /* 0x0148000000007b1d */ /* 0x000fec0000002000 */
.L_x_987:
[----:B------:R-:W-:Y:S01]  /*fdc0*/  ULDC UR4, c[0x0][0xc3c] ;  /* 0x00030f0000047ab9 */ /* 0x000fe20000000800 */
[----:B------:R1:W-:Y:S01]  /*fdd0*/  STL [R1+0x8], RZ ;  /* 0x000008ff01007387 */ /* 0x0003e20000100800 */
[----:B------:R-:W-:Y:S01]  /*fde0*/  UISETP.GE.AND UP0, UPT, UR45, UR4, UPT ;  /* 0x000000042d00728c */ /* 0x000fe2000bf06270 */
[----:B------:R-:W-:Y:S02]  /*fdf0*/  IMAD.MOV.U32 R22, RZ, RZ, 0x1 ;  /* 0x00000001ff167424 */ /* 0x000fe400078e00ff */
[----:B------:R-:W-:-:S03]  /*fe00*/  IMAD.MOV.U32 R18, RZ, RZ, RZ ;  /* 0x000000ffff127224 */ /* 0x000fc600078e00ff */
[----:B------:R-:W-:-:S13]  /*fe10*/  PLOP3.LUT P0, PT, PT, PT, UP0, 0x80, 0x0 ;  /* 0x000000000000781c */ /* 0x000fda0003f0f008 */
[----:B-1----:R-:W-:Y:S05]  /*fe20*/  @P0 BRA `(.L_x_995) ;  /* 0x0000004800500947 */ /* 0x002fea0003800000 */
[----:B------:R-:W1:Y:S01]  /*fe30*/  S2R R12, SR_TID.X ;  /* 0x00000000000c7919 */ /* 0x000e620000002100 */
[----:B------:R-:W2:Y:S01]  /*fe40*/  S2UR UR5, SR_CgaCtaId ;  /* 0x00000000000579c3 */ /* 0x000ea20000008800 */
        /* <DEDUP_REMOVED lines=9> */
[----:B--2---:R-:W-:-:S06]  /*fee0*/  ULEA UR4, UR5, UR4, 0x18 ;  /* 0x0000000405047291 */ /* 0x004fcc000f8ec03f */
[----:B------:R-:W-:Y:S01]  /*fef0*/  IMAD.U32 R17, RZ, RZ, UR4 ;  /* 0x00000004ff117e24 */ /* 0x000fe2000f8e00ff */
[C---:B-1----:R-:W-:Y:S01]  /*ff00*/  LOP3.LUT R10, R12.reuse, 0x7f, RZ, 0xc0, !PT ;  /* 0x0000007f0c0a7812 */ /* 0x042fe200078ec0ff */
[C---:B------:R-:W-:Y:S01]  /*ff10*/  IMAD.SHL.U32 R3, R12.reuse, 0x20, RZ ;  /* 0x000000200c037824 */ /* 0x040fe200078e00ff */
[----:B0-----:R-:W-:Y:S01]  /*ff20*/  SHF.R.U32.HI R4, RZ, 0x1, R12 ;  /* 0x00000001ff047819 */ /* 0x001fe2000001160c */
[C---:B------:R-:W-:Y:S01]  /*ff30*/  IMAD.SHL.U32 R2, R12.reuse, 0x10, RZ ;  /* 0x000000100c027824 */ /* 0x040fe200078e00ff */
        /* <DEDUP_REMOVED lines=25> */
[----:B------:R0:W-:Y:S01]  /*100d0*/  STL [R1], R0 ;  /* 0x0000000001007387 */ /* 0x0001e20000100800 */
        /* <DEDUP_REMOVED lines=8> */
.L_x_1074:
[----:B------:R-:W-:Y:S01]  /*10160*/  ULDC.64 UR4, c[0x0][0xa28] ;  /* 0x00028a0000047ab9 */ /* 0x000fe20000000a00 */
[----:B------:R-:W-:Y:S01]  /*10170*/  ULDC.64 UR6, c[0x0][0xa08] ;  /* 0x0002820000067ab9 */ /* 0x000fe20000000a00 */
[----:B------:R-:W-:Y:S01]  /*10180*/  UISETP.NE.U32.AND UP0, UPT, UR4, URZ, UPT ;  /* 0x0000003f0400728c */ /* 0x000fe2000bf05070 */
[----:B------:R-:W-:Y:S01]  /*10190*/  ULDC.64 UR10, c[0x0][0xa18] ;  /* 0x00028600000a7ab9 */ /* 0x000fe20000000a00 */
[----:B------:R-:W-:Y:S02]  /*101a0*/  ULDC.64 UR8, c[0x0][0xa08] ;  /* 0x0002820000087ab9 */ /* 0x000fe40000000a00 */
[----:B------:R-:W-:Y:S01]  /*101b0*/  UISETP.NE.AND.EX UP0, UPT, UR5, URZ, UPT, UP0 ;  /* 0x0000003f0500728c */ /* 0x000fe2000bf05300 */
[----:B------:R-:W-:-:S05]  /*101c0*/  ISETP.NE.U32.AND P0, PT, RZ, UR6, PT ;  /* 0x00000006ff007c0c */ /* 0x000fca000bf05070 */
[----:B------:R-:W-:-:S05]  /*101d0*/  PLOP3.LUT P2, PT, PT, PT, UP0, 0x80, 0x0 ;  /* 0x000000000000781c */ /* 0x000fca0003f4f008 */
[----:B------:R-:W-:Y:S02]  /*101e0*/  @UP0 ULDC.64 UR4, c[0x0][0xa28] ;  /* 0x00028a0000040ab9 */ /* 0x000fe40000000a00 */
[----:B------:R-:W-:Y:S02]  /*101f0*/  @UP0 UIMAD.WIDE UR4, UR45, 0x4, UR4 ;  /* 0x000000042d0408a5 */ /* 0x000fe4000f8e0204 */
[----:B------:R-:W-:Y:S01]  /*10200*/  UISETP.NE.U32.AND UP0, UPT, UR10, URZ, UPT ;  /* 0x0000003f0a00728c */ /* 0x000fe2000bf05070 */
[----:B------:R-:W-:Y:S01]  /*10210*/  ISETP.NE.AND.EX P0, PT, RZ, UR7, PT, P0 ;  /* 0x00000007ff007c0c */ /* 0x000fe2000bf05300 */
[----:B------:R-:W-:Y:S02]  /*10220*/  UIMAD.WIDE UR8, UR45, 0x4, UR8 ;  /* 0x000000042d0878a5 */ /* 0x000fe4000f8e0208 */
[----:B0-----:R-:W-:Y:S02]  /*10230*/  IMAD.U32 R2, RZ, RZ, UR4 ;  /* 0x00000004ff027e24 */ /* 0x001fe4000f8e00ff */
[----:B------:R-:W-:Y:S01]  /*10240*/  IMAD.U32 R3, RZ, RZ, UR5 ;  /* 0x00000005ff037e24 */ /* 0x000fe2000f8e00ff */
[----:B------:R-:W-:Y:S01]  /*10250*/  ULDC.64 UR4, c[0x0][0xa00] ;  /* 0x0002800000047ab9 */ /* 0x000fe20000000a00 */
[----:B------:R-:W-:Y:S01]  /*10260*/  UISETP.NE.AND.EX UP0, UPT, UR11, URZ, UPT, UP0 ;  /* 0x0000003f0b00728c */ /* 0x000fe2000bf05300 */
[----:B------:R-:W-:Y:S01]  /*10270*/  ISETP.NE.U32.AND P1, PT, RZ, UR4, PT ;  /* 0x00000004ff007c0c */ /* 0x000fe2000bf25070 */
[----:B------:R-:W-:Y:S01]  /*10280*/  ULDC.64 UR6, c[0x0][0xa00] ;  /* 0x0002800000067ab9 */ /* 0x000fe20000000a00 */
[----:B--2---:R0:W2:Y:S01]  /*10290*/  @P2 LDG.E R0, desc[UR50][R2.64] ;  /* 0x0000003202002981 */ /* 0x0040a2000c1e1900 */
[----:B------:R-:W-:Y:S01]  /*102a0*/  UIMAD.WIDE UR6, UR45, 0x4, UR6 ;  /* 0x000000042d0678a5 */ /* 0x000fe2000f8e0206 */
[----:B------:R-:W-:Y:S01]  /*102b0*/  ISETP.NE.AND.EX P1, PT, RZ, UR5, PT, P1 ;  /* 0x00000005ff007c0c */ /* 0x000fe2000bf25310 */
[----:B------:R-:W-:Y:S01]  /*102c0*/  UMOV UR41, URZ ;  /* 0x0000003f00297c82 */ /* 0x000fe20008000000 */
[----:B------:R-:W-:Y:S01]  /*102d0*/  PLOP3.LUT P3, PT, PT, PT, UP0, 0x80, 0x0 ;  /* 0x000000000000781c */ /* 0x000fe20003f6f008 */
[----:B------:R-:W-:-:S03]  /*102e0*/  ULDC.64 UR10, c[0x0][0x418] ;  /* 0x00010600000a7ab9 */ /* 0x000fc60000000a00 */
[----:B------:R-:W-:Y:S01]  /*102f0*/  @UP0 ULDC.64 UR4, c[0x0][0xa18] ;  /* 0x0002860000040ab9 */ /* 0x000fe20000000a00 */
[----:B0-----:R-:W-:Y:S02]  /*10300*/  IMAD.U32 R2, RZ, RZ, UR8 ;  /* 0x00000008ff027e24 */ /* 0x001fe4000f8e00ff */
[----:B------:R-:W-:Y:S01]  /*10310*/  IMAD.U32 R3, RZ, RZ, UR9 ;  /* 0x00000009ff037e24 */ /* 0x000fe2000f8e00ff */
[----:B------:R-:W-:-:S04]  /*10320*/  @UP0 UIMAD.WIDE UR4, UR45, 0x4, UR4 ;  /* 0x000000042d0408a5 */ /* 0x000fc8000f8e0204 */
[----:B------:R0:W3:Y:S02]  /*10330*/  @P0 LDG.E R5, desc[UR50][R2.64] ;  /* 0x0000003202050981 */ /* 0x0000e4000c1e1900 */
[----:B0-----:R-:W-:Y:S02]  /*10340*/  IMAD.U32 R2, RZ, RZ, UR6 ;  /* 0x00000006ff027e24 */ /* 0x001fe4000f8e00ff */
[----:B------:R-:W-:-:S05]  /*10350*/  IMAD.U32 R3, RZ, RZ, UR7 ;  /* 0x00000007ff037e24 */ /* 0x000fca000f8e00ff */
[----:B------:R0:W4:Y:S02]  /*10360*/  @P1 LDG.E R4, desc[UR50][R2.64] ;  /* 0x0000003202041981 */ /* 0x000124000c1e1900 */
[----:B0-----:R-:W-:Y:S02]  /*10370*/  IMAD.U32 R2, RZ, RZ, UR4 ;  /* 0x00000004ff027e24 */ /* 0x001fe4000f8e00ff */
[----:B------:R-:W-:Y:S01]  /*10380*/  IMAD.U32 R3, RZ, RZ, UR5 ;  /* 0x00000005ff037e24 */ /* 0x000fe2000f8e00ff */
[----:B------:R-:W-:Y:S01]  /*10390*/  UMOV UR4, URZ ;  /* 0x0000003f00047c82 */ /* 0x000fe20008000000 */
[----:B------:R-:W-:Y:S01]  /*103a0*/  UISETP.NE.U32.AND UP0, UPT, UR10, URZ, UPT ;  /* 0x0000003f0a00728c */ /* 0x000fe2000bf05070 */
[----:B------:R-:W-:Y:S02]  /*103b0*/  ULDC UR5, c[0x0][0x424] ;  /* 0x0001090000057ab9 */ /* 0x000fe40000000800 */
[----:B------:R-:W5:Y:S01]  /*103c0*/  @P3 LDG.E R6, desc[UR50][R2.64] ;  /* 0x0000003202063981 */ /* 0x000f62000c1e1900 */
[----:B------:R-:W-:Y:S01]  /*103d0*/  UISETP.NE.AND.EX UP0, UPT, UR11, URZ, UPT, UP0 ;  /* 0x0000003f0b00728c */ /* 0x000fe2000bf05300 */
[----:B------:R-:W-:-:S02]  /*103e0*/  UMOV UR46, URZ ;  /* 0x0000003f002e7c82 */ /* 0x000fc40008000000 */
[----:B------:R-:W-:Y:S01]  /*103f0*/  ULDC.64 UR10, c[0x0][0xa20] ;  /* 0x00028800000a7ab9 */ /* 0x000fe20000000a00 */
[----:B------:R-:W-:Y:S01]  /*10400*/  USEL UR5, UR5, 0x1, UP0 ;  /* 0x0000000105057887 */ /* 0x000fe20008000000 */
[----:B------:R-:W-:Y:S01]  /*10410*/  ULDC UR43, c[0x0][0x288] ;  /* 0x0000a200002b7ab9 */ /* 0x000fe20000000800 */
[----:B--2---:R-:W-:Y:S02]  /*10420*/  @P2 R2UR UR4, R0 ;  /* 0x00000000000422ca */ /* 0x004fe400000e0000 */
[----:B------:R-:W-:Y:S01]  /*10430*/  ISETP.NE.U32.AND P2, PT, RZ, UR10, PT ;  /* 0x0000000aff007c0c */ /* 0x000fe2000bf45070 */
[----:B------:R-:W-:Y:S02]  /*10440*/  ULDC UR10, c[0x0][0x2f0] ;  /* 0x0000bc00000a7ab9 */ /* 0x000fe40000000800 */
[----:B------:R-:W-:Y:S01]  /*10450*/  UIMAD UR5, UR5, UR10, URZ ;  /* 0x0000000a050572a4 */ /* 0x000fe2000f8e023f */
[----:B------:R-:W-:Y:S02]  /*10460*/  ISETP.NE.AND.EX P2, PT, RZ, UR11, PT, P2 ;  /* 0x0000000bff007c0c */ /* 0x000fe4000bf45320 */
[----:B---3--:R-:W-:-:S13]  /*10470*/  @P0 R2UR UR41, R5 ;  /* 0x00000000052902ca */ /* 0x008fda00000e0000 */
[----:B------:R-:W-:Y:S01]  /*10480*/  UIADD3 UR41, UR41, UR4, URZ ;  /* 0x0000000429297290 */ /* 0x000fe2000fffe03f */
[----:B----4-:R-:W-:Y:S02]  /*10490*/  @P1 R2UR UR46, R4 ;  /* 0x00000000042e12ca */ /* 0x010fe400000e0000 */
[----:B-----5:R-:W-:Y:S01]  /*104a0*/  @P3 R2UR UR43, R6 ;  /* 0x00000000062b32ca */ /* 0x020fe200000e0000 */
[----:B-1----:R-:W-:-:S14]  /*104b0*/  @P3 BRA `(.L_x_996) ;  /* 0x0000000000203947 */ /* 0x002fdc0003800000 */
[----:B------:R-:W-:Y:S05]  /*104c0*/  @!P1 BRA `(.L_x_996) ;  /* 0x00000000001c9947 */ /* 0x000fea0003800000 */
[----:B------:R-:W-:Y:S02]  /*104d0*/  IMAD.U32 R2, RZ, RZ, UR6 ;  /* 0x00000006ff027e24 */ /* 0x000fe4000f8e00ff */
[----:B------:R-:W-:-:S05]  /*104e0*/  IMAD.U32 R3, RZ, RZ, UR7 ;  /* 0x00000007ff037e24 */ /* 0x000fca000f8e00ff */
[----:B------:R-:W2:Y:S04]  /*104f0*/  LDG.E R0, desc[UR50][R2.64] ;  /* 0x0000003202007981 */ /* 0x000ea8000c1e1900 */
[----:B------:R-:W3:Y:S01]  /*10500*/  LDG.E R4, desc[UR50][R2.64+0x4] ;  /* 0x0000043202047981 */ /* 0x000ee2000c1e1900 */
[----:B--2---:R-:W-:Y:S02]  /*10510*/  R2UR UR6, R0 ;  /* 0x00000000000672ca */ /* 0x004fe400000e0000 */
[----:B---3--:R-:W-:-:S13]  /*10520*/  R2UR UR43, R4 ;  /* 0x00000000042b72ca */ /* 0x008fda00000e0000 */
[----:B------:R-:W-:-:S12]  /*10530*/  UIADD3 UR43, -UR6, UR43, URZ ;  /* 0x0000002b062b7290 */ /* 0x000fd8000fffe13f */
.L_x_996:
        /* <DEDUP_REMOVED lines=8> */
.L_x_997:
        /* <DEDUP_REMOVED lines=8> */
.L_x_998:
[----:B------:R-:W-:Y:S01]  /*10640*/  ULDC UR6, c[0x0][0x448] ;  /* 0x0001120000067ab9 */ /* 0x000fe20000000800 */
[----:B------:R-:W-:Y:S01]  /*10650*/  IMAD R27, R25, 0xc0, RZ ;  /* 0x000000c0191b7824 */ /* 0x000fe200078e02ff */
[----:B------:R-:W-:Y:S02]  /*10660*/  UISETP.NE.AND UP0, UPT, UR6, 0x1, UPT ;  /* 0x000000010600788c */ /* 0x000fe4000bf05270 */
[----:B------:R-:W-:Y:S01]  /*10670*/  UIADD3 UR11, -UR4, UR5, URZ ;  /* 0x00000005040b7290 */ /* 0x000fe2000fffe13f */
[----:B------:R-:W-:Y:S02]  /*10680*/  VIADD R2, R27, 0xbf ;  /* 0x000000bf1b027836 */ /* 0x000fe40000000000 */
[----:B------:R-:W-:Y:S01]  /*10690*/  ULDC.64 UR4, c[0x0][0x9e0] ;  /* 0x0002780000047ab9 */ /* 0x000fe20000000a00 */
[----:B------:R-:W-:Y:S01]  /*106a0*/  PLOP3.LUT P0, PT, PT, PT, UP0, 0x80, 0x0 ;  /* 0x000000000000781c */ /* 0x000fe20003f0f008 */
[----:B------:R-:W-:Y:S01]  /*106b0*/  UISETP.GE.AND UP1, UPT, UR5, 0x1, UPT ;  /* 0x000000010500788c */ /* 0x000fe2000bf26270 */
[----:B------:R-:W-:Y:S01]  /*106c0*/  PLOP3.LUT P1, PT, PT, PT, UP0, 0x80, 0x0 ;  /* 0x000000000000781c */ /* 0x000fe20003f2f008 */
[----:B------:R-:W-:-:S02]  /*106d0*/  UIADD3 UR7, UR11, 0x1, -UR43 ;  /* 0x000000010b077890 */ /* 0x000fc4000fffe82b */
[----:B------:R-:W-:-:S08]  /*106e0*/  @UP0 ULDC UR6, c[0x0][0x44c] ;  /* 0x0001130000060ab9 */ /* 0x000fd00000000800 */
[----:B------:R-:W-:Y:S01]  /*106f0*/  @P0 IMAD.HI.U32 R0, R2, UR6, RZ ;  /* 0x0000000602000c27 */ /* 0x000fe2000f8e00ff */
[----:B------:R-:W-:-:S04]  /*10700*/  @UP0 ULDC UR6, c[0x0][0x450] ;  /* 0x0001140000060ab9 */ /* 0x000fc80000000800 */
[----:B------:R-:W-:Y:S02]  /*10710*/  @P0 SHF.R.U32.HI R0, RZ, UR6, R0 ;  /* 0x00000006ff000c19 */ /* 0x000fe40008011600 */
[----:B------:R-:W-:Y:S02]  /*10720*/  R2UR UR6, R2 ;  /* 0x00000000020672ca */ /* 0x000fe400000e0000 */
[----:B------:R-:W-:Y:S02]  /*10730*/  @P1 R2UR UR6, R0 ;  /* 0x00000000000612ca */ /* 0x000fe400000e0000 */
[----:B------:R-:W-:-:S11]  /*10740*/  PLOP3.LUT P1, PT, PT, PT, UP1, 0x80, 0x0 ;  /* 0x000000000000781c */ /* 0x000fd60003f2f018 */
[----:B------:R-:W-:-:S04]  /*10750*/  UIADD3 UR6, UR7, UR6, URZ ;  /* 0x0000000607067290 */ /* 0x000fc8000fffe03f */
        /* <DEDUP_REMOVED lines=12> */
.L_x_1000:
[----:B------:R-:W-:-:S11]  /*10820*/  UISETP.NE.AND UP1, UPT, UR5, 0x1, UPT ;  /* 0x000000010500788c */ /* 0x000fd6000bf25270 */
[----:B------:R-:W-:Y:S02]  /*10830*/  @UP1 ULDC.64 UR12, c[0x0][0x9e8] ;  /* 0x00027a00000c1ab9 */ /* 0x000fe40000000a00 */
[----:B------:R-:W-:-:S04]  /*10840*/  UIMAD.WIDE.U32 UR6, UR8, UR12, URZ ;  /* 0x0000000c080672a5 */ /* 0x000fc8000f8e003f */
[----:B------:R-:W-:-:S12]  /*10850*/  @UP1 USHF.R.U32.HI UR8, URZ, UR13, UR7 ;  /* 0x0000000d3f081299 */ /* 0x000fd80008011607 */
.L_x_1001:
[----:B------:R-:W-:-:S04]  /*10860*/  UIMAD UR8, UR8, UR5, UR5 ;  /* 0x00000005080872a4 */ /* 0x000fc8000f8e0205 */
[----:B------:R-:W-:-:S04]  /*10870*/  UISETP.LT.AND UP1, UPT, UR4, UR8, UPT ;  /* 0x000000080400728c */ /* 0x000fc8000bf21270 */
[----:B------:R-:W-:-:S12]  /*10880*/  USEL UR4, UR4, UR8, UP1 ;  /* 0x0000000804047287 */ /* 0x000fd80008800000 */
.L_x_999:
[----:B------:R-:W-:Y:S01]  /*10890*/  R2UR UR12, R27 ;  /* 0x000000001b0c72ca */ /* 0x000fe200000e0000 */
[----:B------:R-:W-:Y:S02]  /*108a0*/  UIADD3 UR8, UR11, 0x7f, URZ ;  /* 0x0000007f0b087890 */ /* 0x000fe4000fffe03f */
[----:B------:R-:W-:Y:S01]  /*108b0*/  UIADD3 UR9, UR4, 0x7f, URZ ;  /* 0x0000007f04097890 */ /* 0x000fe2000fffe03f */
[----:B------:R-:W-:Y:S01]  /*108c0*/  @UP0 ULDC UR6, c[0x0][0x44c] ;  /* 0x0001130000060ab9 */ /* 0x000fe20000000800 */
[----:B------:R-:W-:Y:S02]  /*108d0*/  USHF.R.S32.HI UR4, URZ, 0x1f, UR8 ;  /* 0x0000001f3f047899 */ /* 0x000fe40008011408 */
[----:B------:R-:W-:Y:S02]  /*108e0*/  USHF.R.S32.HI UR10, URZ, 0x1f, UR9 ;  /* 0x0000001f3f0a7899 */ /* 0x000fe40008011409 */
[----:B------:R-:W-:Y:S01]  /*108f0*/  ULEA.HI UR4, UR4, UR8, URZ, 0x7 ;  /* 0x0000000804047291 */ /* 0x000fe2000f8f383f */
[----:B------:R-:W-:-:S03]  /*10900*/  @UP0 ULDC UR13, c[0x0][0x450] ;  /* 0x00011400000d0ab9 */ /* 0x000fc60000000800 */
[----:B------:R-:W-:Y:S02]  /*10910*/  UIMAD.WIDE.U32 UR6, UR12, UR6, URZ ;  /* 0x000000060c0672a5 */ /* 0x000fe4000f8e003f */
[----:B------:R-:W-:Y:S01]  /*10920*/  UMOV UR8, UR12 ;  /* 0x0000000c00087c82 */ /* 0x000fe20008000000 */
[----:B------:R-:W-:Y:S02]  /*10930*/  ULEA.HI UR10, UR10, UR9, URZ, 0x7 ;  /* 0x000000090a0a7291 */ /* 0x000fe4000f8f383f */
[----:B------:R-:W-:Y:S02]  /*10940*/  @UP0 USHF.R.U32.HI UR8, URZ, UR13, UR7 ;  /* 0x0000000d3f080299 */ /* 0x000fe40008011607 */
[----:B------:R-:W-:Y:S02]  /*10950*/  USHF.R.S32.HI UR4, URZ, 0x7, UR4 ;  /* 0x000000073f047899 */ /* 0x000fe40008011404 */
[----:B------:R-:W-:Y:S02]  /*10960*/  UIADD3 UR8, UR8, UR11, -UR43 ;  /* 0x0000000b08087290 */ /* 0x000fe4000fffe82b */
[----:B------:R-:W-:Y:S01]  /*10970*/  USHF.R.S32.HI UR10, URZ, 0x7, UR10 ;  /* 0x000000073f0a7899 */ /* 0x000fe2000801140a */
[----:B------:R-:W-:-:S02]  /*10980*/  ULDC UR6, c[0x0][0x9dc] ;  /* 0x0002770000067ab9 */ /* 0x000fc40000000800 */
[----:B------:R-:W-:Y:S02]  /*10990*/  UIADD3 UR6, UR8, -UR6, URZ ;  /* 0x8000000608067290 */ /* 0x000fe4000fffe03f */
[----:B------:R-:W-:-:S04]  /*109a0*/  UISETP.LT.AND UP0, UPT, UR4, UR10, UPT ;  /* 0x0000000a0400728c */ /* 0x000fc8000bf01270 */
[----:B------:R-:W-:Y:S01]  /*109b0*/  USEL UR40, UR4, UR10, UP0 ;  /* 0x0000000a04287287 */ /* 0x000fe20008000000 */
[----:B------:R-:W-:Y:S01]  /*109c0*/  IMAD.U32 R0, RZ, RZ, UR6 ;  /* 0x00000006ff007e24 */ /* 0x000fe2000f8e00ff */
[----:B------:R-:W-:Y:S10]  /*109d0*/  @!P1 BRA `(.L_x_1002) ;  /* 0x0000000000409947 */ /* 0x000ff40003800000 */
        /* <DEDUP_REMOVED lines=10> */
.L_x_1003:
[----:B------:R-:W-:-:S11]  /*10a80*/  UISETP.NE.AND UP0, UPT, UR5, 0x1, UPT ;  /* 0x000000010500788c */ /* 0x000fd6000bf05270 */
[----:B------:R-:W-:Y:S02]  /*10a90*/  @UP0 ULDC.64 UR10, c[0x0][0x9e8] ;  /* 0x00027a00000a0ab9 */ /* 0x000fe40000000a00 */
[----:B------:R-:W-:-:S04]  /*10aa0*/  UIMAD.WIDE.U32 UR6, UR8, UR10, URZ ;  /* 0x0000000a080672a5 */ /* 0x000fc8000f8e003f */
[----:B------:R-:W-:-:S12]  /*10ab0*/  @UP0 USHF.R.U32.HI UR8, URZ, UR11, UR7 ;  /* 0x0000000b3f080299 */ /* 0x000fd80008011607 */
.L_x_1004:
[----:B------:R-:W-:-:S06]  /*10ac0*/  UIMAD UR5, UR8, UR5, URZ ;  /* 0x00000005080572a4 */ /* 0x000fcc000f8e023f */
[----:B------:R-:W-:-:S07]  /*10ad0*/  VIMNMX R0, R0, UR5, !PT ;  /* 0x0000000500007c48 */ /* 0x000fce000ffe0100 */
.L_x_1002:
[----:B------:R-:W-:Y:S01]  /*10ae0*/  SHF.R.S32.HI R3, RZ, 0x1f, R0 ;  /* 0x0000001fff037819 */ /* 0x000fe20000011400 */
[----:B------:R-:W-:Y:S03]  /*10af0*/  BSSY B7, `(.L_x_1005) ;  /* 0x0000308000077945 */ /* 0x000fe60003800000 */
[----:B------:R-:W-:-:S04]  /*10b00*/  LEA.HI R3, R3, R0, RZ, 0x7 ;  /* 0x0000000003037211 */ /* 0x000fc800078f38ff */
[----:B------:R-:W-:-:S04]  /*10b10*/  SHF.R.S32.HI R3, RZ, 0x7, R3 ;  /* 0x00000007ff037819 */ /* 0x000fc80000011403 */
[----:B------:R-:W-:-:S04]  /*10b20*/  VIMNMX R26, RZ, R3, !PT ;  /* 0x00000003ff1a7248 */ /* 0x000fc80007fe0100 */
[----:B------:R-:W-:-:S13]  /*10b30*/  ISETP.LT.AND P0, PT, R26, UR40, PT ;  /* 0x000000281a007c0c */ /* 0x000fda000bf01270 */
        /* <DEDUP_REMOVED lines=18> */
.L_x_1006:
        /* <DEDUP_REMOVED lines=20> */
.L_x_1009:
[----:B------:R-:W-:Y:S05]  /*10da0*/  BSYNC B6 ;  /* 0x0000000000067941 */ /* 0x000fea0003800000 */
.L_x_1008:
        /* <DEDUP_REMOVED lines=22> */
.L_x_1011:
[----:B------:R-:W-:Y:S05]  /*10f10*/  BSYNC B6 ;  /* 0x0000000000067941 */ /* 0x000fea0003800000 */
.L_x_1010:
        /* <DEDUP_REMOVED lines=20> */
.L_x_1013:
[----:B------:R-:W-:Y:S05]  /*11060*/  BSYNC B6 ;  /* 0x0000000000067941 */ /* 0x000fea0003800000 */
.L_x_1012:
        /* <DEDUP_REMOVED lines=19> */
.L_x_1015:
[----:B------:R-:W-:Y:S05]  /*111a0*/  BSYNC B6 ;  /* 0x0000000000067941 */ /* 0x000fea0003800000 */
.L_x_1014:
        /* <DEDUP_REMOVED lines=8> */
[----:B------:R-:W-:Y:S01]  /*11230*/  IMAD.U32 R3, RZ, RZ, UR5 ;  /* 0x00000005ff037e24 */ /* 0x000fe2000f8e00ff */
[----:B------:R-:W0:Y:S01]  /*11240*/  S2R R16, SR_TID.X ;  /* 0x0000000000107919 */ /* 0x000e220000002100 */
        /* <DEDUP_REMOVED lines=12> */
.L_x_1093:
        /* <DEDUP_REMOVED lines=10> */
.L_x_1096:
[----:B------:R-:W-:Y:S05]  /*113b0*/  @!P6 BRA `(.L_x_1017) ;  /* 0x0000000400a0e947 */ /* 0x000fea0003800000 */
[----:B------:R-:W-:-:S04]  /*113c0*/  ISETP.NE.U32.AND P0, PT, R2, RZ, PT ;  /* 0x000000ff0200720c */ /* 0x000fc80003f05070 */
[----:B------:R-:W-:-:S13]  /*113d0*/  ISETP.NE.AND.EX P0, PT, R3, RZ, PT, P0 ;  /* 0x000000ff0300720c */ /* 0x000fda0003f05300 */
[----:B------:R-:W-:Y:S05]  /*113e0*/  @!P0 BRA `(.L_x_1019) ;  /* 0x0000000000448947 */ /* 0x000fea0003800000 */
        /* <DEDUP_REMOVED lines=17> */
.L_x_1019:
[----:B-1----:R-:W1:Y:S01]  /*11500*/  S2R R2, SR_TID.X ;  /* 0x0000000000027919 */ /* 0x002e620000002100 */
[----:B------:R-:W-:Y:S02]  /*11510*/  SHF.L.U32 R3, R22, 0x1f, RZ ;  /* 0x0000001f16037819 */ /* 0x000fe400000006ff */
[----:B-1----:R-:W-:Y:S01]  /*11520*/  LOP3.LUT R4, R2, 0x7f, RZ, 0xc0, !PT ;  /* 0x0000007f02047812 */ /* 0x002fe200078ec0ff */
[----:B------:R-:W-:-:S03]  /*11530*/  IMAD R2, R18, 0x8, R17 ;  /* 0x0000000812027824 */ /* 0x000fc600078e0211 */
[----:B------:R-:W-:Y:S01]  /*11540*/  ISETP.NE.AND P1, PT, R4, RZ, PT ;  /* 0x000000ff0400720c */ /* 0x000fe20003f25270 */
[----:B------:R-:W1:Y:S02]  /*11550*/  SYNCS.PHASECHK.TRANS64.TRYWAIT P0, [R2+URZ+0x19c80], R3 ;  /* 0x019c8003020075a7 */ /* 0x000e64000800017f */
[----:B-1----:R-:W-:Y:S10]  /*11560*/  @!P0 BRA `(.L_x_1020) ;  /* 0x0000003800988947 */ /* 0x002ff40003800000 */
.L_x_1097:
[----:B------:R-:W-:Y:S05]  /*11570*/  @P1 BRA `(.L_x_1021) ;  /* 0x00000000001c1947 */ /* 0x000fea0003800000 */
[----:B------:R-:W2:Y:S01]  /*11580*/  S2R R4, SR_TID.X ;  /* 0x0000000000047919 */ /* 0x000ea20000002100 */
[----:B------:R-:W-:-:S04]  /*11590*/  IMAD.MOV.U32 R5, RZ, RZ, 0x3000 ;  /* 0x00003000ff057424 */ /* 0x000fc800078e00ff */
[----:B------:R3:W-:Y:S01]  /*115a0*/  SYNCS.ARRIVE.TRANS64 RZ, [R2+URZ+0x19c70], R5 ;  /* 0x019c700502ff79a7 */ /* 0x0007e2000800003f */
[----:B--2---:R-:W-:-:S04]  /*115b0*/  LOP3.LUT R4, R4, 0x1f, RZ, 0xc0, !PT ;  /* 0x0000001f04047812 */ /* 0x004fc800078ec0ff */
[----:B------:R-:W-:-:S13]  /*115c0*/  ISETP.NE.AND P0, PT, R4, RZ, PT ;  /* 0x000000ff0400720c */ /* 0x000fda0003f05270 */
[----:B---3--:R-:W-:Y:S05]  /*115d0*/  @!P0 BRA `(.L_x_1021) ;  /* 0x0000000000048947 */ /* 0x008fea0003800000 */
[----:B------:R-:W-:Y:S01]  /*115e0*/  BPT.TRAP 0x1 ;  /* 0x000000040000795c */ /* 0x000fe20000300000 */
.L_x_1021:
        /* <DEDUP_REMOVED lines=30> */
.L_x_1098:
        /* <DEDUP_REMOVED lines=8> */
.L_x_1023:
        /* <DEDUP_REMOVED lines=31> */
.L_x_1017:
[----:B------:R-:W-:Y:S05]  /*11a40*/  WARPSYNC.ALL ;  /* 0x0000000000007948 */ /* 0x000fea0003800000 */
[----:B------:R-:W-:Y:S01]  /*11a50*/  VIADD R0, R17, 0xf000 ;  /* 0x0000f00011007836 */ /* 0x000fe20000000000 */
[----:B------:R-:W-:Y:S01]  /*11a60*/  USHF.R.S32.HI UR4, URZ, 0x1f, UR46 ;  /* 0x0000001f3f047899 */ /* 0x000fe2000801142e */
[----:B------:R-:W-:Y:S01]  /*11a70*/  BAR.SYNC.DEFER_BLOCKING 0x8, 0x200 ;  /* 0x0208000000007b1d */ /* 0x000fe20000010000 */
[----:B------:R-:W-:Y:S02]  /*11a80*/  USHF.R.S32.HI UR37, URZ, 0x1f, UR45 ;  /* 0x0000001f3f257899 */ /* 0x000fe4000801142d */
[----:B------:R-:W-:Y:S01]  /*11a90*/  LOP3.LUT P0, RZ, R0, 0x9f, RZ, 0xc0, !PT ;  /* 0x0000009f00ff7812 */ /* 0x000fe2000780c0ff */
[----:B------:R-:W-:-:S02]  /*11aa0*/  USHF.R.S32.HI UR47, URZ, 0x1f, UR36 ;  /* 0x0000001f3f2f7899 */ /* 0x000fc40008011424 */
        /* <DEDUP_REMOVED lines=28> */
.L_x_1025:
[----:B------:R-:W-:Y:S05]  /*11c70*/  BSYNC B6 ;  /* 0x0000000000067941 */ /* 0x000fea0003800000 */
.L_x_1024:
[----:B------:R-:W3:Y:S01]  /*11c80*/  LDC R9, c[0x0][0x448] ;  /* 0x00011200ff097b82 */ /* 0x000ee20000000800 */
[----:B0-----:R-:W0:Y:S01]  /*11c90*/  S2R R20, SR_TID.X ;  /* 0x0000000000147919 */ /* 0x001e220000002100 */
[----:B------:R-:W-:Y:S01]  /*11ca0*/  ULDC.64 UR8, c[0x0][0x2d8] ;  /* 0x0000b60000087ab9 */ /* 0x000fe20000000a00 */
[----:B------:R-:W-:Y:S01]  /*11cb0*/  UMOV UR48, UR54 ;  /* 0x0000003600307c82 */ /* 0x000fe20008000000 */
[----:B------:R-:W-:Y:S02]  /*11cc0*/  UIMAD UR6, UR47, UR8, URZ ;  /* 0x000000082f0672a4 */ /* 0x000fe4000f8e023f */
[----:B------:R-:W-:Y:S02]  /*11cd0*/  UIMAD.WIDE.U32 UR4, UR36, UR8, UR48 ;  /* 0x00000008240472a5 */ /* 0x000fe4000f8e0030 */
[----:B------:R-:W-:-:S03]  /*11ce0*/  UIMAD UR6, UR36, UR9, UR6 ;  /* 0x00000009240672a4 */ /* 0x000fc6000f8e0206 */
[----:B------:R-:W-:Y:S01]  /*11cf0*/  ULDC.64 UR8, c[0x0][0x2e0] ;  /* 0x0000b80000087ab9 */ /* 0x000fe20000000a00 */
[----:B------:R-:W-:Y:S02]  /*11d00*/  UIADD3 UR5, UR5, UR6, URZ ;  /* 0x0000000605057290 */ /* 0x000fe4000fffe03f */
[----:B------:R-:W-:Y:S02]  /*11d10*/  UIMAD UR6, UR37, UR8, URZ ;  /* 0x00000008250672a4 */ /* 0x000fe4000f8e023f */
[----:B------:R-:W-:Y:S02]  /*11d20*/  UIMAD.WIDE.U32 UR4, UR46, UR8, UR4 ;  /* 0x000000082e0472a5 */ /* 0x000fe4000f8e0004 */
[----:B------:R-:W-:-:S03]  /*11d30*/  UIMAD UR6, UR46, UR9, UR6 ;  /* 0x000000092e0672a4 */ /* 0x000fc6000f8e0206 */
[----:B------:R-:W-:Y:S01]  /*11d40*/  ULDC.64 UR8, c[0x0][0x280] ;  /* 0x0000a00000087ab9 */ /* 0x000fe20000000a00 */
[----:B------:R-:W-:Y:S01]  /*11d50*/  UIADD3 UR6, UR5, UR6, URZ ;  /* 0x0000000605067290 */ /* 0x000fe2000fffe03f */
[----:B------:R-:W-:Y:S01]  /*11d60*/  IMAD.U32 R4, RZ, RZ, UR4 ;  /* 0x00000004ff047e24 */ /* 0x000fe2000f8e00ff */
[----:B---3--:R-:W-:-:S03]  /*11d70*/  ISETP.NE.AND P1, PT, R9, 0x1, PT ;  /* 0x000000010900780c */ /* 0x008fc60003f25270 */
[----:B-12---:R-:W-:Y:S01]  /*11d80*/  IMAD.MOV.U32 R2, RZ, RZ, R4 ;  /* 0x000000ffff027224 */ /* 0x006fe200078e0004 */
[C---:B0-----:R-:W-:Y:S01]  /*11d90*/  LOP3.LUT R21, R20.reuse, 0x7f, RZ, 0xc0, !PT ;  /* 0x0000007f14157812 */ /* 0x041fe200078ec0ff */
[----:B------:R-:W-:-:S08]  /*11da0*/  IMAD.SHL.U32 R20, R20, 0x40, RZ ;  /* 0x0000004014147824 */ /* 0x000fd000078e00ff */
[----:B------:R-:W0:Y:S01]  /*11db0*/  @P1 LDC R3, c[0x0][0x44c] ;  /* 0x00011300ff031b82 */ /* 0x000e220000000800 */
[----:B------:R-:W-:-:S04]  /*11dc0*/  SHF.R.U32.HI R21, RZ, 0x1, R21 ;  /* 0x00000001ff157819 */ /* 0x000fc80000011615 */
[----:B------:R-:W-:Y:S02]  /*11dd0*/  LOP3.LUT R20, R21, 0x40, R20, 0xf8, !PT ;  /* 0x0000004015147812 */ /* 0x000fe400078ef814 */
[----:B------:R-:W1:Y:S01]  /*11de0*/  S2R R21, SR_TID.X ;  /* 0x0000000000157919 */ /* 0x000e620000002100 */
[----:B------:R-:W2:Y:S02]  /*11df0*/  @P1 LDC R5, c[0x0][0x450] ;  /* 0x00011400ff051b82 */ /* 0x000ea40000000800 */
[----:B------:R-:W-:Y:S02]  /*11e00*/  IMAD.IADD R6, R20, 0x1, R27 ;  /* 0x0000000114067824 */ /* 0x000fe400078e021b */
[----:B------:R-:W3:Y:S02]  /*11e10*/  S2R R20, SR_TID.X ;  /* 0x0000000000147919 */ /* 0x000ee40000002100 */
[----:B------:R-:W-:Y:S02]  /*11e20*/  IMAD.MOV.U32 R7, RZ, RZ, R6 ;  /* 0x000000ffff077224 */ /* 0x000fe400078e0006 */
        /* <DEDUP_REMOVED lines=9> */
[----:B-1----:R-:W-:Y:S02]  /*11ec0*/  IMAD.SHL.U32 R21, R21, 0x10, RZ ;  /* 0x0000001015157824 */ /* 0x002fe400078e00ff */
[----:B------:R-:W-:Y:S02]  /*11ed0*/  IMAD R8, R7, UR5, R0 ;  /* 0x0000000507087c24 */ /* 0x000fe4000f8e0200 */
[----:B------:R-:W-:Y:S01]  /*11ee0*/  IMAD.MOV R0, RZ, RZ, -R7 ;  /* 0x000000ffff007224 */ /* 0x000fe200078e0a07 */
[----:B------:R-:W-:Y:S01]  /*11ef0*/  LOP3.LUT R21, R21, 0x10, RZ, 0xc0, !PT ;  /* 0x0000001015157812 */ /* 0x000fe200078ec0ff */
[----:B------:R-:W-:Y:S02]  /*11f00*/  IMAD.IADD R5, R5, 0x1, R8 ;  /* 0x0000000105057824 */ /* 0x000fe400078e0208 */
[----:B------:R-:W-:Y:S01]  /*11f10*/  IMAD R0, R9, R0, R6 ;  /* 0x0000000009007224 */ /* 0x000fe200078e0206 */
[----:B------:R-:W0:Y:S01]  /*11f20*/  @P1 LDC R8, c[0x0][0x44c] ;  /* 0x00011300ff081b82 */ /* 0x000e220000000800 */
[----:B---3--:R-:W-:Y:S01]  /*11f30*/  IMAD.SHL.U32 R10, R20, 0x10, RZ ;  /* 0x00000010140a7824 */ /* 0x008fe200078e00ff */
[----:B------:R-:W-:Y:S01]  /*11f40*/  LOP3.LUT R12, R21, 0x20, RZ, 0xfc, !PT ;  /* 0x00000020150c7812 */ /* 0x000fe200078efcff */
[----:B------:R-:W-:Y:S01]  /*11f50*/  IMAD.WIDE.U32 R4, R0, UR6, R4 ;  /* 0x0000000600047c25 */ /* 0x000fe2000f8e0004 */
[----:B------:R-:W-:-:S02]  /*11f60*/  SHF.R.S32.HI R7, RZ, 0x1f, R0 ;  /* 0x0000001fff077819 */ /* 0x000fc40000011400 */
[----:B------:R-:W-:Y:S02]  /*11f70*/  LOP3.LUT R10, R10, 0x10, RZ, 0xc0, !PT ;  /* 0x000000100a0a7812 */ /* 0x000fe400078ec0ff */
[----:B------:R-:W-:Y:S01]  /*11f80*/  LOP3.LUT R11, R21, 0x40, RZ, 0xfc, !PT ;  /* 0x00000040150b7812 */ /* 0x000fe200078efcff */
[----:B------:R-:W-:-:S04]  /*11f90*/  IMAD R7, R7, UR6, RZ ;  /* 0x0000000607077c24 */ /* 0x000fc8000f8e02ff */
[----:B------:R-:W-:Y:S01]  /*11fa0*/  IMAD R7, R0, UR7, R7 ;  /* 0x0000000700077c24 */ /* 0x000fe2000f8e0207 */
[----:B------:R-:W-:-:S04]  /*11fb0*/  IADD3 R0, P0, R4, UR8, RZ ;  /* 0x0000000804007c10 */ /* 0x000fc8000ff1e0ff */
[----:B------:R-:W-:Y:S01]  /*11fc0*/  IADD3.X R4, R5, UR9, R7, P0, !PT ;  /* 0x0000000905047c10 */ /* 0x000fe200087fe407 */
[----:B------:R-:W-:Y:S01]  /*11fd0*/  VIADD R7, R6, 0x80 ;  /* 0x0000008006077836 */ /* 0x000fe20000000000 */
[----:B------:R-:W1:Y:S03]  /*11fe0*/  @P1 LDC R5, c[0x0][0x450] ;  /* 0x00011400ff051b82 */ /* 0x000e660000000800 */
[----:B------:R-:W-:Y:S02]  /*11ff0*/  IMAD.MOV.U32 R6, RZ, RZ, R7 ;  /* 0x000000ffff067224 */ /* 0x000fe400078e0007 */
[----:B0-----:R-:W-:-:S05]  /*12000*/  @P1 IMAD.HI.U32 R8, R7, R8, RZ ;  /* 0x0000000807081227 */ /* 0x001fca00078e00ff */
[----:B-1----:R-:W-:Y:S02]  /*12010*/  @P1 SHF.R.U32.HI R6, RZ, R5, R8 ;  /* 0x00000005ff061219 */ /* 0x002fe40000011608 */
[----:B------:R0:W5:Y:S03]  /*12020*/  LDL R8, [R1+0x4] ;  /* 0x0000040001087983 */ /* 0x0001660000100800 */
        /* <DEDUP_REMOVED lines=10> */
[----:B------:R-:W-:Y:S02]  /*120d0*/  IMAD.IADD R3, R3, 0x1, R7 ;  /* 0x0000000103037824 */ /* 0x000fe400078e0207 */
[----:B------:R-:W-:-:S02]  /*120e0*/  IMAD R6, R6, UR6, RZ ;  /* 0x0000000606067c24 */ /* 0x000fc4000f8e02ff */
[----:B------:R-:W-:-:S04]  /*120f0*/  IMAD.WIDE.U32 R2, R5, UR6, R2 ;  /* 0x0000000605027c25 */ /* 0x000fc8000f8e0002 */
[----:B------:R-:W-:Y:S01]  /*12100*/  IMAD R6, R5, UR7, R6 ;  /* 0x0000000705067c24 */ /* 0x000fe2000f8e0206 */
[----:B------:R-:W-:-:S04]  /*12110*/  IADD3 R5, P0, R2, UR8, RZ ;  /* 0x0000000802057c10 */ /* 0x000fc8000ff1e0ff */
[----:B------:R-:W-:Y:S02]  /*12120*/  IADD3.X R7, R3, UR9, R6, P0, !PT ;  /* 0x0000000903077c10 */ /* 0x000fe400087fe406 */
[----:B------:R-:W-:Y:S01]  /*12130*/  ISETP.GE.AND P0, PT, R11, UR4, PT ;  /* 0x000000040b007c0c */ /* 0x000fe2000bf06270 */
[----:B------:R-:W-:Y:S01]  /*12140*/  UMOV UR4, 0xffffffff ;  /* 0xffffffff00047882 */ /* 0x000fe20000000000 */
[----:B------:R-:W-:-:S04]  /*12150*/  LOP3.LUT R20, R20, 0x7f, RZ, 0xc0, !PT ;  /* 0x0000007f14147812 */ /* 0x000fc800078ec0ff */
[----:B------:R-:W-:Y:S01]  /*12160*/  SHF.R.U32.HI R20, RZ, 0x1, R20 ;  /* 0x00000001ff147819 */ /* 0x000fe20000011614 */
[----:B0-----:R-:W-:Y:S06]  /*12170*/  BRA.DIV UR4, `(.L_x_1026) ;  /* 0x0000002e04bc7947 */ /* 0x001fec000b800000 */
[----:B------:R-:W0:Y:S01]  /*12180*/  SHFL.IDX PT, R3, R0, RZ, 0x1e1f ;  /* 0x001e1fff00037589 */ /* 0x000e2200000e0000 */
[----:B------:R-:W-:Y:S02]  /*12190*/  IMAD R6, R9, UR43, RZ ;  /* 0x0000002b09067c24 */ /* 0x000fe4000f8e02ff */
[----:B------:R-:W-:Y:S01]  /*121a0*/  IMAD.IADD R27, R20, 0x1, R27 ;  /* 0x00000001141b7824 */ /* 0x000fe200078e021b */
[----:B------:R-:W1:Y:S03]  /*121b0*/  SHFL.IDX PT, R2, R4, RZ, 0x1e1f ;  /* 0x001e1fff04027589 */ /* 0x000e6600000e0000 */
[C---:B------:R-:W-:Y:S01]  /*121c0*/  VIADD R9, R27.reuse, 0x40 ;  /* 0x000000401b097836 */ /* 0x040fe20000000000 */
[----:B------:R-:W-:Y:S01]  /*121d0*/  ISETP.GE.AND P4, PT, R27, R6, PT ;  /* 0x000000061b00720c */ /* 0x000fe20003f86270 */
[----:B------:R-:W2:Y:S04]  /*121e0*/  SHFL.IDX PT, R14, R0, 0x1, 0x1e1f ;  /* 0x003e1f00000e7f89 */ /* 0x000ea800000e0000 */
[----:B------:R-:W3:Y:S04]  /*121f0*/  SHFL.IDX PT, R4, R4, 0x1, 0x1e1f ;  /* 0x003e1f0004047f89 */ /* 0x000ee800000e0000 */
[----:B------:R-:W4:Y:S04]  /*12200*/  SHFL.IDX PT, R7, R7, RZ, 0x1e1f ;  /* 0x001e1fff07077589 */ /* 0x000f2800000e0000 */
[----:B0-----:R-:W-:-:S05]  /*12210*/  @!P4 IADD3 R3, P3, R10, R3, RZ ;  /* 0x000000030a03c210 */ /* 0x001fca0007f7e0ff */
[----:B-1----:R-:W-:-:S05]  /*12220*/  @!P4 IMAD.X R2, RZ, RZ, R2, P3 ;  /* 0x000000ffff02c224 */ /* 0x002fca00018e0602 */
[----:B------:R-:W-:-:S04]  /*12230*/  @!P4 LOP3.LUT R3, R3, R2, RZ, 0x3c, !PT ;  /* 0x000000020303c212 */ /* 0x000fc800078e3cff */
[----:B------:R-:W-:-:S04]  /*12240*/  @!P4 LOP3.LUT R2, R3, R2, RZ, 0x3c, !PT ;  /* 0x000000020302c212 */ /* 0x000fc800078e3cff */
[----:B------:R-:W-:-:S05]  /*12250*/  @!P4 LOP3.LUT R3, R3, R2, RZ, 0x3c, !PT ;  /* 0x000000020303c212 */ /* 0x000fca00078e3cff */
        /* <DEDUP_REMOVED lines=12> */
.L_x_1105:
        /* <DEDUP_REMOVED lines=12> */
.L_x_1028:
[----:B------:R-:W-:Y:S05]  /*123e0*/  BSYNC B0 ;  /* 0x0000000000007941 */ /* 0x000fea0003800000 */
.L_x_1027:
[----:B------:R-:W-:Y:S01]  /*123f0*/  NOP ;  /* 0x0000000000007918 */ /* 0x000fe20000000000 */
[----:B------:R-:W-:-:S13]  /*12400*/  PLOP3.LUT P0, PT, PT, PT, PT, 0x80, 0x0 ;  /* 0x000000000000781c */ /* 0x000fda0003f0f070 */
.L_x_1029:
        /* <DEDUP_REMOVED lines=18> */
.L_x_1106:
[----:B------:R-:W-:Y:S05]  /*12530*/  BSYNC B0 ;  /* 0x0000000000007941 */ /* 0x000fea0003800000 */
.L_x_1030:
[----:B------:R-:W-:-:S06]  /*12540*/  UIADD3 UR4, UR40, -0x2, URZ ;  /* 0xfffffffe28047890 */ /* 0x000fcc000fffe03f */
[----:B------:R-:W-:-:S13]  /*12550*/  ISETP.LE.AND P0, PT, R26, UR4, PT ;  /* 0x000000041a007c0c */ /* 0x000fda000bf03270 */
[----:B------:R-:W-:Y:S05]  /*12560*/  @!P0 BRA `(.L_x_1032) ;  /* 0x0000000c00f88947 */ /* 0x000fea0003800000 */
[----:B------:R-:W-:Y:S02]  /*12570*/  IMAD.MOV.U32 R6, RZ, RZ, R18 ;  /* 0x000000ffff067224 */ /* 0x000fe400078e0012 */
[----:B------:R-:W-:Y:S02]  /*12580*/  IMAD.MOV.U32 R7, RZ, RZ, R22 ;  /* 0x000000ffff077224 */ /* 0x000fe400078e0016 */
[----:B0-----:R-:W-:-:S07]  /*12590*/  IMAD.U32 R0, RZ, RZ, UR4 ;  /* 0x00000004ff007e24 */ /* 0x001fce000f8e00ff */
.L_x_1056:
        /* <DEDUP_REMOVED lines=9> */
[----:B------:R-:W-:Y:S01]  /*12630*/  ULDC.64 UR4, c[0x0][0x418] ;  /* 0x0001060000047ab9 */ /* 0x000fe20000000a00 */
[----:B------:R-:W-:Y:S01]  /*12640*/  IMAD.MOV.U32 R8, RZ, RZ, R0 ;  /* 0x000000ffff087224 */ /* 0x000fe200078e0000 */
[----:B------:R-:W-:-:S04]  /*12650*/  ISETP.NE.U32.AND P0, PT, RZ, UR4, PT ;  /* 0x00000004ff007c0c */ /* 0x000fc8000bf05070 */
[----:B------:R-:W-:-:S13]  /*12660*/  ISETP.NE.AND.EX P0, PT, RZ, UR5, PT, P0 ;  /* 0x00000005ff007c0c */ /* 0x000fda000bf05300 */
        /* <DEDUP_REMOVED lines=8> */
[----:B------:R-:W-:-:S03]  /*126f0*/  IMAD R4, R25, UR6, RZ ;  /* 0x0000000619047c24 */ /* 0x000fc6000f8e02ff */
[--C-:B------:R-:W-:Y:S01]  /*12700*/  SHF.R.S32.HI R3, RZ, 0x1f, R2.reuse ;  /* 0x0000001fff037819 */ /* 0x100fe20000011402 */
[----:B------:R-:W-:Y:S02]  /*12710*/  IMAD.MOV R8, RZ, RZ, -R2 ;  /* 0x000000ffff087224 */ /* 0x000fe400078e0a02 */
[C---:B------:R-:W-:Y:S02]  /*12720*/  IMAD R4, R23.reuse, UR7, R4 ;  /* 0x0000000717047c24 */ /* 0x040fe4000f8e0204 */
[----:B------:R-:W-:-:S04]  /*12730*/  IMAD.WIDE.U32 R2, R23, UR6, R2 ;  /* 0x0000000617027c25 */ /* 0x000fc8000f8e0002 */
[----:B------:R-:W-:Y:S01]  /*12740*/  IMAD.IADD R3, R4, 0x1, R3 ;  /* 0x0000000104037824 */ /* 0x000fe200078e0203 */
[----:B------:R-:W-:Y:S01]  /*12750*/  LEA R4, P0, R2, UR4, 0x2 ;  /* 0x0000000402047c11 */ /* 0x000fe2000f8010ff */
[----:B------:R-:W-:-:S03]  /*12760*/  IMAD R8, R5, R8, R0 ;  /* 0x0000000805087224 */ /* 0x000fc600078e0200 */
[----:B------:R-:W-:-:S05]  /*12770*/  LEA.HI.X R5, R2, UR5, R3, 0x2, P0 ;  /* 0x0000000502057c11 */ /* 0x000fca00080f1403 */
[----:B------:R0:W5:Y:S04]  /*12780*/  LDG.E R16, desc[UR50][R4.64] ;  /* 0x0000003204107981 */ /* 0x000168000c1e1900 */
.L_x_1035:
        /* <DEDUP_REMOVED lines=8> */
.L_x_1107:
[----:B------:R-:W-:Y:S05]  /*12810*/  BSYNC B1 ;  /* 0x0000000000017941 */ /* 0x000fea0003800000 */
.L_x_1036:
        /* <DEDUP_REMOVED lines=9> */
.L_x_1039:
[----:B------:R-:W-:Y:S05]  /*128b0*/  BSYNC B1 ;  /* 0x0000000000017941 */ /* 0x000fea0003800000 */
.L_x_1038:
        /* <DEDUP_REMOVED lines=11> */
.L_x_1040:
        /* <DEDUP_REMOVED lines=16> */
.L_x_1041:
        /* <DEDUP_REMOVED lines=16> */
.L_x_1042:
        /* <DEDUP_REMOVED lines=13> */
.L_x_1108:
[----:B------:R-:W-:Y:S05]  /*12c40*/  BSYNC B1 ;  /* 0x0000000000017941 */ /* 0x000fea0003800000 */
.L_x_1043:
        /* <DEDUP_REMOVED lines=11> */
.L_x_1046:
[----:B------:R-:W-:Y:S05]  /*12d00*/  BSYNC B1 ;  /* 0x0000000000017941 */ /* 0x000fea0003800000 */
.L_x_1045:
        /* <DEDUP_REMOVED lines=8> */
.L_x_1047:
        /* <DEDUP_REMOVED lines=15> */
.L_x_1048:
        /* <DEDUP_REMOVED lines=15> */
.L_x_1049:
        /* <DEDUP_REMOVED lines=10> */
.L_x_1034:
[----:B------:R-:W-:Y:S05]  /*13010*/  BSYNC B0 ;  /* 0x0000000000007941 */ /* 0x000fea0003800000 */
.L_x_1033:
[----:B------:R-:W-:-:S06]  /*13020*/  UISETP.NE.AND UP0, UPT, UR39, 0x3, UPT ;  /* 0x000000032700788c */ /* 0x000fcc000bf05270 */
[----:B------:R-:W-:-:S13]  /*13030*/  PLOP3.LUT P0, PT, PT, PT, UP0, 0x80, 0x0 ;  /* 0x000000000000781c */ /* 0x000fda0003f0f008 */
[----:B------:R-:W-:Y:S05]  /*13040*/  @!P0 BRA `(.L_x_1050) ;  /* 0x0000000000048947 */ /* 0x000fea0003800000 */
[----:B------:R-:W-:Y:S01]  /*13050*/  BPT.TRAP 0x1 ;  /* 0x000000040000795c */ /* 0x000fe20000300000 */
.L_x_1050:
[----:B------:R-:W-:Y:S01]  /*13060*/  IMAD.U32 R2, RZ, RZ, UR44 ;  /* 0x0000002cff027e24 */ /* 0x000fe2000f8e00ff */
[----:B------:R-:W-:Y:S01]  /*13070*/  BSSY B0, `(.L_x_1051) ;  /* 0x0000007000007945 */ /* 0x000fe20003800000 */
[----:B------:R-:W-:-:S03]  /*13080*/  IMAD R3, R6, 0x8, R17 ;  /* 0x0000000806037824 */ /* 0x000fc600078e0211 */
[----:B------:R-:W-:Y:S02]  /*13090*/  ISETP.NE.AND P1, PT, R2, 0x3, PT ;  /* 0x000000030200780c */ /* 0x000fe40003f25270 */
[----:B------:R-:W-:-:S04]  /*130a0*/  LOP3.LUT R2, R7, 0x1, RZ, 0x3c, !PT ;  /* 0x0000000107027812 */ /* 0x000fc800078e3cff */
[----:B------:R-:W-:-:S04]  /*130b0*/  SHF.L.U32 R2, R2, 0x1f, RZ ;  /* 0x0000001f02027819 */ /* 0x000fc800000006ff */
[----:B------:R-:W0:Y:S02]  /*130c0*/  SYNCS.PHASECHK.TRANS64.TRYWAIT P0, [R3+URZ+0x19c70], R2 ;  /* 0x019c7002030075a7 */ /* 0x000e24000800017f */
[----:B0-----:R-:W-:Y:S05]  /*130d0*/  @!P0 BRA `(.L_x_1052) ;  /* 0x0000002400108947 */ /* 0x001fea0003800000 */
.L_x_1109:
[----:B------:R-:W-:Y:S05]  /*130e0*/  BSYNC B0 ;  /* 0x0000000000007941 */ /* 0x000fea0003800000 */
.L_x_1051:
[----:B------:R-:W-:Y:S05]  /*130f0*/  @!P1 BRA `(.L_x_1053) ;  /* 0x0000000000049947 */ /* 0x000fea0003800000 */
[----:B------:R-:W-:Y:S01]  /*13100*/  BPT.TRAP 0x1 ;  /* 0x000000040000795c */ /* 0x000fe20000300000 */
.L_x_1053:
[----:B0-----:R-:W-:Y:S01]  /*13110*/  SHF.L.U32 R2, R7, 0x1f, RZ ;  /* 0x0000001f07027819 */ /* 0x001fe200000006ff */
[----:B------:R-:W-:-:S03]  /*13120*/  IMAD R10, R6, 0x3000, RZ ;  /* 0x00003000060a7824 */ /* 0x000fc600078e02ff */
[----:B------:R-:W0:Y:S02]  /*13130*/  SYNCS.PHASECHK.TRANS64.TRYWAIT P0, [R3+URZ+0x19c60], R2 ;  /* 0x019c6002030075a7 */ /* 0x000e24000800017f */
[----:B0-----:R-:W-:Y:S05]  /*13140*/  @!P0 BRA `(.L_x_1054) ;  /* 0x0000002400088947 */ /* 0x001fea0003800000 */
.L_x_1110:
[----:B------:R-:W0:Y:S01]  /*13150*/  LDL R4, [R1] ;  /* 0x0000000001047983 */ /* 0x000e220000100800 */
        /* <DEDUP_REMOVED lines=50> */
.L_x_1055:
        /* <DEDUP_REMOVED lines=10> */
[C---:B------:R-:W-:Y:S01]  /*13520*/  ISETP.GT.AND P0, PT, R0.reuse, R26, PT ;  /* 0x0000001a0000720c */ /* 0x040fe20003f04270 */
[----:B------:R-:W-:-:S12]  /*13530*/  VIADD R0, R0, 0xffffffff ;  /* 0xffffffff00007836 */ /* 0x000fd80000000000 */
[----:B--2---:R-:W-:Y:S05]  /*13540*/  @P0 BRA `(.L_x_1056) ;  /* 0xfffffff000140947 */ /* 0x004fea000383ffff */
.L_x_1032:
        /* <DEDUP_REMOVED lines=17> */
.L_x_1058:
[----:B------:R-:W-:Y:S05]  /*13660*/  BSYNC B0 ;  /* 0x0000000000007941 */ /* 0x000fea0003800000 */
.L_x_1057:
[----:B------:R-:W-:-:S06]  /*13670*/  UISETP.NE.AND UP0, UPT, UR39, 0x3, UPT ;  /* 0x000000032700788c */ /* 0x000fcc000bf05270 */
[----:B------:R-:W-:-:S13]  /*13680*/  PLOP3.LUT P1, PT, PT, PT, UP0, 0x80, 0x0 ;  /* 0x000000000000781c */ /* 0x000fda0003f2f008 */
[----:B------:R-:W-:Y:S05]  /*13690*/  @!P1 BRA `(.L_x_1059) ;  /* 0x0000000000049947 */ /* 0x000fea0003800000 */
[----:B------:R-:W-:Y:S01]  /*136a0*/  BPT.TRAP 0x1 ;  /* 0x000000040000795c */ /* 0x000fe20000300000 */
.L_x_1059:
        /* <DEDUP_REMOVED lines=8> */
.L_x_1111:
[----:B------:R-:W-:Y:S05]  /*13730*/  BSYNC B0 ;  /* 0x0000000000007941 */ /* 0x000fea0003800000 */
.L_x_1060:
[----:B------:R-:W-:Y:S05]  /*13740*/  @!P2 BRA `(.L_x_1062) ;  /* 0x000000000004a947 */ /* 0x000fea0003800000 */
[----:B------:R-:W-:Y:S01]  /*13750*/  BPT.TRAP 0x1 ;  /* 0x000000040000795c */ /* 0x000fe20000300000 */
.L_x_1062:
[----:B0-----:R-:W-:-:S04]  /*13760*/  SHF.L.U32 R0, R22, 0x1f, RZ ;  /* 0x0000001f16007819 */ /* 0x001fc800000006ff */
[----:B------:R-:W0:Y:S02]  /*13770*/  SYNCS.PHASECHK.TRANS64.TRYWAIT P1, [R3+URZ+0x19c60], R0 ;  /* 0x019c6000030075a7 */ /* 0x000e24000802017f */
[----:B0-----:R-:W-:Y:S05]  /*13780*/  @!P1 BRA `(.L_x_1063) ;  /* 0x0000001c00a09947 */ /* 0x001fea0003800000 */
.L_x_1112:
[----:B------:R-:W0:Y:S01]  /*13790*/  LDL R2, [R1] ;  /* 0x0000000001027983 */ /* 0x000e220000100800 */
        /* <DEDUP_REMOVED lines=51> */
.L_x_1064:
[----:B--2---:R2:W-:Y:S01]  /*13ad0*/  SYNCS.ARRIVE.TRANS64.A1T0 RZ, [R3+URZ+0x19c50], RZ ;  /* 0x019c50ff03ff79a7 */ /* 0x0045e2000810003f */
[----:B------:R-:W-:Y:S02]  /*13ae0*/  @!P0 VIADD R0, R3, 0x19c80 ;  /* 0x00019c8003008836 */ /* 0x000fe40000000000 */
[----:B------:R-:W-:-:S03]  /*13af0*/  VIADD R18, R18, 0x1 ;  /* 0x0000000112127836 */ /* 0x000fc60000000000 */
[----:B------:R-:W-:Y:S01]  /*13b00*/  @!P0 PRMT R0, RZ, 0x654, R0 ;  /* 0x00000654ff008816 */ /* 0x000fe20000000000 */
[----:B------:R-:W-:Y:S06]  /*13b10*/  BAR.SYNC.DEFER_BLOCKING 0x2, 0x80 ;  /* 0x0082000000007b1d */ /* 0x000fec0000010000 */
[----:B------:R3:W-:Y:S01]  /*13b20*/  @!P0 SYNCS.ARRIVE.TRANS64.RED.A1T0 RZ, [R0+URZ], RZ ;  /* 0x000000ff00ff89a7 */ /* 0x0007e2000810043f */
[----:B------:R-:W-:-:S04]  /*13b30*/  ISETP.NE.AND P0, PT, R18, 0x2, PT ;  /* 0x000000021200780c */ /* 0x000fc80003f05270 */
[----:B--2---:R-:W-:Y:S02]  /*13b40*/  SEL R3, RZ, 0x1, P0 ;  /* 0x00000001ff037807 */ /* 0x004fe40000000000 */
[----:B------:R-:W-:Y:S02]  /*13b50*/  SEL R18, R18, RZ, P0 ;  /* 0x000000ff12127207 */ /* 0x000fe40000000000 */
[----:B---3--:R-:W-:-:S07]  /*13b60*/  LOP3.LUT R22, R22, R3, RZ, 0x3c, !PT ;  /* 0x0000000316167212 */ /* 0x008fce00078e3cff */
.L_x_1007:
[----:B------:R-:W-:Y:S05]  /*13b70*/  BSYNC B7 ;  /* 0x0000000000077941 */ /* 0x000fea0003800000 */
.L_x_1005:
[----:B------:R-:W-:-:S13]  /*13b80*/  LOP3.LUT P0, RZ, R19, 0x2, RZ, 0xc0, !PT ;  /* 0x0000000213ff7812 */ /* 0x000fda000780c0ff */
        /* <DEDUP_REMOVED lines=11> */
.L_x_1065:
[----:B------:R-:W2:Y:S01]  /*13c40*/  S2R R0, SR_TID.X ;  /* 0x0000000000007919 */ /* 0x000ea20000002100 */
[----:B------:R-:W-:Y:S01]  /*13c50*/  ULDC UR4, c[0x0][0xc3c] ;  /* 0x00030f0000047ab9 */ /* 0x000fe20000000800 */
[----:B------:R-:W-:Y:S01]  /*13c60*/  IMAD.MOV.U32 R25, RZ, RZ, RZ ;  /* 0x000000ffff197224 */ /* 0x000fe200078e00ff */
[----:B--2---:R-:W-:-:S04]  /*13c70*/  LOP3.LUT R6, R0, 0x1f, RZ, 0xc0, !PT ;  /* 0x0000001f00067812 */ /* 0x004fc800078ec0ff */
[C---:B------:R-:W-:Y:S01]  /*13c80*/  ISETP.NE.AND P0, PT, R6.reuse, 0x1f, PT ;  /* 0x0000001f0600780c */ /* 0x040fe20003f05270 */
[----:B------:R-:W-:-:S05]  /*13c90*/  VIADD R5, R6, UR45 ;  /* 0x0000002d06057c36 */ /* 0x000fca0008000000 */
[----:B------:R-:W-:Y:S01]  /*13ca0*/  ISETP.GE.OR P1, PT, R5, UR4, !P0 ;  /* 0x0000000405007c0c */ /* 0x000fe2000c726670 */
[----:B------:R-:W-:-:S12]  /*13cb0*/  ULDC UR4, c[0x0][0xc3c] ;  /* 0x00030f0000047ab9 */ /* 0x000fd80000000800 */
[----:B0-----:R-:W0:Y:S02]  /*13cc0*/  @!P1 LDC.64 R2, c[0x0][0xc80] ;  /* 0x00032000ff029b82 */ /* 0x001e240000000a00 */
        /* <DEDUP_REMOVED lines=16> */
[----:B------:R-:W-:Y:S04]  /*13dd0*/  SHFL.IDX PT, R5, R24, RZ, 0x1f ;  /* 0x00001fff18057589 */ /* 0x000fe800000e0000 */
[----:B------:R-:W0:Y:S02]  /*13de0*/  SHFL.UP PT, R2, R4, 0x8, RZ ;  /* 0x0500000004027989 */ /* 0x000e2400000e00ff */
[----:B0-----:R-:W-:Y:S02]  /*13df0*/  SEL R3, R2, RZ, P4 ;  /* 0x000000ff02037207 */ /* 0x001fe40002000000 */
[----:B------:R-:W-:Y:S03]  /*13e00*/  SHFL.IDX PT, R2, R24, 0x1, 0x1f ;  /* 0x00201f0018027f89 */ /* 0x000fe600000e0000 */
        /* <DEDUP_REMOVED lines=10> */
.L_x_1071:
[----:B------:R-:W-:-:S04]  /*13eb0*/  UIADD3 UR45, UR45, 0x1f, URZ ;  /* 0x0000001f2d2d7890 */ /* 0x000fc8000fffe03f */
[----:B------:R-:W-:-:S06]  /*13ec0*/  UISETP.GE.AND UP0, UPT, UR45, UR4, UPT ;  /* 0x000000042d00728c */ /* 0x000fcc000bf06270 */
[----:B------:R-:W-:-:S13]  /*13ed0*/  PLOP3.LUT P6, PT, PT, PT, UP0, 0x40, 0x0 ;  /* 0x000000000000781c */ /* 0x000fda0003fce808 */
[----:B------:R-:W-:Y:S05]  /*13ee0*/  @!P6 BRA `(.L_x_1068) ;  /* 0x0000000400cce947 */ /* 0x000fea0003800000 */
[----:B------:R-:W0:Y:S01]  /*13ef0*/  S2R R0, SR_TID.X ;  /* 0x0000000000007919 */ /* 0x000e220000002100 */
[----:B------:R-:W-:Y:S01]  /*13f00*/  BSSY B0, `(.L_x_1069) ;  /* 0x0000009000007945 */ /* 0x000fe20003800000 */
[----:B------:R-:W-:Y:S01]  /*13f10*/  IMAD.MOV.U32 R25, RZ, RZ, RZ ;  /* 0x000000ffff197224 */ /* 0x000fe200078e00ff */
[----:B0-----:R-:W-:-:S05]  /*13f20*/  LOP3.LUT R0, R0, 0x1f, RZ, 0xc0, !PT ;  /* 0x0000001f00007812 */ /* 0x001fca00078ec0ff */
[----:B------:R-:W-:-:S05]  /*13f30*/  VIADD R7, R0, UR45 ;  /* 0x0000002d00077c36 */ /* 0x000fca0008000000 */
[----:B------:R-:W-:-:S13]  /*13f40*/  ISETP.GE.OR P6, PT, R7, UR4, !P0 ;  /* 0x0000000407007c0c */ /* 0x000fda000c7c6670 */
[----:B------:R-:W-:Y:S05]  /*13f50*/  @P6 BRA `(.L_x_1070) ;  /* 0x00000000000c6947 */ /* 0x000fea0003800000 */
[----:B------:R-:W0:Y:S02]  /*13f60*/  LDC.64 R2, c[0x0][0xc80] ;  /* 0x00032000ff027b82 */ /* 0x000e240000000a00 */
[----:B0-----:R-:W-:-:S05]  /*13f70*/  IMAD.WIDE R2, R7, 0x4, R2 ;  /* 0x0000000407027825 */ /* 0x001fca00078e0202 */
[----:B------:R0:W5:Y:S02]  /*13f80*/  LDG.E R25, desc[UR50][R2.64] ;  /* 0x0000003202197981 */ /* 0x000164000c1e1900 */
.L_x_1070:
[----:B------:R-:W-:Y:S05]  /*13f90*/  BSYNC B0 ;  /* 0x0000000000007941 */ /* 0x000fea0003800000 */
.L_x_1069:
[----:B-----5:R-:W2:Y:S02]  /*13fa0*/  SHFL.UP PT, R0, R25, 0x1, RZ ;  /* 0x0420000019007989 */ /* 0x020ea400000e00ff */
[----:B--2---:R-:W-:-:S05]  /*13fb0*/  SEL R0, R0, RZ, P1 ;  /* 0x000000ff00007207 */ /* 0x004fca0000800000 */
[----:B------:R-:W-:-:S05]  /*13fc0*/  IMAD.IADD R0, R25, 0x1, R0 ;  /* 0x0000000119007824 */ /* 0x000fca00078e0200 */
[----:B0-----:R-:W0:Y:S02]  /*13fd0*/  SHFL.UP PT, R2, R0, 0x2, RZ ;  /* 0x0440000000027989 */ /* 0x001e2400000e00ff */
[----:B0-----:R-:W-:-:S05]  /*13fe0*/  SEL R3, R2, RZ, P2 ;  /* 0x000000ff02037207 */ /* 0x001fca0001000000 */
[----:B------:R-:W-:Y:S02]  /*13ff0*/  IMAD.IADD R3, R0, 0x1, R3 ;  /* 0x0000000100037824 */ /* 0x000fe400078e0203 */
[----:B------:R-:W0:Y:S03]  /*14000*/  LDC R0, c[0x0][0xc38] ;  /* 0x00030e00ff007b82 */ /* 0x000e260000000800 */
        /* <DEDUP_REMOVED lines=9> */
[----:B------:R-:W0:Y:S02]  /*140a0*/  SHFL.IDX PT, R9, R6, 0x1f, 0x1f ;  /* 0x03e01f0006097f89 */ /* 0x000e2400000e0000 */
[----:B0-----:R-:W-:-:S04]  /*140b0*/  IMAD R9, R9, R0, RZ ;  /* 0x0000000009097224 */ /* 0x001fc800078e02ff */
[----:B------:R-:W-:-:S05]  /*140c0*/  IMAD.IADD R4, R9, 0x1, R4 ;  /* 0x0000000109047824 */ /* 0x000fca00078e0204 */
[----:B------:R-:W-:-:S13]  /*140d0*/  ISETP.GT.AND P6, PT, R4, R5, PT ;  /* 0x000000050400720c */ /* 0x000fda0003fc4270 */
[----:B------:R-:W-:Y:S05]  /*140e0*/  @!P6 BRA `(.L_x_1071) ;  /* 0xfffffffc0070e947 */ /* 0x000fea000383ffff */
[----:B------:R-:W-:-:S07]  /*140f0*/  IMAD.MOV.U32 R7, RZ, RZ, R6 ;  /* 0x000000ffff077224 */ /* 0x000fce00078e0006 */
.L_x_1067:
        /* <DEDUP_REMOVED lines=12> */
[----:B------:R-:W-:Y:S01]  /*141c0*/  ISETP.NE.AND P0, PT, RZ, UR7, PT ;  /* 0x00000007ff007c0c */ /* 0x000fe2000bf05270 */
[----:B------:R-:W-:-:S03]  /*141d0*/  IMAD.MOV.U32 R24, RZ, RZ, RZ ;  /* 0x000000ffff187224 */ /* 0x000fc600078e00ff */
[----:B------:R-:W2:Y:S02]  /*141e0*/  SHFL.IDX PT, R25, R25, R12, 0x1f ;  /* 0x00001f0c19197589 */ /* 0x000ea400000e0000 */
[----:B--2---:R-:W-:-:S05]  /*141f0*/  IMAD R4, R25, R6, RZ ;  /* 0x0000000619047224 */ /* 0x004fca00078e02ff */
[----:B------:R-:W-:-:S04]  /*14200*/  IABS R8, R4 ;  /* 0x0000000400087213 */ /* 0x000fc80000000000 */
[----:B------:R-:W0:Y:S08]  /*14210*/  I2F.RP R10, R8 ;  /* 0x00000008000a7306 */ /* 0x000e300000209400 */
[----:B0-----:R-:W0:Y:S02]  /*14220*/  MUFU.RCP R10, R10 ;  /* 0x0000000a000a7308 */ /* 0x001e240000001000 */
[----:B0-----:R-:W-:-:S06]  /*14230*/  VIADD R11, R10, 0xffffffe ;  /* 0x0ffffffe0a0b7836 */ /* 0x001fcc0000000000 */
[----:B------:R0:W2:Y:S01]  /*14240*/  F2I.FTZ.U32.TRUNC.NTZ R3, R11 ;  /* 0x0000000b00037305 */ /* 0x0000a2000021f000 */
[----:B------:R-:W-:Y:S05]  /*14250*/  @!P0 BRA `(.L_x_1072) ;  /* 0x00000000000c8947 */ /* 0x000fea0003800000 */
[----:B------:R-:W-:-:S06]  /*14260*/  UIADD3 UR4, UR6, -0x1, URZ ;  /* 0xffffffff06047890 */ /* 0x000fcc000fffe03f */
[----:B------:R-:W-:-:S06]  /*14270*/  IMAD.U32 R24, RZ, RZ, UR4 ;  /* 0x00000004ff187e24 */ /* 0x000fcc000f8e00ff */
[----:B------:R3:W4:Y:S02]  /*14280*/  SHFL.IDX PT, R24, R7, R24, 0x1f ;  /* 0x00001f1807187589 */ /* 0x00072400000e0000 */
.L_x_1072:
[----:B--23--:R-:W-:Y:S02]  /*14290*/  IMAD.MOV R7, RZ, RZ, -R3 ;  /* 0x000000ffff077224 */ /* 0x00cfe400078e0a03 */
[----:B----4-:R-:W-:Y:S02]  /*142a0*/  IMAD R24, R24, R0, R9 ;  /* 0x0000000018187224 */ /* 0x010fe400078e0209 */
[----:B------:R-:W-:Y:S02]  /*142b0*/  IMAD R7, R7, R8, RZ ;  /* 0x0000000807077224 */ /* 0x000fe400078e02ff */
[----:B------:R-:W-:Y:S02]  /*142c0*/  IMAD.MOV.U32 R2, RZ, RZ, RZ ;  /* 0x000000ffff027224 */ /* 0x000fe400078e00ff */
[----:B------:R-:W-:Y:S02]  /*142d0*/  IMAD.IADD R5, R5, 0x1, -R24 ;  /* 0x0000000105057824 */ /* 0x000fe400078e0a18 */
[----:B------:R-:W-:Y:S01]  /*142e0*/  IMAD.HI.U32 R3, R3, R7, R2 ;  /* 0x0000000703037227 */ /* 0x000fe200078e0002 */
[----:B------:R-:W-:-:S02]  /*142f0*/  IABS R7, R4 ;  /* 0x0000000400077213 */ /* 0x000fc40000000000 */
        /* <DEDUP_REMOVED lines=17> */
[----:B------:R-:W-:-:S03]  /*14410*/  IMAD R4, R4, R9, R5 ;  /* 0x0000000904047224 */ /* 0x000fc600078e0205 */
[----:B------:R-:W-:-:S04]  /*14420*/  VIADDMNMX R0, R3, R0, R6, PT ;  /* 0x0000000003007246 */ /* 0x000fc80003800106 */
[----:B------:R-:W-:-:S04]  /*14430*/  IABS R6, R0 ;  /* 0x0000000000067213 */ /* 0x000fc80000000000 */
[----:B------:R-:W2:Y:S08]  /*14440*/  I2F.RP R8, R6 ;  /* 0x0000000600087306 */ /* 0x000eb00000209400 */
[----:B--2---:R-:W2:Y:S02]  /*14450*/  MUFU.RCP R8, R8 ;  /* 0x0000000800087308 */ /* 0x004ea40000001000 */
[----:B--2---:R-:W-:Y:S01]  /*14460*/  VIADD R2, R8, 0xffffffe ;  /* 0x0ffffffe08027836 */ /* 0x004fe20000000000 */
[----:B------:R-:W-:-:S05]  /*14470*/  IABS R8, R4 ;  /* 0x0000000400087213 */ /* 0x000fca0000000000 */
[----:B------:R2:W3:Y:S02]  /*14480*/  F2I.FTZ.U32.TRUNC.NTZ R3, R2 ;  /* 0x0000000200037305 */ /* 0x0004e4000021f000 */
[----:B--2---:R-:W-:Y:S02]  /*14490*/  IMAD.MOV.U32 R2, RZ, RZ, RZ ;  /* 0x000000ffff027224 */ /* 0x004fe400078e00ff */
[----:B---3--:R-:W-:-:S04]  /*144a0*/  IMAD.MOV R5, RZ, RZ, -R3 ;  /* 0x000000ffff057224 */ /* 0x008fc800078e0a03 */
[----:B------:R-:W-:-:S04]  /*144b0*/  IMAD R5, R5, R6, RZ ;  /* 0x0000000605057224 */ /* 0x000fc800078e02ff */
[----:B------:R-:W-:Y:S01]  /*144c0*/  IMAD.HI.U32 R3, R3, R5, R2 ;  /* 0x0000000503037227 */ /* 0x000fe200078e0002 */
[-C--:B------:R-:W-:Y:S02]  /*144d0*/  IABS R5, R0.reuse ;  /* 0x0000000000057213 */ /* 0x080fe40000000000 */
[C---:B------:R-:W-:Y:S01]  /*144e0*/  LOP3.LUT R2, R4.reuse, R0, RZ, 0x3c, !PT ;  /* 0x0000000004027212 */ /* 0x040fe200078e3cff */
[----:B------:R-:W-:Y:S02]  /*144f0*/  IMAD.IADD R4, R4, 0x1, R7 ;  /* 0x0000000104047824 */ /* 0x000fe400078e0207 */
[----:B------:R-:W-:Y:S01]  /*14500*/  IMAD.MOV R5, RZ, RZ, -R5 ;  /* 0x000000ffff057224 */ /* 0x000fe200078e0a05 */
[----:B------:R-:W-:Y:S01]  /*14510*/  ISETP.GE.AND P2, PT, R2, RZ, PT ;  /* 0x000000ff0200720c */ /* 0x000fe20003f46270 */
[----:B------:R-:W-:-:S04]  /*14520*/  IMAD.HI.U32 R3, R3, R8, RZ ;  /* 0x0000000803037227 */ /* 0x000fc800078e00ff */
[----:B------:R-:W-:-:S05]  /*14530*/  IMAD R5, R3, R5, R8 ;  /* 0x0000000503057224 */ /* 0x000fca00078e0208 */
[----:B------:R-:W-:-:S13]  /*14540*/  ISETP.GT.U32.AND P1, PT, R6, R5, PT ;  /* 0x000000050600720c */ /* 0x000fda0003f24070 */
[----:B------:R-:W-:Y:S02]  /*14550*/  @!P1 IMAD.IADD R5, R5, 0x1, -R6 ;  /* 0x0000000105059824 */ /* 0x000fe400078e0a06 */
[----:B------:R-:W-:Y:S01]  /*14560*/  @!P1 VIADD R3, R3, 0x1 ;  /* 0x0000000103039836 */ /* 0x000fe20000000000 */
[----:B------:R-:W-:Y:S02]  /*14570*/  ISETP.NE.AND P1, PT, R0, RZ, PT ;  /* 0x000000ff0000720c */ /* 0x000fe40003f25270 */
[----:B------:R-:W-:-:S13]  /*14580*/  ISETP.GE.U32.AND P0, PT, R5, R6, PT ;  /* 0x000000060500720c */ /* 0x000fda0003f06070 */
[----:B------:R-:W-:-:S04]  /*14590*/  @P0 VIADD R3, R3, 0x1 ;  /* 0x0000000103030836 */ /* 0x000fc80000000000 */
[----:B------:R-:W-:Y:S01]  /*145a0*/  @!P2 IMAD.MOV R3, RZ, RZ, -R3 ;  /* 0x000000ffff03a224 */ /* 0x000fe200078e0a03 */
[----:B------:R-:W-:Y:S01]  /*145b0*/  @!P1 LOP3.LUT R3, RZ, R0, RZ, 0x33, !PT ;  /* 0x00000000ff039212 */ /* 0x000fe200078e33ff */
[----:B------:R-:W-:-:S04]  /*145c0*/  IMAD.MOV R0, RZ, RZ, -R0 ;  /* 0x000000ffff007224 */ /* 0x000fc800078e0a00 */
[----:B------:R-:W-:-:S05]  /*145d0*/  IMAD R0, R3, R0, R4 ;  /* 0x0000000003007224 */ /* 0x000fca00078e0204 */
[----:B------:R-:W-:Y:S02]  /*145e0*/  R2UR UR36, R0 ;  /* 0x00000000002472ca */ /* 0x000fe400000e0000 */
[----:B------:R-:W-:-:S05]  /*145f0*/  LOP3.LUT R0, RZ, R3, RZ, 0x33, !PT ;  /* 0x00000003ff007212 */ /* 0x000fca00078e33ff */
[----:B------:R-:W-:Y:S01]  /*14600*/  IMAD.IADD R25, R25, 0x1, R0 ;  /* 0x0000000119197824 */ /* 0x000fe200078e0200 */
[----:B------:R-:W-:Y:S07]  /*14610*/  BRA `(.L_x_1073) ;  /* 0x0000000000107947 */ /* 0x000fee0003800000 */
.L_x_1068:
[----:B------:R-:W-:Y:S01]  /*14620*/  IMAD.MOV.U32 R24, RZ, RZ, R5 ;  /* 0x000000ffff187224 */ /* 0x000fe200078e0005 */
[----:B------:R-:W-:Y:S01]  /*14630*/  ULDC UR45, c[0x0][0xc3c] ;  /* 0x00030f00002d7ab9 */ /* 0x000fe20000000800 */
[----:B------:R-:W-:Y:S01]  /*14640*/  IMAD.MOV.U32 R25, RZ, RZ, RZ ;  /* 0x000000ffff197224 */ /* 0x000fe200078e00ff */
[----:B------:R-:W-:-:S06]  /*14650*/  UMOV UR36, URZ ;  /* 0x0000003f00247c82 */ /* 0x000fcc0008000000 */
.L_x_1073:
[----:B------:R-:W2:Y:S01]  /*14660*/  S2R R0, SR_TID.X ;  /* 0x0000000000007919 */ /* 0x000ea20000002100 */
[----:B------:R-:W-:Y:S02]  /*14670*/  IMAD.U32 R6, RZ, RZ, UR36 ;  /* 0x00000024ff067e24 */ /* 0x000fe4000f8e00ff */
[----:B------:R-:W-:Y:S01]  /*14680*/  IMAD.U32 R7, RZ, RZ, UR45 ;  /* 0x0000002dff077e24 */ /* 0x000fe2000f8e00ff */
[----:B------:R-:W-:Y:S01]  /*14690*/  BAR.SYNC.DEFER_BLOCKING 0x4, 0x200 ;  /* 0x0108000000007b1d */ /* 0x000fe20000010000 */
[----:B------:R-:W-:Y:S02]  /*146a0*/  IMAD.MOV.U32 R4, RZ, RZ, R24 ;  /* 0x000000ffff047224 */ /* 0x000fe400078e0018 */
[----:B------:R-:W-:Y:S01]  /*146b0*/  IMAD.MOV.U32 R5, RZ, RZ, R25 ;  /* 0x000000ffff057224 */ /* 0x000fe200078e0019 */
[----:B--2---:R-:W-:-:S04]  /*146c0*/  LOP3.LUT R0, R0, 0x1f, RZ, 0xc0, !PT ;  /* 0x0000001f00007812 */ /* 0x004fc800078ec0ff */
[----:B------:R-:W-:-:S13]  /*146d0*/  ISETP.NE.AND P0, PT, R0, RZ, PT ;  /* 0x000000ff0000720c */ /* 0x000fda0003f05270 */
[----:B------:R-:W2:Y:S01]  /*146e0*/  @!P0 S2R R3, SR_CgaCtaId ;  /* 0x0000000000038919 */ /* 0x000ea20000008800 */
[----:B------:R-:W-:-:S04]  /*146f0*/  @!P0 MOV R0, 0x400 ;  /* 0x0000040000008802 */ /* 0x000fc80000000f00 */
[----:B--2---:R-:W-:-:S05]  /*14700*/  @!P0 LEA R17, R3, R0, 0x18 ;  /* 0x0000000003118211 */ /* 0x004fca00078ec0ff */
[----:B------:R2:W-:Y:S01]  /*14710*/  @!P0 STS.128 [R17+0x19cd0], R4 ;  /* 0x019cd00411008388 */ /* 0x0005e20000000c00 */
[----:B------:R-:W-:Y:S06]  /*14720*/  BAR.ARV 0x5, 0x200 ;  /* 0x0148000000007b1d */ /* 0x000fec0000002000 */
.L_x_1066:
[----:B------:R-:W-:Y:S02]  /*14730*/  ULDC UR4, c[0x0][0xc3c] ;  /* 0x00030f0000047ab9 */ /* 0x000fe40000000800 */
[----:B------:R-:W-:-:S06]  /*14740*/  UISETP.GE.AND UP0, UPT, UR45, UR4, UPT ;  /* 0x000000042d00728c */ /* 0x000fcc000bf06270 */
[----:B------:R-:W-:-:S13]  /*14750*/  PLOP3.LUT P0, PT, PT, PT, UP0, 0x80, 0x0 ;  /* 0x000000000000781c */ /* 0x000fda0003f0f008 */
[----:B------:R-:W-:Y:S05]  /*14760*/  @!P0 BRA `(.L_x_1074) ;  /* 0xffffffb8007c8947 */ /* 0x000fea000383ffff */
.L_x_995:
[----:B------:R-:W3:Y:S01]  /*14770*/  LDL.LU R0, [R1+0x8] ;  /* 0x0000080001007983 */ /* 0x000ee20000300800 */
[----:B------:R-:W-:Y:S01]  /*14780*/  BSSY B0, `(.L_x_1075) ;  /* 0x000000b000007945 */ /* 0x000fe20003800000 */
[----:B0-2---:R-:W0:Y:S01]  /*14790*/  S2R R5, SR_CgaCtaId ;  /* 0x0000000000057919 */ /* 0x005e220000008800 */
[----:B---3--:R-:W-:-:S05]  /*147a0*/  VIADD R0, R0, 0x1 ;  /* 0x0000000100007836 */ /* 0x008fca0000000000 */
[----:B------:R-:W-:-:S04]  /*147b0*/  LEA.HI R2, R0, R0, RZ, 0x1 ;  /* 0x0000000000027211 */ /* 0x000fc800078f08ff */
[----:B------:R-:W-:Y:S02]  /*147c0*/  LOP3.LUT R3, R2, 0xfffffffe, RZ, 0xc0, !PT ;  /* 0xfffffffe02037812 */ /* 0x000fe400078ec0ff */
[----:B------:R-:W-:-:S03]  /*147d0*/  MOV R2, 0x400 ;  /* 0x0000040000027802 */ /* 0x000fc60000000f00 */
[----:B------:R-:W-:Y:S01]  /*147e0*/  IMAD.IADD R0, R0, 0x1, -R3 ;  /* 0x0000000100007824 */ /* 0x000fe200078e0a03 */
[----:B0-----:R-:W-:-:S04]  /*147f0*/  LEA R9, R5, R2, 0x18 ;  /* 0x0000000205097211 */ /* 0x001fc800078ec0ff */
[----:B------:R-:W-:-:S04]  /*14800*/  SHF.L.U32 R0, R0, 0x1f, RZ ;  /* 0x0000001f00007819 */ /* 0x000fc800000006ff */
[----:B------:R-:W0:Y:S02]  /*14810*/  SYNCS.PHASECHK.TRANS64.TRYWAIT P0, [R9+URZ+0x19c20], R0 ;  /* 0x019c2000090075a7 */ /* 0x000e24000800017f */
[----:B0-----:R-:W-:Y:S05]  /*14820*/  @!P0 BRA `(.L_x_1076) ;  /* 0x0000000c008c8947 */ /* 0x001fea0003800000 */
.L_x_1113:
[----:B------:R-:W-:Y:S05]  /*14830*/  BSYNC B0 ;  /* 0x0000000000007941 */ /* 0x000fea0003800000 */
.L_x_1075:
[----:B------:R-:W-:-:S03]  /*14840*/  UMOV UR4, 0xffffffff ;  /* 0xffffffff00047882 */ /* 0x000fc60000000000 */
[----:B------:R-:W-:Y:S05]  /*14850*/  BRA.DIV UR4, `(.L_x_1077) ;  /* 0x0000000e04947947 */ /* 0x000fea000b800000 */
[----:B0-----:R-:W0:Y:S02]  /*14860*/  S2R R0, SR_TID.X ;  /* 0x0000000000007919 */ /* 0x001e240000002100 */
[----:B0-----:R-:W-:-:S04]  /*14870*/  SHF.R.U32.HI R0, RZ, 0x5, R0 ;  /* 0x00000005ff007819 */ /* 0x001fc80000011600 */
[----:B------:R-:W-:-:S05]  /*14880*/  LOP3.LUT R0, R0, 0x3, RZ, 0xc0, !PT ;  /* 0x0000000300007812 */ /* 0x000fca00078ec0ff */
[----:B-1----:R0:W1:Y:S02]  /*14890*/  SHFL.IDX PT, R14, R0, RZ, 0x1f ;  /* 0x00001fff000e7589 */ /* 0x00206400000e0000 */
.L_x_1116:
[----:B-1----:R-:W-:Y:S01]  /*148a0*/  ISETP.NE.AND P0, PT, R14, RZ, PT ;  /* 0x000000ff0e00720c */ /* 0x002fe20003f05270 */
[----:B------:R-:W-:-:S12]  /*148b0*/  BSSY B0, `(.L_x_1078) ;  /* 0x000002b000007945 */ /* 0x000fd80003800000 */
[----:B------:R-:W-:Y:S05]  /*148c0*/  @P0 BRA `(.L_x_1079) ;  /* 0x0000000000a40947 */ /* 0x000fea0003800000 */
[----:B------:R-:W-:-:S03]  /*148d0*/  UMOV UR4, 0xffffffff ;  /* 0xffffffff00047882 */ /* 0x000fc60000000000 */
[----:B------:R-:W-:Y:S05]  /*148e0*/  BRA.DIV UR4, `(.L_x_1080) ;  /* 0x0000000e04a47947 */ /* 0x000fea000b800000 */
[----:B------:R-:W-:-:S13]  /*148f0*/  ELECT P6, URZ, PT ;  /* 0x00000000003f782f */ /* 0x000fda00038c0000 */
.L_x_1119:
[----:B------:R-:W-:Y:S05]  /*14900*/  @!P6 BRA `(.L_x_1079) ;  /* 0x000000000094e947 */ /* 0x000fea0003800000 */
[----:B------:R-:W-:-:S06]  /*14910*/  ULOP3.LUT UR4, UR38, 0x2, URZ, 0xfc, !UPT ;  /* 0x0000000226047892 */ /* 0x000fcc000f8efc3f */
[----:B0-----:R-:W-:-:S05]  /*14920*/  IMAD.U32 R0, RZ, RZ, UR4 ;  /* 0x00000004ff007e24 */ /* 0x001fca000f8e00ff */
[----:B------:R-:W-:-:S13]  /*14930*/  ISETP.NE.AND P0, PT, R0, 0x3, PT ;  /* 0x000000030000780c */ /* 0x000fda0003f05270 */
[----:B------:R-:W-:Y:S05]  /*14940*/  @!P0 BRA `(.L_x_1081) ;  /* 0x0000000000048947 */ /* 0x000fea0003800000 */
[----:B------:R-:W-:Y:S01]  /*14950*/  BPT.TRAP 0x1 ;  /* 0x000000040000795c */ /* 0x000fe20000300000 */
.L_x_1081:
        /* <DEDUP_REMOVED lines=12> */
.L_x_1120:
[----:B------:R-:W1:Y:S02]  /*14a20*/  SYNCS.PHASECHK.TRANS64.TRYWAIT P1, [R3+URZ], R0 ;  /* 0x00000000030075a7 */ /* 0x000e64000802017f */
[----:B-1----:R-:W-:Y:S05]  /*14a30*/  @!P1 BRA `(.L_x_1083) ;  /* 0x0000000c00849947 */ /* 0x002fea0003800000 */
.L_x_1121:
[----:B------:R-:W-:Y:S05]  /*14a40*/  @!P0 BRA `(.L_x_1084) ;  /* 0x0000000000048947 */ /* 0x000fea0003800000 */
[----:B------:R-:W-:Y:S01]  /*14a50*/  BPT.TRAP 0x1 ;  /* 0x000000040000795c */ /* 0x000fe20000300000 */
.L_x_1084:
[----:B-1----:R-:W-:-:S04]  /*14a60*/  IMAD R3, R18, 0x8, R9 ;  /* 0x0000000812037824 */ /* 0x002fc800078e0209 */
[----:B------:R-:W1:Y:S02]  /*14a70*/  SYNCS.PHASECHK.TRANS64.TRYWAIT P1, [R3+URZ+0x19c60], R2 ;  /* 0x019c6002030075a7 */ /* 0x000e64000802017f */
[----:B-1----:R-:W-:Y:S05]  /*14a80*/  @!P1 BRA `(.L_x_1085) ;  /* 0x0000000c00849947 */ /* 0x002fea0003800000 */
.L_x_1122:
[----:B------:R-:W-:Y:S05]  /*14a90*/  @!P0 BRA `(.L_x_1086) ;  /* 0x0000000000048947 */ /* 0x000fea0003800000 */
[----:B------:R-:W-:Y:S01]  /*14aa0*/  BPT.TRAP 0x1 ;  /* 0x000000040000795c */ /* 0x000fe20000300000 */
.L_x_1086:
[----:B------:R-:W-:-:S04]  /*14ab0*/  IMAD R5, R4, 0x8, R9 ;  /* 0x0000000804057824 */ /* 0x000fc800078e0209 */
[----:B------:R-:W2:Y:S02]  /*14ac0*/  SYNCS.PHASECHK.TRANS64.TRYWAIT P1, [R5+URZ+0x19c60], R0 ;  /* 0x019c6000050075a7 */ /* 0x000ea4000802017f */
[----:B--2---:R-:W-:Y:S05]  /*14ad0*/  @!P1 BRA `(.L_x_1087) ;  /* 0x0000000c00849947 */ /* 0x004fea0003800000 */
.L_x_1123:
[----:B------:R-:W-:Y:S05]  /*14ae0*/  @!P0 BRA `(.L_x_1088) ;  /* 0x0000000000048947 */ /* 0x000fea0003800000 */
[----:B------:R-:W-:Y:S01]  /*14af0*/  BPT.TRAP 0x1 ;  /* 0x000000040000795c */ /* 0x000fe20000300000 */
.L_x_1088:
[----:B------:R-:W3:Y:S02]  /*14b00*/  SYNCS.PHASECHK.TRANS64.TRYWAIT P0, [R3+URZ+0x19c80], R2 ;  /* 0x019c8002030075a7 */ /* 0x000ee4000800017f */
[----:B---3--:R-:W-:Y:S05]  /*14b10*/  @!P0 BRA `(.L_x_1089) ;  /* 0x0000000c00888947 */ /* 0x008fea0003800000 */
.L_x_1090:
[----:B----4-:R4:W0:Y:S02]  /*14b20*/  SYNCS.PHASECHK.TRANS64.TRYWAIT P0, [R5+URZ+0x19c80], R0 ;  /* 0x019c8000050075a7 */ /* 0x010824000800017f */
[----:B0-----:R-:W-:Y:S05]  /*14b30*/  @!P0 NANOSLEEP.SYNCS 0x989680 ;  /* 0x009896800000895d */ /* 0x001fea0003900000 */
[----:B------:R-:W0:Y:S02]  /*14b40*/  @!P0 SYNCS.PHASECHK.TRANS64 P0, [R5+URZ+0x19c80], R0 ;  /* 0x019c8000050085a7 */ /* 0x000e24000800007f */
[----:B0-----:R-:W-:Y:S05]  /*14b50*/  @!P0 BRA `(.L_x_1090) ;  /* 0xfffffffc00f08947 */ /* 0x001fea000383ffff */
.L_x_1079:
[----:B------:R-:W-:Y:S05]  /*14b60*/  BSYNC B0 ;  /* 0x0000000000007941 */ /* 0x000fea0003800000 */
.L_x_1078:
[----:B------:R-:W-:Y:S05]  /*14b70*/  EXIT ;  /* 0x000000000000794d */ /* 0x000fea0003800000 */
.L_x_901:
[----:B0-----:R-:W-:-:S04]  /*14b80*/  IMAD.U32 R3, RZ, RZ, UR46 ;  /* 0x0000002eff037e24 */ /* 0x001fc8000f8e00ff */
[----:B------:R0:W1:Y:S03]  /*14b90*/  SYNCS.PHASECHK.TRANS64.TRYWAIT P1, [R3+URZ+0x19c00], R0 ;  /* 0x019c0000030075a7 */ /* 0x000066000802017f */
[----:B-1----:R-:W-:Y:S05]  /*14ba0*/  @!P1 NANOSLEEP.SYNCS 0x989680 ;  /* 0x009896800000995d */ /* 0x002fea0003900000 */
[----:B------:R-:W1:Y:S02]  /*14bb0*/  @!P1 SYNCS.PHASECHK.TRANS64 P1, [R3+URZ+0x19c00], R0 ;  /* 0x019c0000030095a7 */ /* 0x000e64000802007f */
[----:B-1----:R-:W-:Y:S05]  /*14bc0*/  @!P1 BRA `(.L_x_901) ;  /* 0xfffffffc00ec9947 */ /* 0x002fea000383ffff */
[----:B------:R-:W-:Y:S05]  /*14bd0*/  BRA `(.L_x_1091) ;  /* 0xfffffed000887947 */ /* 0x000fea000383ffff */
.L_x_905:
[----:B-1----:R1:W2:Y:S02]  /*14be0*/  SYNCS.PHASECHK.TRANS64.TRYWAIT P2, [R5+URZ+0x19c30], R0 ;  /* 0x019c3000050075a7 */ /* 0x0022a4000804017f */
[----:B--2---:R-:W-:Y:S05]  /*14bf0*/  @!P2 NANOSLEEP.SYNCS 0x989680 ;  /* 0x009896800000a95d */ /* 0x004fea0003900000 */
[----:B------:R-:W2:Y:S02]  /*14c00*/  @!P2 SYNCS.PHASECHK.TRANS64 P2, [R5+URZ+0x19c30], R0 ;  /* 0x019c30000500a5a7 */ /* 0x000ea4000804007f */
[----:B--2---:R-:W-:Y:S05]  /*14c10*/  @!P2 BRA `(.L_x_905) ;  /* 0xfffffffc00f0a947 */ /* 0x004fea000383ffff */
[----:B------:R-:W-:Y:S05]  /*14c20*/  BRA `(.L_x_904) ;  /* 0xfffffed000ac7947 */ /* 0x000fea000383ffff */
.L_x_921:
[----:B-1----:R-:W-:-:S04]  /*14c30*/  IMAD.U32 R7, RZ, RZ, UR23 ;  /* 0x00000017ff077e24 */ /* 0x002fc8000f8e00ff */
[----:B------:R1:W2:Y:S03]  /*14c40*/  SYNCS.PHASECHK.TRANS64.TRYWAIT P2, [R7+URZ+0x19c30], R6 ;  /* 0x019c3006070075a7 */ /* 0x0002a6000804017f */
[----:B--2---:R-:W-:Y:S05]  /*14c50*/  @!P2 NANOSLEEP.SYNCS 0x989680 ;  /* 0x009896800000a95d */ /* 0x004fea0003900000 */
[----:B------:R-:W2:Y:S02]  /*14c60*/  @!P2 SYNCS.PHASECHK.TRANS64 P2, [R7+URZ+0x19c30], R6 ;  /* 0x019c30060700a5a7 */ /* 0x000ea4000804007f */
[----:B--2---:R-:W-:Y:S05]  /*14c70*/  @!P2 BRA `(.L_x_921) ;  /* 0xfffffffc00eca947 */ /* 0x004fea000383ffff */
[----:B------:R-:W-:Y:S05]  /*14c80*/  BRA `(.L_x_920) ;  /* 0xffffff04000c7947 */ /* 0x000fea000383ffff */
.L_x_925:
[----:B-1----:R-:W-:-:S04]  /*14c90*/  IMAD.U32 R7, RZ, RZ, UR11 ;  /* 0x0000000bff077e24 */ /* 0x002fc8000f8e00ff */
[----:B------:R1:W2:Y:S03]  /*14ca0*/  SYNCS.PHASECHK.TRANS64.TRYWAIT P2, [R7+URZ+0x19c50], R6 ;  /* 0x019c5006070075a7 */ /* 0x0002a6000804017f */
[----:B--2---:R-:W-:Y:S05]  /*14cb0*/  @!P2 NANOSLEEP.SYNCS 0x989680 ;  /* 0x009896800000a95d */ /* 0x004fea0003900000 */
[----:B------:R-:W2:Y:S02]  /*14cc0*/  @!P2 SYNCS.PHASECHK.TRANS64 P2, [R7+URZ+0x19c50], R6 ;  /* 0x019c50060700a5a7 */ /* 0x000ea4000804007f */
[----:B--2---:R-:W-:Y:S05]  /*14cd0*/  @!P2 BRA `(.L_x_925) ;  /* 0xfffffffc00eca947 */ /* 0x004fea000383ffff */
[----:B------:R-:W-:Y:S05]  /*14ce0*/  BRA `(.L_x_924) ;  /* 0xffffff04005c7947 */ /* 0x000fea000383ffff */
.L_x_943:
[----:B-1----:R-:W-:-:S04]  /*14cf0*/  IMAD.U32 R11, RZ, RZ, UR20 ;  /* 0x00000014ff0b7e24 */ /* 0x002fc8000f8e00ff */
[----:B------:R1:W2:Y:S03]  /*14d00*/  SYNCS.PHASECHK.TRANS64.TRYWAIT P2, [R11+URZ+0x19c30], R0 ;  /* 0x019c30000b0075a7 */ /* 0x0002a6000804017f */
[----:B--2---:R-:W-:Y:S05]  /*14d10*/  @!P2 NANOSLEEP.SYNCS 0x989680 ;  /* 0x009896800000a95d */ /* 0x004fea0003900000 */
[----:B------:R-:W2:Y:S02]  /*14d20*/  @!P2 SYNCS.PHASECHK.TRANS64 P2, [R11+URZ+0x19c30], R0 ;  /* 0x019c30000b00a5a7 */ /* 0x000ea4000804007f */
[----:B--2---:R-:W-:Y:S05]  /*14d30*/  @!P2 BRA `(.L_x_943) ;  /* 0xfffffffc00eca947 */ /* 0x004fea000383ffff */
[----:B------:R-:W-:Y:S05]  /*14d40*/  BRA `(.L_x_942) ;  /* 0xffffff3000a87947 */ /* 0x000fea000383ffff */
.L_x_947:
[----:B-1----:R-:W-:-:S04]  /*14d50*/  IMAD.U32 R11, RZ, RZ, UR11 ;  /* 0x0000000bff0b7e24 */ /* 0x002fc8000f8e00ff */
[----:B------:R1:W2:Y:S03]  /*14d60*/  SYNCS.PHASECHK.TRANS64.TRYWAIT P2, [R11+URZ+0x19c50], R0 ;  /* 0x019c50000b0075a7 */ /* 0x0002a6000804017f */
[----:B--2---:R-:W-:Y:S05]  /*14d70*/  @!P2 NANOSLEEP.SYNCS 0x989680 ;  /* 0x009896800000a95d */ /* 0x004fea0003900000 */
[----:B------:R-:W2:Y:S02]  /*14d80*/  @!P2 SYNCS.PHASECHK.TRANS64 P2, [R11+URZ+0x19c50], R0 ;  /* 0x019c50000b00a5a7 */ /* 0x000ea4000804007f */
[----:B--2---:R-:W-:Y:S05]  /*14d90*/  @!P2 BRA `(.L_x_947) ;  /* 0xfffffffc00eca947 */ /* 0x004fea000383ffff */
[----:B------:R-:W-:Y:S05]  /*14da0*/  BRA `(.L_x_946) ;  /* 0xffffff3000f87947 */ /* 0x000fea000383ffff */
.L_x_954:
[----:B-1----:R-:W-:-:S04]  /*14db0*/  IMAD.U32 R7, RZ, RZ, UR22 ;  /* 0x00000016ff077e24 */ /* 0x002fc8000f8e00ff */
[----:B------:R1:W2:Y:S03]  /*14dc0*/  SYNCS.PHASECHK.TRANS64.TRYWAIT P2, [R7+URZ+0x19c30], R0 ;  /* 0x019c3000070075a7 */ /* 0x0002a6000804017f */
[----:B--2---:R-:W-:Y:S05]  /*14dd0*/  @!P2 NANOSLEEP.SYNCS 0x989680 ;  /* 0x009896800000a95d */ /* 0x004fea0003900000 */
[----:B------:R-:W2:Y:S02]  /*14de0*/  @!P2 SYNCS.PHASECHK.TRANS64 P2, [R7+URZ+0x19c30], R0 ;  /* 0x019c30000700a5a7 */ /* 0x000ea4000804007f */
[----:B--2---:R-:W-:Y:S05]  /*14df0*/  @!P2 BRA `(.L_x_954) ;  /* 0xfffffffc00eca947 */ /* 0x004fea000383ffff */
[----:B------:R-:W-:Y:S05]  /*14e00*/  BRA `(.L_x_953) ;  /* 0xffffff4c00747947 */ /* 0x000fea000383ffff */
.L_x_958:
[----:B-1----:R-:W-:-:S04]  /*14e10*/  IMAD.U32 R7, RZ, RZ, UR11 ;  /* 0x0000000bff077e24 */ /* 0x002fc8000f8e00ff */
[----:B------:R1:W2:Y:S03]  /*14e20*/  SYNCS.PHASECHK.TRANS64.TRYWAIT P2, [R7+URZ+0x19c50], R0 ;  /* 0x019c5000070075a7 */ /* 0x0002a6000804017f */
[----:B--2---:R-:W-:Y:S05]  /*14e30*/  @!P2 NANOSLEEP.SYNCS 0x989680 ;  /* 0x009896800000a95d */ /* 0x004fea0003900000 */
[----:B------:R-:W2:Y:S02]  /*14e40*/  @!P2 SYNCS.PHASECHK.TRANS64 P2, [R7+URZ+0x19c50], R0 ;  /* 0x019c50000700a5a7 */ /* 0x000ea4000804007f */
[----:B--2---:R-:W-:Y:S05]  /*14e50*/  @!P2 BRA `(.L_x_958) ;  /* 0xfffffffc00eca947 */ /* 0x004fea000383ffff */
[----:B------:R-:W-:Y:S05]  /*14e60*/  BRA `(.L_x_957) ;  /* 0xffffff4c00c47947 */ /* 0x000fea000383ffff */
.L_x_972:
[----:B-1----:R-:W-:-:S04]  /*14e70*/  IMAD.U32 R6, RZ, RZ, UR14 ;  /* 0x0000000eff067e24 */ /* 0x002fc8000f8e00ff */
[----:B------:R1:W2:Y:S03]  /*14e80*/  SYNCS.PHASECHK.TRANS64.TRYWAIT P1, [R6+URZ+0x19c50], R3 ;  /* 0x019c5003060075a7 */ /* 0x0002a6000802017f */
[----:B--2---:R-:W-:Y:S05]  /*14e90*/  @!P1 NANOSLEEP.SYNCS 0x989680 ;  /* 0x009896800000995d */ /* 0x004fea0003900000 */
[----:B------:R-:W2:Y:S02]  /*14ea0*/  @!P1 SYNCS.PHASECHK.TRANS64 P1, [R6+URZ+0x19c50], R3 ;  /* 0x019c5003060095a7 */ /* 0x000ea4000802007f */
[----:B--2---:R-:W-:Y:S05]  /*14eb0*/  @!P1 BRA `(.L_x_972) ;  /* 0xfffffffc00ec9947 */ /* 0x004fea000383ffff */
[----:B------:R-:W-:Y:S05]  /*14ec0*/  BRA `(.L_x_971) ;  /* 0xffffff7800347947 */ /* 0x000fea000383ffff */
.L_x_1016:
[----:B------:R-:W-:Y:S02]  /*14ed0*/  IMAD.MOV.U32 R13, RZ, RZ, R20 ;  /* 0x000000ffff0d7224 */ /* 0x000fe400078e0014 */
[----:B------:R-:W-:Y:S02]  /*14ee0*/  IMAD.MOV.U32 R12, RZ, RZ, RZ ;  /* 0x000000ffff0c7224 */ /* 0x000fe400078e00ff */
[----:B------:R-:W-:Y:S02]  /*14ef0*/  IMAD.MOV.U32 R11, RZ, RZ, 0x1f ;  /* 0x0000001fff0b7424 */ /* 0x000fe400078e00ff */
[----:B------:R-:W-:-:S07]  /*14f00*/  IMAD.MOV.U32 R15, RZ, RZ, -0x1 ;  /* 0xffffffffff0f7424 */ /* 0x000fce00078e00ff */
[----:B------:R-:W-:Y:S05]  /*14f10*/  WARPSYNC.COLLECTIVE R15, `(.L_x_1092) ;  /* 0x000000000f087348 */ /* 0x000fea0003c00000 */
[----:B------:R0:W1:Y:S02]  /*14f20*/  SHFL.IDX P6, R14, R13, R12, R11 ;  /* 0x0000000c0d0e7389 */ /* 0x00006400000c000b */
[----:B01----:R-:W-:Y:S01]  /*14f30*/  ENDCOLLECTIVE ;  /* 0x000000000000791b */ /* 0x003fe20003800000 */
.L_x_1092:
[----:B------:R-:W-:Y:S05]  /*14f40*/  BRA `(.L_x_1093) ;  /* 0xffffffc000f07947 */ /* 0x000fea000383ffff */
.L_x_1018:
[----:B------:R-:W-:Y:S01]  /*14f50*/  BSSY B0, `(.L_x_1094) ;  /* 0x0000006000007945 */ /* 0x000fe20003800000 */
[----:B------:R-:W-:-:S07]  /*14f60*/  IMAD.MOV.U32 R15, RZ, RZ, -0x1 ;  /* 0xffffffffff0f7424 */ /* 0x000fce00078e00ff */
[----:B0-----:R-:W-:Y:S05]  /*14f70*/  WARPSYNC.COLLECTIVE R15, `(.L_x_1095) ;  /* 0x000000000f0c7348 */ /* 0x001fea0003c00000 */
[----:B------:R-:W-:Y:S02]  /*14f80*/  ELECT P6, UR62, PT ;  /* 0x00000000003e782f */ /* 0x000fe400038c0000 */
[----:B------:R-:W-:Y:S01]  /*14f90*/  MOV R14, UR62 ;  /* 0x0000003e000e7c02 */ /* 0x000fe20008000f00 */
[----:B0-----:R-:W-:Y:S10]  /*14fa0*/  ENDCOLLECTIVE ;  /* 0x000000000000791b */ /* 0x001ff40003800000 */
.L_x_1095:
[----:B------:R-:W-:Y:S05]  /*14fb0*/  BSYNC B0 ;  /* 0x0000000000007941 */ /* 0x000fea0003800000 */
.L_x_1094:
[----:B------:R-:W-:Y:S05]  /*14fc0*/  BRA `(.L_x_1096) ;  /* 0xffffffc000f87947 */ /* 0x000fea000383ffff */
.L_x_1020:
[----:B-1----:R1:W2:Y:S02]  /*14fd0*/  SYNCS.PHASECHK.TRANS64.TRYWAIT P0, [R2+URZ+0x19c80], R3 ;  /* 0x019c8003020075a7 */ /* 0x0022a4000800017f */
[----:B--2---:R-:W-:Y:S05]  /*14fe0*/  @!P0 NANOSLEEP.SYNCS 0x989680 ;  /* 0x009896800000895d */ /* 0x004fea0003900000 */
[----:B------:R-:W2:Y:S02]  /*14ff0*/  @!P0 SYNCS.PHASECHK.TRANS64 P0, [R2+URZ+0x19c80], R3 ;  /* 0x019c8003020085a7 */ /* 0x000ea4000800007f */
[----:B--2---:R-:W-:Y:S05]  /*15000*/  @!P0 BRA `(.L_x_1020) ;  /* 0xfffffffc00f08947 */ /* 0x004fea000383ffff */
[----:B------:R-:W-:Y:S05]  /*15010*/  BRA `(.L_x_1097) ;  /* 0xffffffc400547947 */ /* 0x000fea000383ffff */
.L_x_1022:
[----:B--2---:R2:W3:Y:S02]  /*15020*/  SYNCS.PHASECHK.TRANS64.TRYWAIT P0, [R2+URZ+0x19c40], R3 ;  /* 0x019c4003020075a7 */ /* 0x0044e4000800017f */
[----:B---3--:R-:W-:Y:S05]  /*15030*/  @!P0 NANOSLEEP.SYNCS 0x989680 ;  /* 0x009896800000895d */ /* 0x008fea0003900000 */
[----:B------:R-:W3:Y:S02]  /*15040*/  @!P0 SYNCS.PHASECHK.TRANS64 P0, [R2+URZ+0x19c40], R3 ;  /* 0x019c4003020085a7 */ /* 0x000ee4000800007f */
[----:B---3--:R-:W-:Y:S05]  /*15050*/  @!P0 BRA `(.L_x_1022) ;  /* 0xfffffffc00f08947 */ /* 0x008fea000383ffff */
[----:B------:R-:W-:Y:S05]  /*15060*/  BRA `(.L_x_1098) ;  /* 0xffffffc400d87947 */ /* 0x000fea000383ffff */
.L_x_1026:
[----:B------:R-:W-:Y:S02]  /*15070*/  IMAD.MOV.U32 R13, RZ, RZ, R4 ;  /* 0x000000ffff0d7224 */ /* 0x000fe400078e0004 */
[----:B------:R-:W-:Y:S02]  /*15080*/  IMAD.MOV.U32 R12, RZ, RZ, RZ ;  /* 0x000000ffff0c7224 */ /* 0x000fe400078e00ff */
[----:B------:R-:W-:Y:S02]  /*15090*/  IMAD.MOV.U32 R11, RZ, RZ, 0x1e1f ;  /* 0x00001e1fff0b7424 */ /* 0x000fe400078e00ff */
[----:B------:R-:W-:Y:S02]  /*150a0*/  IMAD.MOV.U32 R15, RZ, RZ, -0x1 ;  /* 0xffffffffff0f7424 */ /* 0x000fe400078e00ff */
[----:B------:R-:W-:Y:S02]  /*150b0*/  IMAD R6, R9, UR43, RZ ;  /* 0x0000002b09067c24 */ /* 0x000fe4000f8e02ff */
[----:B------:R-:W-:-:S07]  /*150c0*/  IMAD.IADD R27, R20, 0x1, R27 ;  /* 0x00000001141b7824 */ /* 0x000fce00078e021b */
[----:B-----5:R-:W-:Y:S05]  /*150d0*/  WARPSYNC.COLLECTIVE R15, `(.L_x_1099) ;  /* 0x000000000f087348 */ /* 0x020fea0003c00000 */
[----:B------:R0:W1:Y:S02]  /*150e0*/  SHFL.IDX P6, R14, R13, R12, R11 ;  /* 0x0000000c0d0e7389 */ /* 0x00006400000c000b */
[----:B01---5:R-:W-:Y:S01]  /*150f0*/  ENDCOLLECTIVE ;  /* 0x000000000000791b */ /* 0x023fe20003800000 */
.L_x_1099:
[----:B------:R-:W-:Y:S01]  /*15100*/  ISETP.GE.AND P4, PT, R27, R6, PT ;  /* 0x000000061b00720c */ /* 0x000fe20003f86270 */
[----:B------:R-:W-:Y:S02]  /*15110*/  IMAD.MOV.U32 R13, RZ, RZ, R0 ;  /* 0x000000ffff0d7224 */ /* 0x000fe400078e0000 */
[----:B------:R-:W-:-:S10]  /*15120*/  IMAD.MOV.U32 R2, RZ, RZ, R14 ;  /* 0x000000ffff027224 */ /* 0x000fd400078e000e */
[----:B------:R-:W-:Y:S05]  /*15130*/  WARPSYNC.COLLECTIVE R15, `(.L_x_1100) ;  /* 0x000000000f087348 */ /* 0x000fea0003c00000 */
[----:B------:R0:W1:Y:S02]  /*15140*/  SHFL.IDX P6, R14, R13, R12, R11 ;  /* 0x0000000c0d0e7389 */ /* 0x00006400000c000b */
[----:B01----:R-:W-:Y:S01]  /*15150*/  ENDCOLLECTIVE ;  /* 0x000000000000791b */ /* 0x003fe20003800000 */
.L_x_1100:
[----:B------:R-:W-:Y:S02]  /*15160*/  IMAD.MOV.U32 R13, RZ, RZ, R4 ;  /* 0x000000ffff0d7224 */ /* 0x000fe400078e0004 */
[----:B------:R-:W-:Y:S02]  /*15170*/  IMAD.MOV.U32 R12, RZ, RZ, 0x1 ;  /* 0x00000001ff0c7424 */ /* 0x000fe400078e00ff */
[----:B------:R-:W-:-:S07]  /*15180*/  IMAD.MOV.U32 R3, RZ, RZ, R14 ;  /* 0x000000ffff037224 */ /* 0x000fce00078e000e */
[----:B------:R-:W-:Y:S05]  /*15190*/  WARPSYNC.COLLECTIVE R15, `(.L_x_1101) ;  /* 0x000000000f087348 */ /* 0x000fea0003c00000 */
[----:B------:R0:W1:Y:S02]  /*151a0*/  SHFL.IDX P6, R14, R13, R12, R11 ;  /* 0x0000000c0d0e7389 */ /* 0x00006400000c000b */
[----:B01----:R-:W-:Y:S01]  /*151b0*/  ENDCOLLECTIVE ;  /* 0x000000000000791b */ /* 0x003fe20003800000 */
.L_x_1101:
        /* <DEDUP_REMOVED lines=10> */
.L_x_1102:
        /* <DEDUP_REMOVED lines=8> */
[----:B0-----:R-:W-:-:S05]  /*152e0*/  VIADD R3, R27, 0x40 ;  /* 0x000000401b037836 */ /* 0x001fca0000000000 */
[----:B------:R-:W-:-:S13]  /*152f0*/  ISETP.GE.AND P4, PT, R3, R6, PT ;  /* 0x000000060300720c */ /* 0x000fda0003f86270 */
[----:B------:R-:W-:-:S05]  /*15300*/  @!P4 IADD3 R14, P3, R10, R14, RZ ;  /* 0x0000000e0a0ec210 */ /* 0x000fca0007f7e0ff */
[----:B------:R-:W-:-:S08]  /*15310*/  @!P4 IMAD.MOV.U32 R2, RZ, RZ, R14 ;  /* 0x000000ffff02c224 */ /* 0x000fd000078e000e */
[----:B------:R-:W-:Y:S05]  /*15320*/  WARPSYNC.COLLECTIVE R15, `(.L_x_1103) ;  /* 0x000000000f087348 */ /* 0x000fea0003c00000 */
[----:B------:R0:W1:Y:S02]  /*15330*/  SHFL.IDX P6, R14, R13, R12, R11 ;  /* 0x0000000c0d0e7389 */ /* 0x00006400000c000b */
[----:B01----:R-:W-:Y:S01]  /*15340*/  ENDCOLLECTIVE ;  /* 0x000000000000791b */ /* 0x003fe20003800000 */
.L_x_1103:
        /* <DEDUP_REMOVED lines=13> */
.L_x_1104:
[----:B------:R-:W-:Y:S05]  /*15420*/  BRA `(.L_x_1105) ;  /* 0xffffffcc00bc7947 */ /* 0x000fea000383ffff */
.L_x_1031:
[----:B0-----:R0:W2:Y:S02]  /*15430*/  SYNCS.PHASECHK.TRANS64.TRYWAIT P0, [R17+URZ+0x19c20], R0 ;  /* 0x019c2000110075a7 */ /* 0x0010a4000800017f */
[----:B--2---:R-:W-:Y:S05]  /*15440*/  @!P0 NANOSLEEP.SYNCS 0x989680 ;  /* 0x009896800000895d */ /* 0x004fea0003900000 */
[----:B------:R-:W2:Y:S02]  /*15450*/  @!P0 SYNCS.PHASECHK.TRANS64 P0, [R17+URZ+0x19c20], R0 ;  /* 0x019c2000110085a7 */ /* 0x000ea4000800007f */
[----:B--2---:R-:W-:Y:S05]  /*15460*/  @!P0 BRA `(.L_x_1031) ;  /* 0xfffffffc00f08947 */ /* 0x004fea000383ffff */
[----:B------:R-:W-:Y:S05]  /*15470*/  BRA `(.L_x_1106) ;  /* 0xffffffd0002c7947 */ /* 0x000fea000383ffff */
.L_x_1037:
[----:B0-----:R0:W2:Y:S02]  /*15480*/  SYNCS.PHASECHK.TRANS64.TRYWAIT P0, [R4+URZ+0x19c80], R2 ;  /* 0x019c8002040075a7 */ /* 0x0010a4000800017f */
[----:B--2---:R-:W-:Y:S05]  /*15490*/  @!P0 NANOSLEEP.SYNCS 0x989680 ;  /* 0x009896800000895d */ /* 0x004fea0003900000 */
[----:B------:R-:W2:Y:S02]  /*154a0*/  @!P0 SYNCS.PHASECHK.TRANS64 P0, [R4+URZ+0x19c80], R2 ;  /* 0x019c8002040085a7 */ /* 0x000ea4000800007f */
[----:B--2---:R-:W-:Y:S05]  /*154b0*/  @!P0 BRA `(.L_x_1037) ;  /* 0xfffffffc00f08947 */ /* 0x004fea000383ffff */
[----:B------:R-:W-:Y:S05]  /*154c0*/  BRA `(.L_x_1107) ;  /* 0xffffffd000d07947 */ /* 0x000fea000383ffff */
.L_x_1044:
[----:B--2---:R2:W3:Y:S02]  /*154d0*/  SYNCS.PHASECHK.TRANS64.TRYWAIT P0, [R4+URZ+0x19c40], R2 ;  /* 0x019c4002040075a7 */ /* 0x0044e4000800017f */
[----:B---3--:R-:W-:Y:S05]  /*154e0*/  @!P0 NANOSLEEP.SYNCS 0x989680 ;  /* 0x009896800000895d */ /* 0x008fea0003900000 */
[----:B------:R-:W3:Y:S02]  /*154f0*/  @!P0 SYNCS.PHASECHK.TRANS64 P0, [R4+URZ+0x19c40], R2 ;  /* 0x019c4002040085a7 */ /* 0x000ee4000800007f */
[----:B---3--:R-:W-:Y:S05]  /*15500*/  @!P0 BRA `(.L_x_1044) ;  /* 0xfffffffc00f08947 */ /* 0x008fea000383ffff */
[----:B------:R-:W-:Y:S05]  /*15510*/  BRA `(.L_x_1108) ;  /* 0xffffffd400c87947 */ /* 0x000fea000383ffff */
.L_x_1052:
[----:B0-----:R0:W2:Y:S02]  /*15520*/  SYNCS.PHASECHK.TRANS64.TRYWAIT P0, [R3+URZ+0x19c70], R2 ;  /* 0x019c7002030075a7 */ /* 0x0010a4000800017f */
[----:B--2---:R-:W-:Y:S05]  /*15530*/  @!P0 NANOSLEEP.SYNCS 0x989680 ;  /* 0x009896800000895d */ /* 0x004fea0003900000 */
[----:B------:R-:W2:Y:S02]  /*15540*/  @!P0 SYNCS.PHASECHK.TRANS64 P0, [R3+URZ+0x19c70], R2 ;  /* 0x019c7002030085a7 */ /* 0x000ea4000800007f */
[----:B--2---:R-:W-:Y:S05]  /*15550*/  @!P0 BRA `(.L_x_1052) ;  /* 0xfffffffc00f08947 */ /* 0x004fea000383ffff */
[----:B------:R-:W-:Y:S05]  /*15560*/  BRA `(.L_x_1109) ;  /* 0xffffffd800dc7947 */ /* 0x000fea000383ffff */
.L_x_1054:
[----:B0-----:R0:W2:Y:S02]  /*15570*/  SYNCS.PHASECHK.TRANS64.TRYWAIT P0, [R3+URZ+0x19c60], R2 ;  /* 0x019c6002030075a7 */ /* 0x0010a4000800017f */
[----:B--2---:R-:W-:Y:S05]  /*15580*/  @!P0 NANOSLEEP.SYNCS 0x989680 ;  /* 0x009896800000895d */ /* 0x004fea0003900000 */
[----:B------:R-:W2:Y:S02]  /*15590*/  @!P0 SYNCS.PHASECHK.TRANS64 P0, [R3+URZ+0x19c60], R2 ;  /* 0x019c6002030085a7 */ /* 0x000ea4000800007f */
[----:B--2---:R-:W-:Y:S05]  /*155a0*/  @!P0 BRA `(.L_x_1054) ;  /* 0xfffffffc00f08947 */ /* 0x004fea000383ffff */
[----:B------:R-:W-:Y:S05]  /*155b0*/  BRA `(.L_x_1110) ;  /* 0xffffffd800e47947 */ /* 0x000fea000383ffff */
.L_x_1061:
[----:B0-----:R0:W2:Y:S02]  /*155c0*/  SYNCS.PHASECHK.TRANS64.TRYWAIT P1, [R3+URZ+0x19c70], R0 ;  /* 0x019c7000030075a7 */ /* 0x0010a4000802017f */
[----:B--2---:R-:W-:Y:S05]  /*155d0*/  @!P1 NANOSLEEP.SYNCS 0x989680 ;  /* 0x009896800000995d */ /* 0x004fea0003900000 */
[----:B------:R-:W2:Y:S02]  /*155e0*/  @!P1 SYNCS.PHASECHK.TRANS64 P1, [R3+URZ+0x19c70], R0 ;  /* 0x019c7000030095a7 */ /* 0x000ea4000802007f */
[----:B--2---:R-:W-:Y:S05]  /*155f0*/  @!P1 BRA `(.L_x_1061) ;  /* 0xfffffffc00f09947 */ /* 0x004fea000383ffff */
[----:B------:R-:W-:Y:S05]  /*15600*/  BRA `(.L_x_1111) ;  /* 0xffffffe000487947 */ /* 0x000fea000383ffff */
.L_x_1063:
[----:B0-----:R0:W2:Y:S02]  /*15610*/  SYNCS.PHASECHK.TRANS64.TRYWAIT P1, [R3+URZ+0x19c60], R0 ;  /* 0x019c6000030075a7 */ /* 0x0010a4000802017f */
[----:B--2---:R-:W-:Y:S05]  /*15620*/  @!P1 NANOSLEEP.SYNCS 0x989680 ;  /* 0x009896800000995d */ /* 0x004fea0003900000 */
[----:B------:R-:W2:Y:S02]  /*15630*/  @!P1 SYNCS.PHASECHK.TRANS64 P1, [R3+URZ+0x19c60], R0 ;  /* 0x019c6000030095a7 */ /* 0x000ea4000802007f */
[----:B--2---:R-:W-:Y:S05]  /*15640*/  @!P1 BRA `(.L_x_1063) ;  /* 0xfffffffc00f09947 */ /* 0x004fea000383ffff */
[----:B------:R-:W-:Y:S05]  /*15650*/  BRA `(.L_x_1112) ;  /* 0xffffffe0004c7947 */ /* 0x000fea000383ffff */
.L_x_1076:
[----:B0-----:R0:W2:Y:S02]  /*15660*/  SYNCS.PHASECHK.TRANS64.TRYWAIT P0, [R9+URZ+0x19c20], R0 ;  /* 0x019c2000090075a7 */ /* 0x0010a4000800017f */
[----:B--2---:R-:W-:Y:S05]  /*15670*/  @!P0 NANOSLEEP.SYNCS 0x989680 ;  /* 0x009896800000895d */ /* 0x004fea0003900000 */
[----:B------:R-:W2:Y:S02]  /*15680*/  @!P0 SYNCS.PHASECHK.TRANS64 P0, [R9+URZ+0x19c20], R0 ;  /* 0x019c2000090085a7 */ /* 0x000ea4000800007f */
[----:B--2---:R-:W-:Y:S05]  /*15690*/  @!P0 BRA `(.L_x_1076) ;  /* 0xfffffffc00f08947 */ /* 0x004fea000383ffff */
[----:B------:R-:W-:Y:S05]  /*156a0*/  BRA `(.L_x_1113) ;  /* 0xfffffff000607947 */ /* 0x000fea000383ffff */
.L_x_1077:
        /* <DEDUP_REMOVED lines=8> */
[----:B01----:R-:W-:Y:S05]  /*15730*/  WARPSYNC.COLLECTIVE R15, `(.L_x_1115) ;  /* 0x000000000f087348 */ /* 0x003fea0003c00000 */
[----:B-1----:R1:W2:Y:S02]  /*15740*/  SHFL.IDX P6, R14, R13, R12, R11 ;  /* 0x0000000c0d0e7389 */ /* 0x0022a400000c000b */
[----:B012---:R-:W-:Y:S01]  /*15750*/  ENDCOLLECTIVE ;  /* 0x000000000000791b */ /* 0x007fe20003800000 */
.L_x_1115:
[----:B------:R-:W-:Y:S05]  /*15760*/  BSYNC B0 ;  /* 0x0000000000007941 */ /* 0x000fea0003800000 */
.L_x_1114:
[----:B------:R-:W-:Y:S05]  /*15770*/  BRA `(.L_x_1116) ;  /* 0xfffffff000487947 */ /* 0x000fea000383ffff */
.L_x_1080:
[----:B------:R-:W-:Y:S01]  /*15780*/  BSSY B1, `(.L_x_1117) ;  /* 0x0000006000017945 */ /* 0x000fe20003800000 */
[----:B------:R-:W-:-:S07]  /*15790*/  IMAD.MOV.U32 R15, RZ, RZ, -0x1 ;  /* 0xffffffffff0f7424 */ /* 0x000fce00078e00ff */
[----:B0-----:R-:W-:Y:S05]  /*157a0*/  WARPSYNC.COLLECTIVE R15, `(.L_x_1118) ;  /* 0x000000000f0c7348 */ /* 0x001fea0003c00000 */
[----:B------:R-:W-:Y:S02]  /*157b0*/  ELECT P6, UR62, PT ;  /* 0x00000000003e782f */ /* 0x000fe400038c0000 */
[----:B------:R-:W-:Y:S01]  /*157c0*/  MOV R14, UR62 ;  /* 0x0000003e000e7c02 */ /* 0x000fe20008000f00 */
[----:B0-----:R-:W-:Y:S10]  /*157d0*/  ENDCOLLECTIVE ;  /* 0x000000000000791b */ /* 0x001ff40003800000 */
.L_x_1118:
[----:B------:R-:W-:Y:S05]  /*157e0*/  BSYNC B1 ;  /* 0x0000000000017941 */ /* 0x000fea0003800000 */
.L_x_1117:
[----:B------:R-:W-:Y:S05]  /*157f0*/  BRA `(.L_x_1119) ;  /* 0xfffffff000407947 */ /* 0x000fea000383ffff */
.L_x_1082:
[----:B0-----:R0:W1:Y:S02]  /*15800*/  SYNCS.PHASECHK.TRANS64.TRYWAIT P1, [R7+URZ], R2 ;  /* 0x00000002070075a7 */ /* 0x001064000802017f */
[----:B-1----:R-:W-:Y:S05]  /*15810*/  @!P1 NANOSLEEP.SYNCS 0x989680 ;  /* 0x009896800000995d */ /* 0x002fea0003900000 */
[----:B------:R-:W1:Y:S02]  /*15820*/  @!P1 SYNCS.PHASECHK.TRANS64 P1, [R7+URZ], R2 ;  /* 0x00000002070095a7 */ /* 0x000e64000802007f */
[----:B-1----:R-:W-:Y:S05]  /*15830*/  @!P1 BRA `(.L_x_1082) ;  /* 0xfffffffc00f09947 */ /* 0x002fea000383ffff */
[----:B------:R-:W-:Y:S05]  /*15840*/  BRA `(.L_x_1120) ;  /* 0xfffffff000747947 */ /* 0x000fea000383ffff */
.L_x_1083:
[----:B-1----:R1:W2:Y:S02]  /*15850*/  SYNCS.PHASECHK.TRANS64.TRYWAIT P1, [R3+URZ], R0 ;  /* 0x00000000030075a7 */ /* 0x0022a4000802017f */
[----:B--2---:R-:W-:Y:S05]  /*15860*/  @!P1 NANOSLEEP.SYNCS 0x989680 ;  /* 0x009896800000995d */ /* 0x004fea0003900000 */
[----:B------:R-:W2:Y:S02]  /*15870*/  @!P1 SYNCS.PHASECHK.TRANS64 P1, [R3+URZ], R0 ;  /* 0x00000000030095a7 */ /* 0x000ea4000802007f */
[----:B--2---:R-:W-:Y:S05]  /*15880*/  @!P1 BRA `(.L_x_1083) ;  /* 0xfffffffc00f09947 */ /* 0x004fea000383ffff */
[----:B------:R-:W-:Y:S05]  /*15890*/  BRA `(.L_x_1121) ;  /* 0xfffffff000687947 */ /* 0x000fea000383ffff */
.L_x_1085:
[----:B-1----:R1:W2:Y:S02]  /*158a0*/  SYNCS.PHASECHK.TRANS64.TRYWAIT P1, [R3+URZ+0x19c60], R2 ;  /* 0x019c6002030075a7 */ /* 0x0022a4000802017f */
[----:B--2---:R-:W-:Y:S05]  /*158b0*/  @!P1 NANOSLEEP.SYNCS 0x989680 ;  /* 0x009896800000995d */ /* 0x004fea0003900000 */
[----:B------:R-:W2:Y:S02]  /*158c0*/  @!P1 SYNCS.PHASECHK.TRANS64 P1, [R3+URZ+0x19c60], R2 ;  /* 0x019c6002030095a7 */ /* 0x000ea4000802007f */
[----:B--2---:R-:W-:Y:S05]  /*158d0*/  @!P1 BRA `(.L_x_1085) ;  /* 0xfffffffc00f09947 */ /* 0x004fea000383ffff */
[----:B------:R-:W-:Y:S05]  /*158e0*/  BRA `(.L_x_1122) ;  /* 0xfffffff000687947 */ /* 0x000fea000383ffff */
.L_x_1087:
[----:B--2---:R2:W3:Y:S02]  /*158f0*/  SYNCS.PHASECHK.TRANS64.TRYWAIT P1, [R5+URZ+0x19c60], R0 ;  /* 0x019c6000050075a7 */ /* 0x0044e4000802017f */
[----:B---3--:R-:W-:Y:S05]  /*15900*/  @!P1 NANOSLEEP.SYNCS 0x989680 ;  /* 0x009896800000995d */ /* 0x008fea0003900000 */
[----:B------:R-:W3:Y:S02]  /*15910*/  @!P1 SYNCS.PHASECHK.TRANS64 P1, [R5+URZ+0x19c60], R0 ;  /* 0x019c6000050095a7 */ /* 0x000ee4000802007f */
[----:B---3--:R-:W-:Y:S05]  /*15920*/  @!P1 BRA `(.L_x_1087) ;  /* 0xfffffffc00f09947 */ /* 0x008fea000383ffff */
[----:B------:R-:W-:Y:S05]  /*15930*/  BRA `(.L_x_1123) ;  /* 0xfffffff000687947 */ /* 0x000fea000383ffff */
.L_x_1089:
[----:B---3--:R3:W4:Y:S02]  /*15940*/  SYNCS.PHASECHK.TRANS64.TRYWAIT P0, [R3+URZ+0x19c80], R2 ;  /* 0x019c8002030075a7 */ /* 0x008724000800017f */
[----:B----4-:R-:W-:Y:S05]  /*15950*/  @!P0 NANOSLEEP.SYNCS 0x989680 ;  /* 0x009896800000895d */ /* 0x010fea0003900000 */
[----:B------:R-:W4:Y:S02]  /*15960*/  @!P0 SYNCS.PHASECHK.TRANS64 P0, [R3+URZ+0x19c80], R2 ;  /* 0x019c8002030085a7 */ /* 0x000f24000800007f */
[----:B----4-:R-:W-:Y:S05]  /*15970*/  @!P0 BRA `(.L_x_1089) ;  /* 0xfffffffc00f08947 */ /* 0x010fea000383ffff */
[----:B------:R-:W-:Y:S05]  /*15980*/  BRA `(.L_x_1090) ;  /* 0xfffffff000647947 */ /* 0x000fea000383ffff */
.L_x_1124:
        /* <DEDUP_REMOVED lines=15> */
.L_x_2302:


//--------------------- .text._ZN7cutlass13device_kernelIN5flash11enable_sm90INS1_16FlashAttnFwdSm90INS1_25CollectiveMainloopFwdSm90ILi2EN4cute5tupleIJNS5_1CILi1EEES8_S8_EEENS6_IJNS7_ILi192EEENS7_ILi128EEENS7_ILi96EEEEEELi96ENS_12float_e4m3_tEfNS_4arch4Sm90ELb0ELb1ELb0ELb1ELb0ELb1ELb0ELb1ELb1ELb1ELb0ELb0EEENS1_21CollectiveEpilogueFwdINS6_IJSA_SC_SB_EEES9_NS_10bfloat16_tESG_Li384ELb1ELb1ELb0ELb1EEENS1_36VarlenDynamicPersistentTileSchedulerILi192ELi128ELi384ELi128ELb0ELb1ELb1ELb1ELb0ELb1EEEEEEEEEvNT_6ParamsE --------------------------
	.section	.text._ZN7cutlass13device_kernelIN5flash11enable_sm90INS1_16FlashAttnFwdSm90INS1_25CollectiveMainloopFwdSm90ILi2EN4cute5tupleIJNS5_1CILi1EEES8_S8_EEENS6_IJNS7_ILi192EEENS7_ILi128EEENS7_ILi96EEEEEELi96ENS_12float_e4m3_tEfNS_4arch4Sm90ELb0ELb1ELb0ELb1ELb0ELb1ELb0ELb1ELb1ELb1ELb0ELb0EEENS1_21CollectiveEpilogueFwdINS6_IJSA_SC_SB_EEES9_NS_10bfloat16_tESG_Li384ELb1ELb1ELb0ELb1EEENS1_36VarlenDynamicPersistentTileSchedulerILi192ELi128ELi384ELi128ELb0ELb1ELb1ELb1ELb0ELb1EEEEEEEEEvNT_6ParamsE,"ax",@progbits
	.align	128
.text._ZN7cutlass13device_kernelIN5flash11enable_sm90INS1_16FlashAttnFwdSm90INS1_25CollectiveMainloopFwdSm90ILi2EN4cute5tupleIJNS5_1CILi1EEES8_S8_EEENS6_IJNS7_ILi192EEENS7_ILi128EEENS7_ILi96EEEEEELi96ENS_12float_e4m3_tEfNS_4arch4Sm90ELb0ELb1ELb0ELb1ELb0ELb1ELb0ELb1ELb1ELb1ELb0ELb0EEENS1_21CollectiveEpilogueFwdINS6_IJSA_SC_SB_EEES9_NS_10bfloat16_tESG_Li384ELb1ELb1ELb0ELb1EEENS1_36VarlenDynamicPersistentTileSchedulerILi192ELi128ELi384ELi128ELb0ELb1ELb1ELb1ELb0ELb1EEEEEEEEEvNT_6ParamsE:
        .type           _ZN7cutlass13device_kernelIN5flash11enable_sm90INS1_16FlashAttnFwdSm90INS1_25CollectiveMainloopFwdSm90ILi2EN4cute5tupleIJNS5_1CILi1EEES8_S8_EEENS6_IJNS7_ILi192EEENS7_ILi128EEENS7_ILi96EEEEEELi96ENS_12float_e4m3_tEfNS_4arch4Sm90ELb0ELb1ELb0ELb1ELb0ELb1ELb0ELb1ELb1ELb1ELb0ELb0EEENS1_21CollectiveEpilogueFwdINS6_IJSA_SC_SB_EEES9_NS_10bfloat16_tESG_Li384ELb1ELb1ELb0ELb1EEENS1_36VarlenDynamicPersistentTileSchedulerILi192ELi128ELi384ELi128ELb0ELb1ELb1ELb1ELb0ELb1EEEEEEEEEvNT_6ParamsE,@function
        .size           _ZN7cutlass13device_kernelIN5flash11enable_sm90INS1_16FlashAttnFwdSm90INS1_25CollectiveMainloopFwdSm90ILi2EN4cute5tupleIJNS5_1CILi1EEES8_S8_EEENS6_IJNS7_ILi192EEENS7_ILi128EEENS7_ILi96EEEEEELi96ENS_12float_e4m3_tEfNS_4arch4Sm90ELb0ELb1ELb0ELb1ELb0ELb1ELb0ELb1ELb1ELb1ELb0ELb0EEENS1_21CollectiveEpilogueFwdINS6_IJSA_SC_SB_EEES9_NS_10bfloat16_tESG_Li384ELb1ELb1ELb0ELb1EEENS1_36VarlenDynamicPersistentTileSchedulerILi192ELi128ELi384ELi128ELb0ELb1ELb1ELb1ELb0ELb1EEEEEEEEEvNT_6ParamsE,(.L_x_2303 - _ZN7cutlass13device_kernelIN5flash11enable_sm90INS1_16FlashAttnFwdSm90INS1_25CollectiveMainloopFwdSm90ILi2EN4cute5tupleIJNS5_1CILi1EEES8_S8_EEENS6_IJNS7_ILi192EEENS7_ILi128EEENS7_ILi96EEEEEELi96ENS_12float_e4m3_tEfNS_4arch4Sm90ELb0ELb1ELb0ELb1ELb0ELb1ELb0ELb1ELb1ELb1ELb0ELb0EEENS1_21CollectiveEpilogueFwdINS6_IJSA_SC_SB_EEES9_NS_10bfloat16_tESG_Li384ELb1ELb1ELb0ELb1EEENS1_36VarlenDynamicPersistentTileSchedulerILi192ELi128ELi384ELi128ELb0ELb1ELb1ELb1ELb0ELb1EEEEEEEEEvNT_6ParamsE)
        .other          _ZN7cutlass13device_kernelIN5flash11enable_sm90INS1_16FlashAttnFwdSm90INS1_25CollectiveMainloopFwdSm90ILi2EN4cute5tupleIJNS5_1CILi1EEES8_S8_EEENS6_IJNS7_ILi192EEENS7_ILi128EEENS7_ILi96EEEEEELi96ENS_12float_e4m3_tEfNS_4arch4Sm90ELb0ELb1ELb0ELb1ELb0ELb1ELb0ELb1ELb1ELb1ELb0ELb0EEENS1_21CollectiveEpilogueFwdINS6_IJSA_SC_SB_EEES9_NS_10bfloat16_tESG_Li384ELb1ELb1ELb0ELb1EEENS1_36VarlenDynamicPersistentTileSchedulerILi192ELi128ELi384ELi128ELb0ELb1ELb1ELb1ELb0ELb1EEEEEEEEEvNT_6ParamsE,@"STO_CUDA_ENTRY STV_DEFAULT"
_ZN7cutlass13device_kernelIN5flash11enable_sm90INS1_16FlashAttnFwdSm90INS1_25CollectiveMainloopFwdSm90ILi2EN4cute5tupleIJNS5_1CILi1EEES8_S8_EEENS6_IJNS7_ILi192EEENS7_ILi128EEENS7_ILi96EEEEEELi96ENS_12float_e4m3_tEfNS_4arch4Sm90ELb0ELb1ELb0ELb1ELb0ELb1ELb0ELb1ELb1ELb1ELb0ELb0EEENS1_21CollectiveEpilogueFwdINS6_IJSA_SC_SB_EEES9_NS_10bfloat16_tESG_Li384ELb1ELb1ELb0ELb1EEENS1_36VarlenDynamicPersistentTileSchedulerILi192ELi128ELi384ELi128ELb0ELb1ELb1ELb1ELb0ELb1EEEEEEEEEvNT_6ParamsE:
        /* <DEDUP_REMOVED lines=24> */
.L_x_1126:
[----:B------:R-:W-:Y:S05]  /*0180*/  BSYNC B0 ;  /* 0x0000000000007941 */ /* 0x000fea0003800000 */
.L_x_1125:
        /* <DEDUP_REMOVED lines=41> */
.L_x_1127:
        /* <DEDUP_REMOVED lines=22> */
.L_x_1128:
        /* <DEDUP_REMOVED lines=18> */
.L_x_1129:
        /* <DEDUP_REMOVED lines=22> */
.L_x_1130:
        /* <DEDUP_REMOVED lines=22> */
.L_x_1131:
        /* <DEDUP_REMOVED lines=8> */
.L_x_1134:
        /* <DEDUP_REMOVED lines=17> */
[----:B------:R-:W-:Y:S01]  /*0af0*/  ULOP3.LUT UR36, UR37, 0x1, URZ, 0xfc, !UPT ;  /* 0x0000000125247892 */ /* 0x000fe2000f8efc3f */
[----:B0-----:R-:W-:-:S05]  /*0b00*/  VIADD R29, R0, 0xffffff80 ;  /* 0xffffff80001d7836 */ /* 0x001fca0000000000 */
[----:B------:R-:W-:-:S04]  /*0b10*/  SHF.R.S32.HI R0, RZ, 0x1f, R29 ;  /* 0x0000001fff007819 */ /* 0x000fc8000001141d */
[CC--:B------:R-:W-:Y:S02]  /*0b20*/  LEA.HI R2, R0.reuse, R29.reuse, RZ, 0x5 ;  /* 0x0000001d00027211 */ /* 0x0c0fe400078f28ff */
[----:B------:R-:W-:-:S03]  /*0b30*/  LEA.HI R5, R0, R29, RZ, 0x4 ;  /* 0x0000001d00057211 */ /* 0x000fc600078f20ff */
[----:B------:R-:W-:Y:S01]  /*0b40*/  IMAD.SHL.U32 R3, R2, 0x10, RZ ;  /* 0x0000001002037824 */ /* 0x000fe200078e00ff */
[----:B------:R-:W-:-:S04]  /*0b50*/  LOP3.LUT R2, R5, 0x7fffff0, RZ, 0xc0, !PT ;  /* 0x07fffff005027812 */ /* 0x000fc800078ec0ff */
[----:B------:R-:W-:Y:S01]  /*0b60*/  LOP3.LUT R7, R3, 0xfffffe00, RZ, 0xc0, !PT ;  /* 0xfffffe0003077812 */ /* 0x000fe200078ec0ff */
[C---:B------:R-:W-:Y:S01]  /*0b70*/  IMAD.IADD R4, R29.reuse, 0x1, -R2 ;  /* 0x000000011d047824 */ /* 0x040fe200078e0a02 */
[-C--:B------:R-:W-:Y:S02]  /*0b80*/  LEA.HI R3, R29, R29.reuse, RZ, 0x1 ;  /* 0x0000001d1d037211 */ /* 0x080fe400078f08ff */
[----:B------:R-:W-:Y:S01]  /*0b90*/  LEA.HI R2, R0, R29, RZ, 0x7 ;  /* 0x0000001d00027211 */ /* 0x000fe200078f38ff */
[----:B------:R-:W-:Y:S01]  /*0ba0*/  IMAD R8, R4, 0x20, R7 ;  /* 0x0000002004087824 */ /* 0x000fe200078e0207 */
[--C-:B------:R-:W-:Y:S02]  /*0bb0*/  SHF.R.S32.HI R23, RZ, 0x1, R3.reuse ;  /* 0x00000001ff177819 */ /* 0x100fe40000011403 */
[----:B------:R-:W-:Y:S02]  /*0bc0*/  SHF.R.S32.HI R6, RZ, 0x1f, R3 ;  /* 0x0000001fff067819 */ /* 0x000fe40000011403 */
[----:B------:R-:W-:-:S02]  /*0bd0*/  LOP3.LUT R7, R2, 0xffffff80, RZ, 0xc0, !PT ;  /* 0xffffff8002077812 */ /* 0x000fc400078ec0ff */
[----:B------:R-:W-:Y:S02]  /*0be0*/  LOP3.LUT R3, R3, 0xfffffffe, RZ, 0xc0, !PT ;  /* 0xfffffffe03037812 */ /* 0x000fe400078ec0ff */
[----:B------:R-:W-:Y:S01]  /*0bf0*/  SHF.R.S32.HI R18, RZ, 0x7, R2 ;  /* 0x00000007ff127819 */ /* 0x000fe20000011402 */
[C---:B------:R-:W-:Y:S01]  /*0c00*/  IMAD.IADD R21, R29.reuse, 0x1, -R7 ;  /* 0x000000011d157824 */ /* 0x040fe200078e0a07 */
[----:B------:R-:W-:Y:S01]  /*0c10*/  LEA.HI R6, R6, R23, RZ, 0x2 ;  /* 0x0000001706067211 */ /* 0x000fe200078f10ff */
[----:B------:R-:W-:Y:S01]  /*0c20*/  IMAD.IADD R28, R29, 0x1, -R3 ;  /* 0x000000011d1c7824 */ /* 0x000fe200078e0a03 */
[----:B------:R-:W-:Y:S02]  /*0c30*/  SHF.R.S32.HI R2, RZ, 0x4, R5 ;  /* 0x00000004ff027819 */ /* 0x000fe40000011405 */
[----:B------:R-:W-:Y:S01]  /*0c40*/  SHF.R.S32.HI R3, RZ, 0x1f, R21 ;  /* 0x0000001fff037819 */ /* 0x000fe20000011415 */
[----:B------:R-:W-:Y:S01]  /*0c50*/  IMAD.SHL.U32 R26, R28, 0x8, RZ ;  /* 0x000000081c1a7824 */ /* 0x000fe200078e00ff */
[----:B------:R-:W-:Y:S01]  /*0c60*/  LEA.HI R4, R0, R29, RZ, 0x3 ;  /* 0x0000001d00047211 */ /* 0x000fe200078f18ff */
[----:B------:R-:W-:Y:S01]  /*0c70*/  IMAD.SHL.U32 R152, R28, 0x10, RZ ;  /* 0x000000101c987824 */ /* 0x000fe200078e00ff */
[----:B------:R-:W-:Y:S01]  /*0c80*/  LEA.HI R7, R3, R21, RZ, 0x2 ;  /* 0x0000001503077211 */ /* 0x000fe200078f10ff */
[----:B------:R-:W-:Y:S01]  /*0c90*/  VIADD R24, R26, 0x20 ;  /* 0x000000201a187836 */ /* 0x000fe20000000000 */
[----:B------:R-:W-:Y:S01]  /*0ca0*/  LOP3.LUT R6, R6, 0x7fffffc, RZ, 0xc0, !PT ;  /* 0x07fffffc06067812 */ /* 0x000fe200078ec0ff */
[----:B------:R-:W-:Y:S01]  /*0cb0*/  STL [R1+0x10], R26 ;  /* 0x0000101a01007387 */ /* 0x000fe20000100800 */
[----:B------:R-:W-:Y:S01]  /*0cc0*/  LEA.HI R5, R5, R2, RZ, 0x1 ;  /* 0x0000000205057211 */ /* 0x000fe200078f08ff */
[----:B------:R-:W-:Y:S01]  /*0cd0*/  IMAD.IADD R14, R26, 0x1, R24 ;  /* 0x000000011a0e7824 */ /* 0x000fe200078e0218 */
[--C-:B------:R-:W-:Y:S01]  /*0ce0*/  SHF.R.S32.HI R12, RZ, 0x2, R7.reuse ;  /* 0x00000002ff0c7819 */ /* 0x100fe20000011407 */
[----:B------:R-:W-:Y:S01]  /*0cf0*/  IMAD.IADD R6, R23, 0x1, -R6 ;  /* 0x0000000117067824 */ /* 0x000fe200078e0a06 */
[----:B------:R-:W-:Y:S01]  /*0d00*/  SHF.R.S32.HI R13, RZ, 0x1f, R7 ;  /* 0x0000001fff0d7819 */ /* 0x000fe20000011407 */
[----:B------:R-:W-:Y:S01]  /*0d10*/  STL [R1+0x38], R24 ;  /* 0x0000381801007387 */ /* 0x000fe20000100800 */
[----:B------:R-:W-:Y:S01]  /*0d20*/  SHF.R.S32.HI R4, RZ, 0x3, R4 ;  /* 0x00000003ff047819 */ /* 0x000fe20000011404 */
[----:B------:R-:W-:Y:S01]  /*0d30*/  IMAD R17, R2, 0x8, R6 ;  /* 0x0000000802117824 */ /* 0x000fe200078e0206 */
[----:B------:R-:W-:-:S02]  /*0d40*/  LOP3.LUT R5, R5, 0x1ffffffe, RZ, 0xc0, !PT ;  /* 0x1ffffffe05057812 */ /* 0x000fc400078ec0ff */
[----:B------:R-:W-:Y:S01]  /*0d50*/  LEA.HI R13, R13, R12, RZ, 0x3 ;  /* 0x0000000c0d0d7211 */ /* 0x000fe200078f18ff */
[----:B------:R-:W-:Y:S01]  /*0d60*/  IMAD.SHL.U32 R4, R4, 0x80, RZ ;  /* 0x0000008004047824 */ /* 0x000fe200078e00ff */
[----:B------:R-:W-:Y:S01]  /*0d70*/  SHF.R.S32.HI R15, RZ, 0x1f, R14 ;  /* 0x0000001fff0f7819 */ /* 0x000fe2000001140e */
[----:B------:R-:W-:Y:S01]  /*0d80*/  IMAD.IADD R5, R2, 0x1, -R5 ;  /* 0x0000000102057824 */ /* 0x000fe200078e0a05 */
[----:B------:R-:W-:Y:S01]  /*0d90*/  LOP3.LUT R13, R13, 0xfffffff8, RZ, 0xc0, !PT ;  /* 0xfffffff80d0d7812 */ /* 0x000fe200078ec0ff */
[----:B------:R-:W-:Y:S01]  /*0da0*/  IMAD.HI R2, R18, 0x55555556, RZ ;  /* 0x5555555612027827 */ /* 0x000fe200078e02ff */
[-C--:B------:R-:W-:Y:S02]  /*0db0*/  LEA.HI R6, R15, R14.reuse, RZ, 0x4 ;  /* 0x0000000e0f067211 */ /* 0x080fe400078f20ff */
[----:B------:R-:W-:Y:S01]  /*0dc0*/  LEA.HI R3, R3, R21, RZ, 0x5 ;  /* 0x0000001503037211 */ /* 0x000fe200078f28ff */
[----:B------:R-:W-:Y:S01]  /*0dd0*/  IMAD.IADD R12, R12, 0x1, -R13 ;  /* 0x000000010c0c7824 */ /* 0x000fe200078e0a0d */
[----:B------:R-:W-:Y:S01]  /*0de0*/  LEA.HI R14, R15, R14, RZ, 0x5 ;  /* 0x0000000e0f0e7211 */ /* 0x000fe200078f28ff */
[----:B------:R-:W-:Y:S01]  /*0df0*/  IMAD.SHL.U32 R20, R17, 0x20, RZ ;  /* 0x0000002011147824 */ /* 0x000fe200078e00ff */
[----:B------:R-:W-:Y:S01]  /*0e00*/  LOP3.LUT R25, R4, 0x80, RZ, 0xc0, !PT ;  /* 0x0000008004197812 */ /* 0x000fe200078ec0ff */
[----:B------:R-:W-:Y:S01]  /*0e10*/  IMAD R5, R5, 0x8, R8 ;  /* 0x0000000805057824 */ /* 0x000fe200078e0208 */
[----:B------:R-:W-:Y:S01]  /*0e20*/  LEA.HI R2, R2, R2, RZ, 0x1 ;  /* 0x0000000202027211 */ /* 0x000fe200078f08ff */
[----:B------:R-:W-:Y:S01]  /*0e30*/  IMAD.MOV.U32 R17, RZ, RZ, RZ ;  /* 0x000000ffff117224 */ /* 0x000fe200078e00ff */
[----:B------:R-:W-:Y:S01]  /*0e40*/  SHF.R.S32.HI R3, RZ, 0x5, R3 ;  /* 0x00000005ff037819 */ /* 0x000fe20000011403 */
[----:B------:R-:W-:Y:S01]  /*0e50*/  STL [R1+0x30], R25 ;  /* 0x0000301901007387 */ /* 0x000fe20000100800 */
[----:B------:R-:W-:Y:S01]  /*0e60*/  SHF.R.S32.HI R14, RZ, 0x5, R14 ;  /* 0x00000005ff0e7819 */ /* 0x000fe2000001140e */
[----:B------:R-:W-:Y:S01]  /*0e70*/  IMAD R2, R2, -0x3, R18 ;  /* 0xfffffffd02027824 */ /* 0x000fe200078e0212 */
[----:B------:R-:W-:Y:S01]  /*0e80*/  SHF.R.U32.HI R22, RZ, 0x3, R25 ;  /* 0x00000003ff167819 */ /* 0x000fe20000011619 */
[----:B------:R-:W-:Y:S01]  /*0e90*/  IMAD R3, R3, 0x10, R12 ;  /* 0x0000001003037824 */ /* 0x000fe200078e020c */
[----:B------:R-:W-:Y:S01]  /*0ea0*/  LOP3.LUT R4, R25, 0x10, R6, 0xf8, !PT ;  /* 0x0000001019047812 */ /* 0x000fe200078ef806 */
[----:B------:R-:W-:Y:S01]  /*0eb0*/  IMAD R13, R14, 0x1800, R20 ;  /* 0x000018000e0d7824 */ /* 0x000fe200078e0214 */
[----:B------:R-:W-:Y:S01]  /*0ec0*/  LEA.HI R0, R0, R29, RZ, 0x2 ;  /* 0x0000001d00007211 */ /* 0x000fe200078f10ff */
[----:B------:R-:W-:Y:S01]  /*0ed0*/  IMAD R3, R2, 0x40, R3 ;  /* 0x0000004002037824 */ /* 0x000fe200078e0203 */
[----:B------:R-:W-:Y:S01]  /*0ee0*/  LOP3.LUT R4, R4, R22, RZ, 0x3c, !PT ;  /* 0x0000001604047212 */ /* 0x000fe200078e3cff */
[----:B------:R-:W-:Y:S01]  /*0ef0*/  STL [R1+0x3c], R20 ;  /* 0x00003c1401007387 */ /* 0x000fe20000100800 */
[----:B------:R-:W-:-:S02]  /*0f00*/  LOP3.LUT R2, R0, 0xfffffffc, RZ, 0xc0, !PT ;  /* 0xfffffffc00027812 */ /* 0x000fc400078ec0ff */
[----:B------:R-:W-:Y:S02]  /*0f10*/  CS2R R18, SRZ ;  /* 0x0000000000127805 */ /* 0x000fe4000001ff00 */
[----:B------:R-:W-:Y:S01]  /*0f20*/  IADD3 R4, R16, R13, R4 ;  /* 0x0000000d10047210 */ /* 0x000fe20007ffe004 */
[----:B------:R-:W-:Y:S01]  /*0f30*/  STL [R1+0x74], R22 ;  /* 0x0000741601007387 */ /* 0x000fe20000100800 */
[----:B------:R-:W-:Y:S01]  /*0f40*/  SHF.R.S32.HI R0, RZ, 0x2, R0 ;  /* 0x00000002ff007819 */ /* 0x000fe20000011400 */
[----:B------:R-:W-:Y:S01]  /*0f50*/  IMAD.IADD R8, R29, 0x1, -R2 ;  /* 0x000000011d087824 */ /* 0x000fe200078e0a02 */
[----:B------:R-:W-:Y:S01]  /*0f60*/  SHF.R.S32.HI R2, RZ, 0x1f, R23 ;  /* 0x0000001fff027819 */ /* 0x000fe20000011417 */
[----:B------:R0:W-:Y:S01]  /*0f70*/  STL [R1+0x7c], R5 ;  /* 0x00007c0501007387 */ /* 0x0001e20000100800 */
[----:B------:R-:W-:Y:S02]  /*0f80*/  LOP3.LUT R7, R7, 0x7ffffffc, RZ, 0xc0, !PT ;  /* 0x7ffffffc07077812 */ /* 0x000fe400078ec0ff */
[----:B------:R-:W-:Y:S01]  /*0f90*/  LEA.HI R0, R8, R8, RZ, 0x1 ;  /* 0x0000000808007211 */ /* 0x000fe200078f08ff */
[----:B------:R1:W-:Y:S02]  /*0fa0*/  STL [R1+0x70], R4 ;  /* 0x0000700401007387 */ /* 0x0003e40000100800 */
[----:B------:R-:W-:Y:S01]  /*0fb0*/  IMAD.IADD R7, R21, 0x1, -R7 ;  /* 0x0000000115077824 */ /* 0x000fe200078e0a07 */
[----:B------:R-:W-:Y:S01]  /*0fc0*/  LOP3.LUT R2, R0, 0x1ffffffe, RZ, 0xc0, !PT ;  /* 0x1ffffffe00027812 */ /* 0x000fe200078ec0ff */
[----:B------:R2:W-:Y:S01]  /*0fd0*/  STL [R1+0x24], R9 ;  /* 0x0000240901007387 */ /* 0x0005e20000100800 */
[----:B------:R-:W-:Y:S01]  /*0fe0*/  LOP3.LUT R0, R25, 0x10, R152, 0xf8, !PT ;  /* 0x0000001019007812 */ /* 0x000fe200078ef898 */
[----:B0-----:R-:W-:-:S02]  /*0ff0*/  VIADD R5, R26, 0x10 ;  /* 0x000000101a057836 */ /* 0x001fc40000000000 */
[----:B------:R-:W-:Y:S01]  /*1000*/  STL [R1+0x28], R10 ;  /* 0x0000280a01007387 */ /* 0x000fe20000100800 */
[----:B------:R-:W-:Y:S01]  /*1010*/  LOP3.LUT R0, R0, R22, RZ, 0x3c, !PT ;  /* 0x0000001600007212 */ /* 0x000fe200078e3cff */
[C---:B-1----:R-:W-:Y:S02]  /*1020*/  IMAD.SHL.U32 R4, R8.reuse, 0x8, RZ ;  /* 0x0000000808047824 */ /* 0x042fe400078e00ff */
[----:B------:R-:W-:Y:S01]  /*1030*/  STL [R1+0x78], R3 ;  /* 0x0000780301007387 */ /* 0x000fe20000100800 */
[----:B------:R-:W-:Y:S01]  /*1040*/  IMAD.IADD R2, R8, 0x1, -R2 ;  /* 0x0000000108027824 */ /* 0x000fe200078e0a02 */
[----:B--2---:R-:W-:Y:S02]  /*1050*/  SHF.R.S32.HI R9, RZ, 0x1f, R5 ;  /* 0x0000001fff097819 */ /* 0x004fe40000011405 */
[----:B------:R-:W-:Y:S04]  /*1060*/  STL [R1+0x2c], R11 ;  /* 0x00002c0b01007387 */ /* 0x000fe80000100800 */
[----:B------:R-:W-:Y:S04]  /*1070*/  STL [R1+0x58], RZ ;  /* 0x000058ff01007387 */ /* 0x000fe80000100800 */
[----:B------:R-:W-:Y:S04]  /*1080*/  STL [R1+0x8], RZ ;  /* 0x000008ff01007387 */ /* 0x000fe80000100800 */
[----:B------:R0:W-:Y:S04]  /*1090*/  STL [R1+0x34], R5 ;  /* 0x0000340501007387 */ /* 0x0001e80000100800 */
[----:B------:R1:W-:Y:S04]  /*10a0*/  STL [R1+0x4c], R4 ;  /* 0x00004c0401007387 */ /* 0x0003e80000100800 */
[----:B------:R2:W-:Y:S01]  /*10b0*/  STL [R1+0x6c], R9 ;  /* 0x00006c0901007387 */ /* 0x0005e20000100800 */
[----:B0-----:R-:W-:-:S02]  /*10c0*/  VIADD R5, R4, 0x20 ;  /* 0x0000002004057836 */ /* 0x001fc40000000000 */
[----:B-1----:R-:W-:Y:S01]  /*10d0*/  VIADD R4, R4, 0x40 ;  /* 0x0000004004047836 */ /* 0x002fe20000000000 */
[----:B--2---:R-:W-:-:S05]  /*10e0*/  SHF.R.S32.HI R9, RZ, 0x1f, R24 ;  /* 0x0000001fff097819 */ /* 0x004fca0000011418 */
[----:B------:R-:W-:Y:S04]  /*10f0*/  STL [R1+0x68], R9 ;  /* 0x0000680901007387 */ /* 0x000fe80000100800 */
[----:B------:R0:W-:Y:S04]  /*1100*/  STL [R1+0x5c], R5 ;  /* 0x00005c0501007387 */ /* 0x0001e80000100800 */
[----:B------:R1:W-:Y:S01]  /*1110*/  STL [R1+0x60], R4 ;  /* 0x0000600401007387 */ /* 0x0003e20000100800 */
[----:B0-----:R-:W-:Y:S02]  /*1120*/  SHF.R.S32.HI R5, RZ, 0x1f, R5 ;  /* 0x0000001fff057819 */ /* 0x001fe40000011405 */
[----:B-1----:R-:W-:-:S03]  /*1130*/  SHF.R.S32.HI R4, RZ, 0x1f, R4 ;  /* 0x0000001fff047819 */ /* 0x002fc60000011404 */
[----:B------:R0:W-:Y:S04]  /*1140*/  STL [R1+0x84], R5 ;  /* 0x0000840501007387 */ /* 0x0001e80000100800 */
[----:B------:R1:W-:Y:S04]  /*1150*/  STL [R1+0x80], R4 ;  /* 0x0000800401007387 */ /* 0x0003e80000100800 */
[----:B------:R2:W-:Y:S01]  /*1160*/  STL [R1+0x4], R7 ;  /* 0x0000040701007387 */ /* 0x0005e20000100800 */
[----:B0-----:R-:W-:Y:S02]  /*1170*/  IMAD.IADD R5, R20, 0x1, R0 ;  /* 0x0000000114057824 */ /* 0x001fe400078e0200 */
[----:B------:R-:W-:Y:S01]  /*1180*/  IMAD R0, R2, 0x8, R3 ;  /* 0x0000000802007824 */ /* 0x000fe200078e0203 */
[----:B-1----:R-:W-:-:S02]  /*1190*/  SHF.R.S32.HI R4, RZ, 0x4, R6 ;  /* 0x00000004ff047819 */ /* 0x002fc40000011406 */
[----:B------:R2:W-:Y:S04]  /*11a0*/  STL [R1+0x48], R5 ;  /* 0x0000480501007387 */ /* 0x0005e80000100800 */
[----:B------:R2:W-:Y:S04]  /*11b0*/  STL [R1+0x40], R0 ;  /* 0x0000400001007387 */ /* 0x0005e80000100800 */
[----:B------:R2:W-:Y:S02]  /*11c0*/  STL [R1+0x64], R4 ;  /* 0x0000640401007387 */ /* 0x0005e40000100800 */
.L_x_1327:
[----:B0-----:R-:W3:Y:S01]  /*11d0*/  LDL R35, [R1+0x2c] ;  /* 0x00002c0001237983 */ /* 0x001ee20000100800 */
[----:B------:R-:W-:Y:S01]  /*11e0*/  ULDC.64 UR4, c[0x0][0xa28] ;  /* 0x00028a0000047ab9 */ /* 0x000fe20000000a00 */
[----:B--2-4-:R-:W3:Y:S01]  /*11f0*/  LDC.64 R4, c[0x0][0xa08] ;  /* 0x00028200ff047b82 */ /* 0x014ee20000000a00 */
[----:B------:R-:W-:Y:S01]  /*1200*/  ISETP.NE.U32.AND P0, PT, RZ, UR4, PT ;  /* 0x00000004ff007c0c */ /* 0x000fe2000bf05070 */
[----:B------:R-:W2:Y:S01]  /*1210*/  LDL R34, [R1+0x28] ;  /* 0x0000280001227983 */ /* 0x000ea20000100800 */
[----:B------:R-:W-:Y:S01]  /*1220*/  IMAD.MOV.U32 R0, RZ, RZ, RZ ;  /* 0x000000ffff007224 */ /* 0x000fe200078e00ff */
[----:B------:R-:W-:Y:S01]  /*1230*/  ULDC.64 UR6, c[0x0][0xa20] ;  /* 0x0002880000067ab9 */ /* 0x000fe20000000a00 */
[----:B------:R-:W-:Y:S01]  /*1240*/  ISETP.NE.AND.EX P0, PT, RZ, UR5, PT, P0 ;  /* 0x00000005ff007c0c */ /* 0x000fe2000bf05300 */
[----:B------:R-:W-:Y:S01]  /*1250*/  ULDC.64 UR4, c[0x0][0xa18] ;  /* 0x0002860000047ab9 */ /* 0x000fe20000000a00 */
[----:B------:R-:W-:Y:S01]  /*1260*/  IMAD.MOV.U32 R28, RZ, RZ, RZ ;  /* 0x000000ffff1c7224 */ /* 0x000fe200078e00ff */
[----:B------:R-:W-:-:S04]  /*1270*/  ISETP.NE.U32.AND P1, PT, RZ, UR4, PT ;  /* 0x00000004ff007c0c */ /* 0x000fc8000bf25070 */
[----:B------:R-:W-:Y:S01]  /*1280*/  ISETP.NE.AND.EX P1, PT, RZ, UR5, PT, P1 ;  /* 0x00000005ff007c0c */ /* 0x000fe2000bf25310 */
[----:B------:R-:W-:Y:S02]  /*1290*/  ULDC.64 UR4, c[0x0][0xa08] ;  /* 0x0002820000047ab9 */ /* 0x000fe40000000a00 */
[----:B------:R-:W-:-:S03]  /*12a0*/  ISETP.NE.U32.AND P3, PT, RZ, UR4, PT ;  /* 0x00000004ff007c0c */ /* 0x000fc6000bf65070 */
[----:B-1----:R-:W0:Y:S01]  /*12b0*/  @P0 LDC.64 R2, c[0x0][0xa28] ;  /* 0x00028a00ff020b82 */ /* 0x002e220000000a00 */
[----:B------:R-:W-:-:S07]  /*12c0*/  ISETP.NE.AND.EX P3, PT, RZ, UR5, PT, P3 ;  /* 0x00000005ff007c0c */ /* 0x000fce000bf65330 */
[----:B------:R-:W1:Y:S01]  /*12d0*/  @P1 LDC.64 R6, c[0x0][0xa18] ;  /* 0x00028600ff061b82 */ /* 0x000e620000000a00 */
[----:B------:R-:W-:Y:S02]  /*12e0*/  ULDC UR4, c[0x0][0x288] ;  /* 0x0000a20000047ab9 */ /* 0x000fe40000000800 */
[----:B------:R-:W-:Y:S01]  /*12f0*/  IMAD.U32 R155, RZ, RZ, UR4 ;  /* 0x00000004ff9b7e24 */ /* 0x000fe2000f8e00ff */
[----:B------:R-:W-:Y:S01]  /*1300*/  ULDC.64 UR4, c[0x0][0x418] ;  /* 0x0001060000047ab9 */ /* 0x000fe20000000a00 */
[----:B---3--:R-:W-:-:S04]  /*1310*/  IMAD.WIDE R8, R35, 0x4, R4 ;  /* 0x0000000423087825 */ /* 0x008fc800078e0204 */
[C---:B0-----:R-:W-:Y:S01]  /*1320*/  @P0 IMAD.WIDE R2, R35.reuse, 0x4, R2 ;  /* 0x0000000423020825 */ /* 0x041fe200078e0202 */
[----:B-----5:R0:W5:Y:S03]  /*1330*/  @P3 LDG.E R28, desc[UR42][R8.64] ;  /* 0x0000002a081c3981 */ /* 0x020166000c1e1900 */
[----:B-1----:R-:W-:Y:S01]  /*1340*/  @P1 IMAD.WIDE R4, R35, 0x4, R6 ;  /* 0x0000000423041825 */ /* 0x002fe200078e0206 */
[----:B------:R0:W5:Y:S04]  /*1350*/  @P0 LDG.E R0, desc[UR42][R2.64] ;  /* 0x0000002a02000981 */ /* 0x000168000c1e1900 */
[----:B------:R0:W5:Y:S01]  /*1360*/  @P1 LDG.E R155, desc[UR42][R4.64] ;  /* 0x0000002a049b1981 */ /* 0x000162000c1e1900 */
[----:B------:R-:W-:Y:S01]  /*1370*/  UISETP.NE.U32.AND UP0, UPT, UR4, URZ, UPT ;  /* 0x0000003f0400728c */ /* 0x000fe2000bf05070 */
[----:B------:R-:W-:-:S02]  /*1380*/  ISETP.NE.U32.AND P2, PT, RZ, UR6, PT ;  /* 0x00000006ff007c0c */ /* 0x000fc4000bf45070 */
[----:B--2---:R0:W-:Y:S01]  /*1390*/  STL [R1+0x50], R34 ;  /* 0x0000502201007387 */ /* 0x0041e20000100800 */
[----:B------:R-:W-:Y:S01]  /*13a0*/  UISETP.NE.AND.EX UP0, UPT, UR5, URZ, UPT, UP0 ;  /* 0x0000003f0500728c */ /* 0x000fe2000bf05300 */
[----:B------:R-:W-:Y:S01]  /*13b0*/  ISETP.NE.AND.EX P2, PT, RZ, UR7, PT, P2 ;  /* 0x00000007ff007c0c */ /* 0x000fe2000bf45320 */
[----:B------:R-:W-:Y:S01]  /*13c0*/  ULDC UR4, c[0x0][0x424] ;  /* 0x0001090000047ab9 */ /* 0x000fe20000000800 */
[----:B------:R0:W-:Y:S01]  /*13d0*/  STL [R1+0x54], R35 ;  /* 0x0000542301007387 */ /* 0x0001e20000100800 */
[----:B------:R-:W-:Y:S01]  /*13e0*/  USEL UR4, UR4, 0x1, UP0 ;  /* 0x0000000104047887 */ /* 0x000fe20008000000 */
[----:B------:R-:W-:-:S03]  /*13f0*/  ULDC UR5, c[0x0][0x2f0] ;  /* 0x0000bc0000057ab9 */ /* 0x000fc60000000800 */
[----:B------:R-:W-:-:S03]  /*1400*/  UIMAD UR4, UR4, UR5, URZ ;  /* 0x00000005040472a4 */ /* 0x000fc6000f8e023f */
[----:B------:R-:W-:Y:S01]  /*1410*/  ULDC UR5, c[0x0][0x348] ;  /* 0x0000d20000057ab9 */ /* 0x000fe20000000800 */
[----:B------:R-:W-:Y:S08]  /*1420*/  @P1 BRA `(.L_x_1136) ;  /* 0x0000000000241947 */ /* 0x000ff00003800000 */
[----:B------:R-:W-:Y:S02]  /*1430*/  ULDC.64 UR6, c[0x0][0xa00] ;  /* 0x0002800000067ab9 */ /* 0x000fe40000000a00 */
[----:B------:R-:W-:-:S04]  /*1440*/  ISETP.NE.U32.AND P0, PT, RZ, UR6, PT ;  /* 0x00000006ff007c0c */ /* 0x000fc8000bf05070 */
[----:B------:R-:W-:-:S13]  /*1450*/  ISETP.NE.AND.EX P0, PT, RZ, UR7, PT, P0 ;  /* 0x00000007ff007c0c */ /* 0x000fda000bf05300 */
[----:B------:R-:W-:Y:S05]  /*1460*/  @!P0 BRA `(.L_x_1136) ;  /* 0x0000000000148947 */ /* 0x000fea0003800000 */
[----:B0-----:R-:W0:Y:S02]  /*1470*/  LDC.64 R2, c[0x0][0xa00] ;  /* 0x00028000ff027b82 */ /* 0x001e240000000a00 */
[----:B0-----:R-:W-:-:S05]  /*1480*/  IMAD.WIDE R2, R35, 0x4, R2 ;  /* 0x0000000423027825 */ /* 0x001fca00078e0202 */
[----:B-----5:R-:W2:Y:S04]  /*1490*/  LDG.E R155, desc[UR42][R2.64] ;  /* 0x0000002a029b7981 */ /* 0x020ea8000c1e1900 */
[----:B------:R-:W2:Y:S02]  /*14a0*/  LDG.E R4, desc[UR42][R2.64+0x4] ;  /* 0x0000042a02047981 */ /* 0x000ea4000c1e1900 */
[----:B--2---:R-:W-:-:S07]  /*14b0*/  IMAD.IADD R155, R4, 0x1, -R155 ;  /* 0x00000001049b7824 */ /* 0x004fce00078e0a9b */
.L_x_1136:
[----:B------:R-:W-:Y:S02]  /*14c0*/  IMAD.U32 R27, RZ, RZ, UR5 ;  /* 0x00000005ff1b7e24 */ /* 0x000fe4000f8e00ff */
[----:B------:R-:W-:Y:S01]  /*14d0*/  IMAD.U32 R29, RZ, RZ, UR4 ;  /* 0x00000004ff1d7e24 */ /* 0x000fe2000f8e00ff */
[----:B------:R-:W-:Y:S06]  /*14e0*/  @!P2 BRA `(.L_x_1137) ;  /* 0x000000000010a947 */ /* 0x000fec0003800000 */
[----:B0-----:R-:W0:Y:S02]  /*14f0*/  LDC.64 R2, c[0x0][0xa20] ;  /* 0x00028800ff027b82 */ /* 0x001e240000000a00 */
[----:B0-----:R-:W-:-:S05]  /*1500*/  IMAD.WIDE R2, R35, 0x4, R2 ;  /* 0x0000000423027825 */ /* 0x001fca00078e0202 */
[----:B------:R1:W5:Y:S01]  /*1510*/  LDG.E R29, desc[UR42][R2.64] ;  /* 0x0000002a021d7981 */ /* 0x000362000c1e1900 */
[----:B------:R-:W-:Y:S05]  /*1520*/  BRA `(.L_x_1138) ;  /* 0x0000000000107947 */ /* 0x000fea0003800000 */
.L_x_1137:
[----:B------:R-:W-:Y:S05]  /*1530*/  @!P3 BRA `(.L_x_1138) ;  /* 0x00000000000cb947 */ /* 0x000fea0003800000 */
[----:B0-----:R-:W2:Y:S04]  /*1540*/  LDG.E R2, desc[UR42][R8.64] ;  /* 0x0000002a08027981 */ /* 0x001ea8000c1e1900 */
[----:B------:R-:W2:Y:S02]  /*1550*/  LDG.E R29, desc[UR42][R8.64+0x4] ;  /* 0x0000042a081d7981 */ /* 0x000ea4000c1e1900 */
[----:B--2---:R-:W-:-:S07]  /*1560*/  IMAD.IADD R29, R29, 0x1, -R2 ;  /* 0x000000011d1d7824 */ /* 0x004fce00078e0a02 */
.L_x_1138:
[----:B------:R-:W-:Y:S01]  /*1570*/  ULDC.64 UR4, c[0x0][0xa10] ;  /* 0x0002840000047ab9 */ /* 0x000fe20000000a00 */
[----:B------:R-:W2:Y:S01]  /*1580*/  LDL R10, [R1+0x24] ;  /* 0x00002400010a7983 */ /* 0x000ea20000100800 */
[----:B------:R-:W-:Y:S01]  /*1590*/  ISETP.NE.U32.AND P0, PT, RZ, UR4, PT ;  /* 0x00000004ff007c0c */ /* 0x000fe2000bf05070 */
[----:B01----:R-:W0:Y:S03]  /*15a0*/  LDC R2, c[0x0][0x448] ;  /* 0x00011200ff027b82 */ /* 0x003e260000000800 */
[----:B------:R-:W-:Y:S01]  /*15b0*/  ISETP.NE.AND.EX P0, PT, RZ, UR5, PT, P0 ;  /* 0x00000005ff007c0c */ /* 0x000fe2000bf05300 */
[----:B------:R-:W-:Y:S02]  /*15c0*/  ULDC.64 UR4, c[0x0][0xa30] ;  /* 0x00028c0000047ab9 */ /* 0x000fe40000000a00 */
[----:B------:R-:W-:-:S04]  /*15d0*/  ISETP.NE.U32.AND P1, PT, RZ, UR4, PT ;  /* 0x00000004ff007c0c */ /* 0x000fc8000bf25070 */
[----:B------:R-:W-:-:S06]  /*15e0*/  ISETP.NE.AND.EX P1, PT, RZ, UR5, PT, P1 ;  /* 0x00000005ff007c0c */ /* 0x000fcc000bf25310 */
[----:B------:R-:W1:Y:S08]  /*15f0*/  @P0 LDC.64 R4, c[0x0][0xa10] ;  /* 0x00028400ff040b82 */ /* 0x000e700000000a00 */
[----:B------:R-:W3:Y:S01]  /*1600*/  @P1 LDC.64 R6, c[0x0][0xa30] ;  /* 0x00028c00ff061b82 */ /* 0x000ee20000000a00 */
[----:B-1----:R-:W-:-:S05]  /*1610*/  @P0 IMAD.WIDE R4, R35, 0x4, R4 ;  /* 0x0000000423040825 */ /* 0x002fca00078e0204 */
[----:B------:R-:W4:Y:S04]  /*1620*/  @P0 LDG.E R8, desc[UR42][R4.64] ;  /* 0x0000002a04080981 */ /* 0x000f28000c1e1900 */
[----:B------:R-:W4:Y:S01]  /*1630*/  @P0 LDG.E R9, desc[UR42][R4.64+0x4] ;  /* 0x0000042a04090981 */ /* 0x000f22000c1e1900 */
[----:B-----5:R-:W-:Y:S02]  /*1640*/  IMAD.MOV.U32 R24, RZ, RZ, R29 ;  /* 0x000000ffff187224 */ /* 0x020fe400078e001d */
[----:B---3--:R-:W-:-:S05]  /*1650*/  @P1 IMAD.WIDE R6, R35, 0x4, R6 ;  /* 0x0000000423061825 */ /* 0x008fca00078e0206 */
[----:B------:R1:W5:Y:S01]  /*1660*/  @P1 LDG.E R24, desc[UR42][R6.64] ;  /* 0x0000002a06181981 */ /* 0x000362000c1e1900 */
[----:B0-----:R-:W-:Y:S02]  /*1670*/  ISETP.NE.AND P1, PT, R2, 0x1, PT ;  /* 0x000000010200780c */ /* 0x001fe40003f25270 */
[----:B------:R-:W0:Y:S11]  /*1680*/  LDC.64 R2, c[0x0][0x9e0] ;  /* 0x00027800ff027b82 */ /* 0x000e360000000a00 */
[----:B------:R-:W3:Y:S08]  /*1690*/  @P1 LDC R11, c[0x0][0x44c] ;  /* 0x00011300ff0b1b82 */ /* 0x000ef00000000800 */
[----:B------:R-:W1:Y:S01]  /*16a0*/  @P1 LDC R13, c[0x0][0x450] ;  /* 0x00011400ff0d1b82 */ /* 0x000e620000000800 */
[----:B0-----:R-:W-:Y:S01]  /*16b0*/  ISETP.GE.AND P2, PT, R3, 0x1, PT ;  /* 0x000000010300780c */ /* 0x001fe20003f46270 */
[----:B--2---:R-:W-:-:S05]  /*16c0*/  IMAD R12, R10, 0xc0, RZ ;  /* 0x000000c00a0c7824 */ /* 0x004fca00078e02ff */
[----:B------:R0:W-:Y:S01]  /*16d0*/  STL [R1+0xc], R12 ;  /* 0x00000c0c01007387 */ /* 0x0001e20000100800 */
[----:B----4-:R-:W-:Y:S02]  /*16e0*/  @P0 IMAD.IADD R27, R9, 0x1, -R8 ;  /* 0x00000001091b0824 */ /* 0x010fe400078e0a08 */
[----:B------:R-:W-:Y:S02]  /*16f0*/  IMAD.IADD R8, R29, 0x1, -R0 ;  /* 0x000000011d087824 */ /* 0x000fe400078e0a00 */
[----:B------:R-:W-:Y:S02]  /*1700*/  VIADD R0, R12, 0xbf ;  /* 0x000000bf0c007836 */ /* 0x000fe40000000000 */
[----:B------:R-:W-:Y:S02]  /*1710*/  IMAD.IADD R10, R8, 0x1, R27 ;  /* 0x00000001080a7824 */ /* 0x000fe400078e021b */
[----:B---3--:R-:W-:-:S03]  /*1720*/  @P1 IMAD.HI.U32 R4, R0, R11, RZ ;  /* 0x0000000b00041227 */ /* 0x008fc600078e00ff */
[----:B------:R0:W-:Y:S01]  /*1730*/  STL [R1], R10 ;  /* 0x0000000a01007387 */ /* 0x0001e20000100800 */
[----:B-1----:R-:W-:Y:S01]  /*1740*/  IMAD.MOV.U32 R7, RZ, RZ, R0 ;  /* 0x000000ffff077224 */ /* 0x002fe200078e0000 */
[----:B------:R-:W-:Y:S01]  /*1750*/  @P1 SHF.R.U32.HI R7, RZ, R13, R4 ;  /* 0x0000000dff071219 */ /* 0x000fe20000011604 */
[C---:B------:R-:W-:Y:S01]  /*1760*/  VIADD R0, R10.reuse, 0x7f ;  /* 0x0000007f0a007836 */ /* 0x040fe20000000000 */
[----:B------:R-:W-:-:S04]  /*1770*/  IADD3 R26, R10, 0x1, -R155 ;  /* 0x000000010a1a7810 */ /* 0x000fc80007ffe89b */
[----:B------:R-:W-:Y:S01]  /*1780*/  SHF.R.S32.HI R5, RZ, 0x1f, R0 ;  /* 0x0000001fff057819 */ /* 0x000fe20000011400 */
[----:B------:R-:W-:-:S03]  /*1790*/  IMAD.IADD R9, R26, 0x1, R7 ;  /* 0x000000011a097824 */ /* 0x000fc600078e0207 */
[----:B------:R-:W-:Y:S01]  /*17a0*/  LEA.HI R5, R5, R0, RZ, 0x7 ;  /* 0x0000000005057211 */ /* 0x000fe200078f38ff */
[----:B------:R-:W-:-:S03]  /*17b0*/  IMAD.IADD R2, R9, 0x1, R2 ;  /* 0x0000000109027824 */ /* 0x000fc600078e0202 */
[----:B------:R-:W-:Y:S01]  /*17c0*/  SHF.R.S32.HI R88, RZ, 0x7, R5 ;  /* 0x00000007ff587819 */ /* 0x000fe20000011405 */
[----:B0-----:R-:W-:Y:S06]  /*17d0*/  @!P2 BRA `(.L_x_1139) ;  /* 0x000000000048a947 */ /* 0x001fec0003800000 */
[C---:B------:R-:W-:Y:S01]  /*17e0*/  ISETP.GT.AND P0, PT, R9.reuse, RZ, PT ;  /* 0x000000ff0900720c */ /* 0x040fe20003f04270 */
[----:B------:R-:W-:Y:S01]  /*17f0*/  BSSY B0, `(.L_x_1140) ;  /* 0x000000e000007945 */ /* 0x000fe20003800000 */
[----:B------:R-:W-:-:S11]  /*1800*/  VIADD R0, R9, 0xffffffff ;  /* 0xffffffff09007836 */ /* 0x000fd60000000000 */
[----:B------:R-:W-:Y:S05]  /*1810*/  @P0 BRA `(.L_x_1141) ;  /* 0x00000000001c0947 */ /* 0x000fea0003800000 */
[----:B------:R-:W-:Y:S01]  /*1820*/  ISETP.NE.AND P0, PT, R3, 0x1, PT ;  /* 0x000000010300780c */ /* 0x000fe20003f05270 */
[----:B------:R-:W-:-:S12]  /*1830*/  IMAD.MOV R5, RZ, RZ, -R9 ;  /* 0x000000ffff057224 */ /* 0x000fd800078e0a09 */
[----:B------:R-:W0:Y:S02]  /*1840*/  @P0 LDC.64 R6, c[0x0][0x9e8] ;  /* 0x00027a00ff060b82 */ /* 0x000e240000000a00 */
[----:B0-----:R-:W-:-:S05]  /*1850*/  @P0 IMAD.HI.U32 R0, R5, R6, RZ ;  /* 0x0000000605000227 */ /* 0x001fca00078e00ff */
[----:B------:R-:W-:-:S04]  /*1860*/  @P0 SHF.R.U32.HI R5, RZ, R7, R0 ;  /* 0x00000007ff050219 */ /* 0x000fc80000011600 */
[----:B------:R-:W-:Y:S01]  /*1870*/  LOP3.LUT R0, RZ, R5, RZ, 0x33, !PT ;  /* 0x00000005ff007212 */ /* 0x000fe200078e33ff */
[----:B------:R-:W-:Y:S06]  /*1880*/  BRA `(.L_x_1142) ;  /* 0x0000000000107947 */ /* 0x000fec0003800000 */
.L_x_1141:
[----:B------:R-:W-:-:S13]  /*1890*/  ISETP.NE.AND P0, PT, R3, 0x1, PT ;  /* 0x000000010300780c */ /* 0x000fda0003f05270 */
[----:B------:R-:W0:Y:S02]  /*18a0*/  @P0 LDC.64 R4, c[0x0][0x9e8] ;  /* 0x00027a00ff040b82 */ /* 0x000e240000000a00 */
[----:B0-----:R-:W-:-:S05]  /*18b0*/  @P0 IMAD.HI.U32 R4, R0, R4, RZ ;  /* 0x0000000400040227 */ /* 0x001fca00078e00ff */
[----:B------:R-:W-:-:S07]  /*18c0*/  @P0 SHF.R.U32.HI R0, RZ, R5, R4 ;  /* 0x00000005ff000219 */ /* 0x000fce0000011604 */
.L_x_1142:
[----:B------:R-:W-:Y:S05]  /*18d0*/  BSYNC B0 ;  /* 0x0000000000007941 */ /* 0x000fea0003800000 */
.L_x_1140:
[----:B------:R-:W-:-:S05]  /*18e0*/  IMAD R5, R0, R3, R3 ;  /* 0x0000000300057224 */ /* 0x000fca00078e0203 */
[----:B------:R-:W-:-:S07]  /*18f0*/  VIMNMX R2, R2, R5, PT ;  /* 0x0000000502027248 */ /* 0x000fce0003fe0100 */
.L_x_1139:
[----:B------:R-:W0:Y:S01]  /*1900*/  @P1 LDC R4, c[0x0][0x44c] ;  /* 0x00011300ff041b82 */ /* 0x000e220000000800 */
[----:B------:R-:W-:Y:S01]  /*1910*/  IMAD.MOV.U32 R0, RZ, RZ, R12 ;  /* 0x000000ffff007224 */ /* 0x000fe200078e000c */
[----:B------:R-:W-:Y:S01]  /*1920*/  ULDC UR4, c[0x0][0x9dc] ;  /* 0x0002770000047ab9 */ /* 0x000fe20000000800 */
[----:B------:R-:W-:-:S05]  /*1930*/  IMAD.IADD R89, R10, 0x1, -R155 ;  /* 0x000000010a597824 */ /* 0x000fca00078e0a9b */
[----:B------:R-:W1:Y:S01]  /*1940*/  @P1 LDC R5, c[0x0][0x450] ;  /* 0x00011400ff051b82 */ /* 0x000e620000000800 */
[----:B0-----:R-:W-:-:S05]  /*1950*/  @P1 IMAD.HI.U32 R4, R12, R4, RZ ;  /* 0x000000040c041227 */ /* 0x001fca00078e00ff */
[----:B-1----:R-:W-:-:S05]  /*1960*/  @P1 SHF.R.U32.HI R0, RZ, R5, R4 ;  /* 0x00000005ff001219 */ /* 0x002fca0000011604 */
[----:B------:R-:W-:-:S04]  /*1970*/  IMAD.IADD R0, R89, 0x1, R0 ;  /* 0x0000000159007824 */ /* 0x000fc800078e0200 */
[----:B------:R-:W-:Y:S01]  /*1980*/  VIADD R4, R0, -UR4 ;  /* 0x8000000400047c36 */ /* 0x000fe20008000000 */
[----:B------:R-:W-:Y:S06]  /*1990*/  @!P2 BRA `(.L_x_1143) ;  /* 0x000000000044a947 */ /* 0x000fec0003800000 */
[----:B------:R-:W-:Y:S01]  /*19a0*/  ISETP.GT.AND P0, PT, R0, -0x1, PT ;  /* 0xffffffff0000780c */ /* 0x000fe20003f04270 */
[----:B------:R-:W-:-:S12]  /*19b0*/  BSSY B0, `(.L_x_1144) ;  /* 0x000000d000007945 */ /* 0x000fd80003800000 */
        /* <DEDUP_REMOVED lines=8> */
.L_x_1145:
[----:B------:R-:W-:-:S13]  /*1a40*/  ISETP.NE.AND P0, PT, R3, 0x1, PT ;  /* 0x000000010300780c */ /* 0x000fda0003f05270 */
[----:B------:R-:W0:Y:S02]  /*1a50*/  @P0 LDC.64 R6, c[0x0][0x9e8] ;  /* 0x00027a00ff060b82 */ /* 0x000e240000000a00 */
[----:B0-----:R-:W-:-:S05]  /*1a60*/  @P0 IMAD.HI.U32 R6, R0, R6, RZ ;  /* 0x0000000600060227 */ /* 0x001fca00078e00ff */
[----:B------:R-:W-:-:S07]  /*1a70*/  @P0 SHF.R.U32.HI R0, RZ, R7, R6 ;  /* 0x00000007ff000219 */ /* 0x000fce0000011606 */
.L_x_1146:
[----:B------:R-:W-:Y:S05]  /*1a80*/  BSYNC B0 ;  /* 0x0000000000007941 */ /* 0x000fea0003800000 */
.L_x_1144:
[----:B------:R-:W-:-:S05]  /*1a90*/  IMAD R3, R0, R3, RZ ;  /* 0x0000000300037224 */ /* 0x000fca00078e02ff */
[----:B------:R-:W-:-:S07]  /*1aa0*/  VIMNMX R4, R4, R3, !PT ;  /* 0x0000000304047248 */ /* 0x000fce0007fe0100 */
.L_x_1143:
[----:B------:R-:W-:Y:S01]  /*1ab0*/  VIADD R2, R2, 0x7f ;  /* 0x0000007f02027836 */ /* 0x000fe20000000000 */
[----:B------:R-:W-:Y:S02]  /*1ac0*/  SHF.R.S32.HI R5, RZ, 0x1f, R4 ;  /* 0x0000001fff057819 */ /* 0x000fe40000011404 */
[----:B------:R-:W-:Y:S02]  /*1ad0*/  PLOP3.LUT P3, PT, PT, PT, PT, 0x80, 0x0 ;  /* 0x000000000000781c */ /* 0x000fe40003f6f070 */
[----:B------:R-:W-:Y:S02]  /*1ae0*/  SHF.R.S32.HI R3, RZ, 0x1f, R2 ;  /* 0x0000001fff037819 */ /* 0x000fe40000011402 */
[----:B------:R-:W-:Y:S02]  /*1af0*/  LEA.HI R5, R5, R4, RZ, 0x7 ;  /* 0x0000000405057211 */ /* 0x000fe400078f38ff */
[----:B------:R-:W-:Y:S02]  /*1b00*/  LEA.HI R3, R3, R2, RZ, 0x7 ;  /* 0x0000000203037211 */ /* 0x000fe400078f38ff */
[----:B------:R-:W-:-:S02]  /*1b10*/  SHF.R.S32.HI R5, RZ, 0x7, R5 ;  /* 0x00000007ff057819 */ /* 0x000fc40000011405 */
[----:B------:R-:W-:Y:S02]  /*1b20*/  SHF.R.S32.HI R3, RZ, 0x7, R3 ;  /* 0x00000007ff037819 */ /* 0x000fe40000011403 */
[----:B------:R-:W-:Y:S02]  /*1b30*/  VIMNMX R5, RZ, R5, !PT ;  /* 0x00000005ff057248 */ /* 0x000fe40007fe0100 */
[----:B------:R-:W-:-:S03]  /*1b40*/  VIMNMX R3, R88, R3, PT ;  /* 0x0000000358037248 */ /* 0x000fc60003fe0100 */
[--C-:B------:R-:W-:Y:S02]  /*1b50*/  IMAD R5, R5, 0x80, -R8.reuse ;  /* 0x0000008005057824 */ /* 0x100fe400078e0a08 */
[----:B------:R-:W-:-:S03]  /*1b60*/  IMAD R0, R3, 0x80, -R8 ;  /* 0x0000008003007824 */ /* 0x000fc600078e0a08 */
[----:B------:R-:W-:Y:S02]  /*1b70*/  VIMNMX R5, RZ, R5, !PT ;  /* 0x00000005ff057248 */ /* 0x000fe40007fe0100 */
[----:B------:R-:W-:Y:S02]  /*1b80*/  VIMNMX R0, R0, R27, PT ;  /* 0x0000001b00007248 */ /* 0x000fe40003fe0100 */
[----:B------:R-:W-:Y:S02]  /*1b90*/  SHF.R.U32.HI R25, RZ, 0x7, R5 ;  /* 0x00000007ff197819 */ /* 0x000fe40000011605 */
[----:B------:R-:W-:-:S03]  /*1ba0*/  ISETP.GT.AND P0, PT, R0, R5, PT ;  /* 0x000000050000720c */ /* 0x000fc60003f04270 */
[----:B------:R-:W-:-:S10]  /*1bb0*/  IMAD.MOV.U32 R2, RZ, RZ, R25 ;  /* 0x000000ffff027224 */ /* 0x000fd400078e0019 */
[----:B------:R-:W-:-:S05]  /*1bc0*/  @P0 VIADD R0, R0, 0x7f ;  /* 0x0000007f00000836 */ /* 0x000fca0000000000 */
[----:B------:R-:W-:-:S04]  /*1bd0*/  @P0 SHF.R.S32.HI R3, RZ, 0x1f, R0 ;  /* 0x0000001fff030819 */ /* 0x000fc80000011400 */
[----:B------:R-:W-:-:S04]  /*1be0*/  @P0 LEA.HI R3, R3, R0, RZ, 0x7 ;  /* 0x0000000003030211 */ /* 0x000fc800078f38ff */
[----:B------:R-:W-:-:S04]  /*1bf0*/  @P0 SHF.R.S32.HI R2, RZ, 0x7, R3 ;  /* 0x00000007ff020819 */ /* 0x000fc80000011403 */
[----:B------:R-:W-:-:S13]  /*1c00*/  ISETP.GT.AND P0, PT, R2, R25, PT ;  /* 0x000000190200720c */ /* 0x000fda0003f04270 */
[----:B------:R-:W-:Y:S05]  /*1c10*/  @!P0 BRA `(.L_x_1147) ;  /* 0x0000004c00708947 */ /* 0x000fea0003800000 */
        /* <DEDUP_REMOVED lines=20> */
.L_x_1149:
[----:B------:R-:W-:Y:S05]  /*1d60*/  BSYNC B6 ;  /* 0x0000000000067941 */ /* 0x000fea0003800000 */
.L_x_1148:
        /* <DEDUP_REMOVED lines=20> */
.L_x_1151:
[----:B------:R-:W-:Y:S05]  /*1eb0*/  BSYNC B6 ;  /* 0x0000000000067941 */ /* 0x000fea0003800000 */
.L_x_1150:
[----:B------:R-:W-:Y:S01]  /*1ec0*/  ULDC.64 UR4, c[0x0][0x9f8] ;  /* 0x00027e0000047ab9 */ /* 0x000fe20000000a00 */
[----:B------:R-:W-:Y:S01]  /*1ed0*/  IMAD.MOV.U32 R0, RZ, RZ, R35 ;  /* 0x000000ffff007224 */ /* 0x000fe200078e0023 */
[----:B------:R-:W-:Y:S01]  /*1ee0*/  ISETP.NE.U32.AND P0, PT, RZ, UR4, PT ;  /* 0x00000004ff007c0c */ /* 0x000fe2000bf05070 */
[----:B------:R-:W2:Y:S01]  /*1ef0*/  LDL.64 R32, [R1+0x10] ;  /* 0x0000100001207983 */ /* 0x000ea20000100a00 */
[----:B------:R-:W0:Y:S03]  /*1f00*/  LDC.64 R68, c[0x0][0x300] ;  /* 0x0000c000ff447b82 */ /* 0x000e260000000a00 */
[----:B------:R-:W2:Y:S01]  /*1f10*/  LDL.64 R30, [R1+0x10] ;  /* 0x00001000011e7983 */ /* 0x000ea20000100a00 */
[----:B------:R-:W-:Y:S01]  /*1f20*/  ISETP.NE.AND.EX P0, PT, RZ, UR5, PT, P0 ;  /* 0x00000005ff007c0c */ /* 0x000fe2000bf05300 */
[----:B------:R-:W-:Y:S01]  /*1f30*/  IMAD.IADD R28, R28, 0x1, R29 ;  /* 0x000000011c1c7824 */ /* 0x000fe200078e021d */
[----:B------:R-:W-:Y:S01]  /*1f40*/  ULDC.64 UR6, c[0x0][0x330] ;  /* 0x0000cc0000067ab9 */ /* 0x000fe20000000a00 */
[----:B------:R-:W-:Y:S01]  /*1f50*/  SHF.R.S32.HI R153, RZ, 0x1f, R152 ;  /* 0x0000001fff997819 */ /* 0x000fe20000011498 */
[----:B------:R-:W-:Y:S01]  /*1f60*/  ULDC.64 UR8, c[0x0][0xa08] ;  /* 0x0002820000087ab9 */ /* 0x000fe20000000a00 */
[----:B------:R-:W-:Y:S01]  /*1f70*/  ULDC.64 UR4, c[0x0][0x308] ;  /* 0x0000c20000047ab9 */ /* 0x000fe20000000a00 */
[----:B------:R-:W-:Y:S01]  /*1f80*/  VIADD R81, R152, 0x20 ;  /* 0x0000002098517836 */ /* 0x000fe20000000000 */
[----:B------:R-:W3:Y:S01]  /*1f90*/  LDL R21, [R1+0x30] ;  /* 0x0000300001157983 */ /* 0x000ee20000100800 */
[----:B------:R-:W1:Y:S03]  /*1fa0*/  LDC R61, c[0x0][0x3f4] ;  /* 0x0000fd00ff3d7b82 */ /* 0x000e660000000800 */
[----:B------:R-:W4:Y:S05]  /*1fb0*/  LDL R14, [R1+0x74] ;  /* 0x00007400010e7983 */ /* 0x000f2a0000100800 */
[----:B------:R-:W0:Y:S08]  /*1fc0*/  @P0 LDC.64 R4, c[0x0][0x9f8] ;  /* 0x00027e00ff040b82 */ /* 0x000e300000000a00 */
[----:B------:R-:W1:Y:S01]  /*1fd0*/  LDC.64 R66, c[0x0][0x3f8] ;  /* 0x0000fe00ff427b82 */ /* 0x000e620000000a00 */
[----:B0-----:R-:W-:-:S05]  /*1fe0*/  @P0 IMAD.WIDE R4, R35, 0x4, R4 ;  /* 0x0000000423040825 */ /* 0x001fca00078e0204 */
[----:B------:R0:W3:Y:S01]  /*1ff0*/  @P0 LDG.E R0, desc[UR42][R4.64] ;  /* 0x0000002a04000981 */ /* 0x0000e2000c1e1900 */
[----:B------:R-:W-:Y:S01]  /*2000*/  SHF.R.S32.HI R3, RZ, 0x1f, R28 ;  /* 0x0000001fff037819 */ /* 0x000fe2000001141c */
[----:B------:R-:W-:Y:S01]  /*2010*/  IMAD.WIDE.U32 R6, R28, R68, RZ ;  /* 0x000000441c067225 */ /* 0x000fe200078e00ff */
[----:B------:R-:W-:-:S03]  /*2020*/  ISETP.NE.U32.AND P0, PT, RZ, UR8, PT ;  /* 0x00000008ff007c0c */ /* 0x000fc6000bf05070 */
[----:B------:R-:W-:Y:S02]  /*2030*/  IMAD R8, R3, R68, RZ ;  /* 0x0000004403087224 */ /* 0x000fe400078e02ff */
[----:B------:R-:W-:-:S04]  /*2040*/  IMAD.WIDE.U32 R56, R34, UR6, R152 ;  /* 0x0000000622387c25 */ /* 0x000fc8000f8e0098 */
[----:B------:R-:W-:Y:S01]  /*2050*/  IMAD R9, R28, R69, R8 ;  /* 0x000000451c097224 */ /* 0x000fe200078e0208 */
[----:B------:R-:W-:-:S03]  /*2060*/  SHF.R.S32.HI R8, RZ, 0x1f, R34 ;  /* 0x0000001fff087819 */ /* 0x000fc60000011422 */
[----:B------:R-:W-:Y:S02]  /*2070*/  IMAD.IADD R7, R7, 0x1, R9 ;  /* 0x0000000107077824 */ /* 0x000fe400078e0209 */
[C---:B0-----:R-:W-:Y:S02]  /*2080*/  IMAD R4, R8.reuse, UR6, RZ ;  /* 0x0000000608047c24 */ /* 0x041fe4000f8e02ff */
[----:B------:R-:W-:Y:S02]  /*2090*/  IMAD R8, R8, UR4, RZ ;  /* 0x0000000408087c24 */ /* 0x000fe4000f8e02ff */
[C---:B------:R-:W-:Y:S01]  /*20a0*/  IMAD R9, R34.reuse, UR7, R4 ;  /* 0x0000000722097c24 */ /* 0x040fe2000f8e0204 */
[----:B------:R-:W-:Y:S01]  /*20b0*/  ISETP.NE.AND.EX P0, PT, RZ, UR9, PT, P0 ;  /* 0x00000009ff007c0c */ /* 0x000fe2000bf05300 */
[----:B------:R-:W-:Y:S01]  /*20c0*/  IMAD.WIDE.U32 R4, R34, UR4, R6 ;  /* 0x0000000422047c25 */ /* 0x000fe2000f8e0006 */
[----:B------:R-:W-:-:S03]  /*20d0*/  ULDC.64 UR6, c[0x0][0x338] ;  /* 0x0000ce0000067ab9 */ /* 0x000fc60000000a00 */
[----:B------:R-:W-:Y:S01]  /*20e0*/  IMAD R59, R34, UR5, R8 ;  /* 0x00000005223b7c24 */ /* 0x000fe2000f8e0208 */
[----:B------:R-:W-:Y:S01]  /*20f0*/  ULDC.64 UR4, c[0x0][0x310] ;  /* 0x0000c40000047ab9 */ /* 0x000fe20000000a00 */
[----:B------:R-:W-:Y:S02]  /*2100*/  IMAD.IADD R57, R57, 0x1, R9 ;  /* 0x0000000139397824 */ /* 0x000fe400078e0209 */
[----:B------:R-:W-:Y:S02]  /*2110*/  IMAD.IADD R59, R5, 0x1, R59 ;  /* 0x00000001053b7824 */ /* 0x000fe400078e023b */
[----:B------:R-:W-:Y:S02]  /*2120*/  IMAD.MOV.U32 R58, RZ, RZ, R4 ;  /* 0x000000ffff3a7224 */ /* 0x000fe400078e0004 */
[----:B------:R-:W0:Y:S01]  /*2130*/  LDC.64 R4, c[0x0][0x408] ;  /* 0x00010200ff047b82 */ /* 0x000e220000000a00 */
[----:B--2---:R-:W-:-:S05]  /*2140*/  IMAD.MOV.U32 R30, RZ, RZ, R32 ;  /* 0x000000ffff1e7224 */ /* 0x004fca00078e0020 */
[----:B------:R-:W-:-:S05]  /*2150*/  SHF.R.S32.HI R31, RZ, 0x1f, R30 ;  /* 0x0000001fff1f7819 */ /* 0x000fca000001141e */
[----:B------:R2:W-:Y:S01]  /*2160*/  STL [R1+0x14], R31 ;  /* 0x0000141f01007387 */ /* 0x0005e20000100800 */
[----:B---3--:R-:W-:Y:S02]  /*2170*/  SHF.R.S32.HI R6, RZ, 0x1f, R0 ;  /* 0x0000001fff067819 */ /* 0x008fe40000011400 */
[----:B------:R-:W-:Y:S02]  /*2180*/  SEL R9, R0, RZ, !P0 ;  /* 0x000000ff00097207 */ /* 0x000fe40004000000 */
[----:B------:R-:W-:-:S03]  /*2190*/  SEL R10, R6, RZ, !P0 ;  /* 0x000000ff060a7207 */ /* 0x000fc60004000000 */
[----:B------:R-:W-:-:S04]  /*21a0*/  IMAD.WIDE.U32 R58, R9, UR4, R58 ;  /* 0x00000004093a7c25 */ /* 0x000fc8000f8e003a */
[----:B------:R-:W-:Y:S01]  /*21b0*/  IMAD R0, R10, UR4, RZ ;  /* 0x000000040a007c24 */ /* 0x000fe2000f8e02ff */
[----:B------:R-:W-:Y:S02]  /*21c0*/  ULDC UR4, c[0x0][0x2f4] ;  /* 0x0000bd0000047ab9 */ /* 0x000fe40000000800 */
[----:B------:R-:W-:Y:S02]  /*21d0*/  ISETP.GE.AND P1, PT, R81, UR4, PT ;  /* 0x0000000451007c0c */ /* 0x000fe4000bf26270 */
[----:B------:R-:W-:Y:S02]  /*21e0*/  ISETP.GE.AND P0, PT, R152, UR4, PT ;  /* 0x0000000498007c0c */ /* 0x000fe4000bf06270 */
[----:B------:R-:W-:Y:S01]  /*21f0*/  SEL R8, RZ, 0xffffffff, P1 ;  /* 0xffffffffff087807 */ /* 0x000fe20000800000 */
[----:B------:R-:W-:Y:S01]  /*2200*/  IMAD R11, R9, UR5, R0 ;  /* 0x00000005090b7c24 */ /* 0x000fe2000f8e0200 */
[----:B------:R-:W-:Y:S01]  /*2210*/  SEL R0, RZ, 0x1, P0 ;  /* 0x00000001ff007807 */ /* 0x000fe20000000000 */
[----:B------:R-:W-:-:S02]  /*2220*/  IMAD R10, R10, UR6, RZ ;  /* 0x000000060a0a7c24 */ /* 0x000fc4000f8e02ff */
[----:B------:R-:W-:-:S05]  /*2230*/  IMAD.SHL.U32 R15, R8, 0x2, RZ ;  /* 0x00000002080f7824 */ /* 0x000fca00078e00ff */
[----:B------:R-:W-:Y:S01]  /*2240*/  LOP3.LUT R0, R15, 0x2, R0, 0xe2, !PT ;  /* 0x000000020f007812 */ /* 0x000fe200078ee200 */
[----:B------:R-:W-:Y:S02]  /*2250*/  IMAD R15, R9, UR7, R10 ;  /* 0x00000007090f7c24 */ /* 0x000fe4000f8e020a */
[----:B------:R-:W3:Y:S01]  /*2260*/  LDL R10, [R1+0x3c] ;  /* 0x00003c00010a7983 */ /* 0x000ee20000100800 */
[----:B------:R-:W-:Y:S01]  /*2270*/  SHF.R.S32.HI R20, RZ, 0x1f, R23 ;  /* 0x0000001fff147819 */ /* 0x000fe20000011417 */
[----:B------:R-:W-:-:S04]  /*2280*/  IMAD.WIDE.U32 R6, R23, R68, R152 ;  /* 0x0000004417067225 */ /* 0x000fc800078e0098 */
[----:B------:R-:W-:Y:S01]  /*2290*/  IMAD R12, R20, R68, RZ ;  /* 0x00000044140c7224 */ /* 0x000fe200078e02ff */
[----:B------:R-:W-:Y:S01]  /*22a0*/  IADD3 R75, P0, R58, R6, RZ ;  /* 0x000000063a4b7210 */ /* 0x000fe20007f1e0ff */
[----:B------:R-:W-:Y:S02]  /*22b0*/  IMAD.IADD R80, R59, 0x1, R11 ;  /* 0x000000013b507824 */ /* 0x000fe400078e020b */
[----:B------:R-:W-:-:S05]  /*22c0*/  IMAD R13, R23, R69, R12 ;  /* 0x00000045170d7224 */ /* 0x000fca00078e020c */
[----:B------:R-:W-:Y:S02]  /*22d0*/  IADD3.X R74, R80, R7, R13, P0, !PT ;  /* 0x00000007504a7210 */ /* 0x000fe400007fe40d */
[-C--:B-1----:R-:W-:Y:S01]  /*22e0*/  ISETP.GE.AND P0, PT, R152, R61.reuse, PT ;  /* 0x0000003d9800720c */ /* 0x082fe20003f06270 */
[-C--:B------:R-:W-:Y:S01]  /*22f0*/  IMAD R6, R20, R66.reuse, RZ ;  /* 0x0000004214067224 */ /* 0x080fe200078e02ff */
[----:B------:R-:W-:Y:S01]  /*2300*/  ISETP.GE.AND P2, PT, R81, R61, PT ;  /* 0x0000003d5100720c */ /* 0x000fe20003f46270 */
[----:B------:R-:W-:Y:S01]  /*2310*/  IMAD.WIDE.U32 R54, R23, R66, R30 ;  /* 0x0000004217367225 */ /* 0x000fe200078e001e */
[----:B------:R-:W-:-:S03]  /*2320*/  SEL R7, R61, RZ, P0 ;  /* 0x000000ff3d077207 */ /* 0x000fc60000000000 */
[----:B0-----:R-:W-:Y:S02]  /*2330*/  IMAD.WIDE.U32 R50, R23, R4, R30 ;  /* 0x0000000417327225 */ /* 0x001fe400078e001e */
[----:B------:R-:W0:Y:S02]  /*2340*/  S2R R30, SR_TID.X ;  /* 0x00000000001e7919 */ /* 0x000e240000002100 */
[----:B------:R-:W-:-:S04]  /*2350*/  IMAD.WIDE.U32 R56, R9, UR6, R56 ;  /* 0x0000000609387c25 */ /* 0x000fc8000f8e0038 */
[----:B------:R-:W-:Y:S01]  /*2360*/  IMAD R9, R23, R67, R6 ;  /* 0x0000004317097224 */ /* 0x000fe200078e0206 */
[----:B------:R-:W-:Y:S01]  /*2370*/  SEL R6, R61, RZ, P2 ;  /* 0x000000ff3d067207 */ /* 0x000fe20001000000 */
[----:B------:R-:W-:Y:S02]  /*2380*/  IMAD R8, R20, R4, RZ ;  /* 0x0000000414087224 */ /* 0x000fe400078e02ff */
[----:B------:R-:W-:Y:S02]  /*2390*/  IMAD.IADD R7, R152, 0x1, R7 ;  /* 0x0000000198077824 */ /* 0x000fe400078e0207 */
[C---:B------:R-:W-:Y:S02]  /*23a0*/  IMAD R13, R23.reuse, R5, R8 ;  /* 0x00000005170d7224 */ /* 0x040fe400078e0208 */
[----:B------:R-:W-:-:S04]  /*23b0*/  IMAD.WIDE.U32 R52, R23, R66, R152 ;  /* 0x0000004217347225 */ /* 0x000fc800078e0098 */
[----:B------:R-:W-:Y:S01]  /*23c0*/  IMAD.IADD R8, R81, 0x1, R6 ;  /* 0x0000000151087824 */ /* 0x000fe200078e0206 */
[----:B------:R-:W-:Y:S01]  /*23d0*/  SHF.R.S32.HI R6, RZ, 0x1f, R7 ;  /* 0x0000001fff067819 */ /* 0x000fe20000011407 */
[----:B------:R-:W-:Y:S02]  /*23e0*/  IMAD.IADD R55, R55, 0x1, R9 ;  /* 0x0000000137377824 */ /* 0x000fe400078e0209 */
[----:B------:R-:W-:Y:S01]  /*23f0*/  IMAD.IADD R53, R9, 0x1, R53 ;  /* 0x0000000109357824 */ /* 0x000fe200078e0235 */
[----:B------:R-:W-:Y:S02]  /*2400*/  SHF.R.S32.HI R9, RZ, 0x1f, R8 ;  /* 0x0000001fff097819 */ /* 0x000fe40000011408 */
[CC--:B------:R-:W-:Y:S02]  /*2410*/  LEA.HI R73, R6.reuse, R7.reuse, RZ, 0x4 ;  /* 0x0000000706497211 */ /* 0x0c0fe400078f20ff */
[----:B------:R-:W-:Y:S02]  /*2420*/  LEA.HI R6, R6, R7, RZ, 0x5 ;  /* 0x0000000706067211 */ /* 0x000fe400078f28ff */
[----:B------:R-:W-:-:S02]  /*2430*/  LEA.HI R72, R9, R8, RZ, 0x4 ;  /* 0x0000000809487211 */ /* 0x000fc400078f20ff */
[----:B------:R-:W-:Y:S01]  /*2440*/  LEA.HI R8, R9, R8, RZ, 0x5 ;  /* 0x0000000809087211 */ /* 0x000fe200078f28ff */
[----:B------:R-:W-:Y:S01]  /*2450*/  IMAD.SHL.U32 R7, R6, 0x80, RZ ;  /* 0x0000008006077824 */ /* 0x000fe200078e00ff */
[C---:B------:R-:W-:Y:S02]  /*2460*/  LOP3.LUT R6, R21.reuse, 0x10, R73, 0xf8, !PT ;  /* 0x0000001015067812 */ /* 0x040fe400078ef849 */
[----:B-----5:R-:W-:Y:S01]  /*2470*/  SHF.R.S32.HI R11, RZ, 0x1f, R24 ;  /* 0x0000001fff0b7819 */ /* 0x020fe20000011418 */
[----:B------:R-:W-:Y:S01]  /*2480*/  IMAD.SHL.U32 R9, R8, 0x80, RZ ;  /* 0x0000008008097824 */ /* 0x000fe200078e00ff */
[----:B------:R-:W-:Y:S02]  /*2490*/  LOP3.LUT R8, R21, 0x10, R72, 0xf8, !PT ;  /* 0x0000001015087812 */ /* 0x000fe400078ef848 */
[----:B------:R-:W-:Y:S02]  /*24a0*/  LOP3.LUT R7, R7, 0xfffff000, RZ, 0xc0, !PT ;  /* 0xfffff00007077812 */ /* 0x000fe400078ec0ff */
[----:B----4-:R-:W-:Y:S01]  /*24b0*/  LOP3.LUT R6, R6, R14, RZ, 0x3c, !PT ;  /* 0x0000000e06067212 */ /* 0x010fe200078e3cff */
[----:B------:R-:W-:Y:S01]  /*24c0*/  IMAD.WIDE.U32 R48, R23, R4, R152 ;  /* 0x0000000417307225 */ /* 0x000fe200078e0098 */
[----:B------:R-:W-:-:S02]  /*24d0*/  P2R R82, PR, RZ, 0x4 ;  /* 0x00000004ff527803 */ /* 0x000fc40000000000 */
[----:B------:R-:W-:Y:S02]  /*24e0*/  LOP3.LUT R9, R9, 0xfffff000, RZ, 0xc0, !PT ;  /* 0xfffff00009097812 */ /* 0x000fe400078ec0ff */
[----:B------:R-:W-:Y:S02]  /*24f0*/  LOP3.LUT R8, R8, R14, RZ, 0x3c, !PT ;  /* 0x0000000e08087212 */ /* 0x000fe400078e3cff */
[----:B------:R-:W-:Y:S01]  /*2500*/  IADD3 R46, P2, R23, R28, RZ ;  /* 0x0000001c172e7210 */ /* 0x000fe20007f5e0ff */
[----:B------:R-:W-:Y:S02]  /*2510*/  IMAD.IADD R51, R51, 0x1, R13 ;  /* 0x0000000133337824 */ /* 0x000fe400078e020d */
[----:B------:R-:W-:Y:S02]  /*2520*/  IMAD.IADD R49, R13, 0x1, R49 ;  /* 0x000000010d317824 */ /* 0x000fe400078e0231 */
[----:B------:R-:W-:-:S04]  /*2530*/  IMAD.WIDE.U32 R54, R24, R66, R54 ;  /* 0x0000004218367225 */ /* 0x000fc800078e0036 */
[----:B------:R-:W-:Y:S02]  /*2540*/  VIADD R65, R152, 0x40 ;  /* 0x0000004098417836 */ /* 0x000fe40000000000 */
[----:B------:R-:W-:Y:S01]  /*2550*/  IMAD.X R47, R20, 0x1, R3, P2 ;  /* 0x00000001142f7824 */ /* 0x000fe200010e0603 */
[----:B------:R-:W-:Y:S01]  /*2560*/  LOP3.LUT R20, R73, 0xfffffff0, RZ, 0xc0, !PT ;  /* 0xfffffff049147812 */ /* 0x000fe200078ec0ff */
[----:B------:R-:W-:Y:S01]  /*2570*/  IMAD.WIDE.U32 R52, R24, R66, R52 ;  /* 0x0000004218347225 */ /* 0x000fe200078e0034 */
[----:B------:R-:W-:-:S03]  /*2580*/  SHF.L.U64.HI R69, R68, 0x7, R69 ;  /* 0x0000000744457819 */ /* 0x000fc60000010245 */
[----:B------:R-:W-:Y:S01]  /*2590*/  IMAD.WIDE.U32 R50, R24, R4, R50 ;  /* 0x0000000418327225 */ /* 0x000fe200078e0032 */
[----:B------:R-:W-:-:S03]  /*25a0*/  SHF.L.U64.HI R64, R4, 0x7, R5 ;  /* 0x0000000704407819 */ /* 0x000fc60000010205 */
[----:B------:R-:W-:Y:S01]  /*25b0*/  IMAD.WIDE.U32 R48, R24, R4, R48 ;  /* 0x0000000418307225 */ /* 0x000fe200078e0030 */
[C---:B------:R-:W-:Y:S02]  /*25c0*/  LOP3.LUT R60, R0.reuse, 0x1, RZ, 0xc0, !PT ;  /* 0x00000001003c7812 */ /* 0x040fe400078ec0ff */
[----:B------:R-:W-:Y:S01]  /*25d0*/  LOP3.LUT R45, R0, 0x2, RZ, 0xc0, !PT ;  /* 0x00000002002d7812 */ /* 0x000fe200078ec0ff */
[----:B------:R-:W-:Y:S01]  /*25e0*/  IMAD.SHL.U32 R63, R4, 0x80, RZ ;  /* 0x00000080043f7824 */ /* 0x000fe200078e00ff */
[----:B------:R-:W-:Y:S01]  /*25f0*/  ISETP.GE.AND P1, PT, R65, UR4, PT ;  /* 0x0000000441007c0c */ /* 0x000fe2000bf26270 */
[----:B------:R-:W-:Y:S02]  /*2600*/  IMAD.SHL.U32 R68, R68, 0x80, RZ ;  /* 0x0000008044447824 */ /* 0x000fe400078e00ff */
[----:B------:R-:W-:Y:S02]  /*2610*/  IMAD.SHL.U32 R61, R61, 0x2, RZ ;  /* 0x000000023d3d7824 */ /* 0x000fe400078e00ff */
[----:B------:R-:W-:Y:S01]  /*2620*/  IMAD.IADD R0, R57, 0x1, R15 ;  /* 0x0000000139007824 */ /* 0x000fe200078e020f */
[----:B---3--:R-:W-:Y:S01]  /*2630*/  IADD3 R71, R6, R7, R10 ;  /* 0x0000000706477210 */ /* 0x008fe20007ffe00a */
[----:B------:R-:W-:-:S02]  /*2640*/  IMAD R6, R11, R66, RZ ;  /* 0x000000420b067224 */ /* 0x000fc400078e02ff */
[----:B------:R-:W-:Y:S01]  /*2650*/  IMAD R11, R11, R4, RZ ;  /* 0x000000040b0b7224 */ /* 0x000fe200078e02ff */
[----:B------:R-:W-:Y:S01]  /*2660*/  IADD3 R70, R8, R9, R10 ;  /* 0x0000000908467210 */ /* 0x000fe20007ffe00a */
[C---:B------:R-:W-:Y:S01]  /*2670*/  IMAD R21, R24.reuse, R67, R6 ;  /* 0x0000004318157224 */ /* 0x040fe200078e0206 */
[----:B0-----:R-:W-:Y:S01]  /*2680*/  SHF.R.U32.HI R10, RZ, 0x7, R30 ;  /* 0x00000007ff0a7819 */ /* 0x001fe2000001161e */
[----:B------:R-:W-:Y:S01]  /*2690*/  IMAD R11, R24, R5, R11 ;  /* 0x00000005180b7224 */ /* 0x000fe200078e020b */
[----:B------:R-:W-:Y:S01]  /*26a0*/  LOP3.LUT R7, R72, 0xfffffff0, RZ, 0xc0, !PT ;  /* 0xfffffff048077812 */ /* 0x000fe200078ec0ff */
[----:B------:R-:W-:Y:S01]  /*26b0*/  IMAD.IADD R44, R55, 0x1, R21 ;  /* 0x00000001372c7824 */ /* 0x000fe200078e0215 */
[C---:B------:R-:W-:Y:S01]  /*26c0*/  SHF.L.U64.HI R67, R66.reuse, 0x7, R67 ;  /* 0x0000000742437819 */ /* 0x040fe20000010243 */
[----:B------:R-:W-:Y:S01]  /*26d0*/  IMAD.SHL.U32 R66, R66, 0x80, RZ ;  /* 0x0000008042427824 */ /* 0x000fe200078e00ff */
[----:B------:R-:W-:Y:S01]  /*26e0*/  SHF.R.S32.HI R4, RZ, 0x1f, R20 ;  /* 0x0000001fff047819 */ /* 0x000fe20000011414 */
[----:B------:R-:W-:Y:S01]  /*26f0*/  VIADD R62, R10, 0x8 ;  /* 0x000000080a3e7836 */ /* 0x000fe20000000000 */
[----:B------:R-:W-:Y:S01]  /*2700*/  SHF.R.S32.HI R3, RZ, 0x1f, R7 ;  /* 0x0000001fff037819 */ /* 0x000fe20000011407 */
[----:B------:R-:W-:-:S02]  /*2710*/  IMAD.IADD R21, R21, 0x1, R53 ;  /* 0x0000000115157824 */ /* 0x000fc400078e0235 */
[----:B------:R-:W-:Y:S02]  /*2720*/  IMAD.IADD R6, R51, 0x1, R11 ;  /* 0x0000000133067824 */ /* 0x000fe400078e020b */
[----:B--2---:R-:W-:-:S07]  /*2730*/  IMAD.IADD R5, R11, 0x1, R49 ;  /* 0x000000010b057824 */ /* 0x004fce00078e0231 */
.L_x_1191:
[----:B------:R-:W2:Y:S01]  /*2740*/  LDL R8, [R1+0x48] ;  /* 0x0000480001087983 */ /* 0x000ea20000100800 */
[----:B0-----:R-:W0:Y:S01]  /*2750*/  LDC R87, c[0x0][0x3f4] ;  /* 0x0000fd00ff577b82 */ /* 0x001e220000000800 */
        /* <DEDUP_REMOVED lines=38> */
[----:B------:R-:W2:Y:S01]  /*29c0*/  LDL.64 R90, [R1+0x10] ;  /* 0x00001000015a7983 */ /* 0x000ea20000100a00 */
[----:B------:R-:W-:Y:S01]  /*29d0*/  ULDC.64 UR4, c[0x0][0x3e8] ;  /* 0x0000fa0000047ab9 */ /* 0x000fe20000000a00 */
[----:B------:R-:W-:Y:S02]  /*29e0*/  ULDC.64 UR6, c[0x0][0x400] ;  /* 0x0001000000067ab9 */ /* 0x000fe40000000a00 */
[----:B------:R-:W3:Y:S04]  /*29f0*/  LDL R83, [R1+0x34] ;  /* 0x0000340001537983 */ /* 0x000ee80000100800 */
[----:B------:R-:W4:Y:S01]  /*2a00*/  LDL R78, [R1+0x38] ;  /* 0x00003800014e7983 */ /* 0x000f220000100800 */
[----:B------:R-:W-:Y:S02]  /*2a10*/  IADD3 R40, P3, P5, R54, UR4, R40 ;  /* 0x0000000436287c10 */ /* 0x000fe4000fd7e028 */
[----:B------:R-:W-:-:S02]  /*2a20*/  CS2R R34, SRZ ;  /* 0x0000000000227805 */ /* 0x000fc4000001ff00 */
[----:B------:R-:W-:Y:S02]  /*2a30*/  CS2R R36, SRZ ;  /* 0x0000000000247805 */ /* 0x000fe4000001ff00 */
[----:B------:R-:W-:Y:S02]  /*2a40*/  IADD3.X R41, R44, UR5, R42, P3, P5 ;  /* 0x000000052c297c10 */ /* 0x000fe40009fea42a */
[----:B------:R-:W-:-:S04]  /*2a50*/  IADD3 R38, P3, P5, R50, UR6, R38 ;  /* 0x0000000632267c10 */ /* 0x000fc8000fd7e026 */
[----:B------:R-:W-:Y:S02]  /*2a60*/  IADD3.X R39, R6, UR7, R43, P3, P5 ;  /* 0x0000000706277c10 */ /* 0x000fe40009fea42b */
[----:B------:R-:W-:Y:S02]  /*2a70*/  CS2R R28, SRZ ;  /* 0x00000000001c7805 */ /* 0x000fe4000001ff00 */
[----:B------:R-:W-:Y:S02]  /*2a80*/  CS2R R12, SRZ ;  /* 0x00000000000c7805 */ /* 0x000fe4000001ff00 */
[----:B------:R-:W-:Y:S02]  /*2a90*/  CS2R R30, SRZ ;  /* 0x00000000001e7805 */ /* 0x000fe4000001ff00 */
[----:B------:R-:W-:Y:S02]  /*2aa0*/  CS2R R14, SRZ ;  /* 0x00000000000e7805 */ /* 0x000fe4000001ff00 */
[----:B--2---:R-:W-:-:S02]  /*2ab0*/  ISETP.GE.AND P5, PT, R90, R87, PT ;  /* 0x000000575a00720c */ /* 0x004fc40003fa6270 */
[----:B---3--:R-:W-:-:S11]  /*2ac0*/  ISETP.GE.AND P3, PT, R83, R87, PT ;  /* 0x000000575300720c */ /* 0x008fd60003f66270 */
[----:B------:R0:W5:Y:S04]  /*2ad0*/  @!P5 LDG.E.64 R34, desc[UR42][R40.64] ;  /* 0x0000002a2822d981 */ /* 0x000168000c1e1b00 */
[----:B------:R0:W5:Y:S01]  /*2ae0*/  @!P5 LDG.E.64 R36, desc[UR42][R38.64] ;  /* 0x0000002a2624d981 */ /* 0x000162000c1e1b00 */
[----:B----4-:R-:W-:-:S03]  /*2af0*/  ISETP.GE.AND P5, PT, R78, R87, PT ;  /* 0x000000574e00720c */ /* 0x010fc60003fa6270 */
[----:B------:R0:W5:Y:S04]  /*2b00*/  @!P3 LDG.E.64 R28, desc[UR42][R40.64+0x10] ;  /* 0x0000102a281cb981 */ /* 0x000168000c1e1b00 */
[----:B------:R0:W5:Y:S06]  /*2b10*/  @!P3 LDG.E.64 R30, desc[UR42][R38.64+0x10] ;  /* 0x0000102a261eb981 */ /* 0x00016c000c1e1b00 */
[----:B------:R0:W5:Y:S04]  /*2b20*/  @!P5 LDG.E.64 R12, desc[UR42][R40.64+0x20] ;  /* 0x0000202a280cd981 */ /* 0x000168000c1e1b00 */
[----:B------:R0:W5:Y:S02]  /*2b30*/  @!P5 LDG.E.64 R14, desc[UR42][R38.64+0x20] ;  /* 0x0000202a260ed981 */ /* 0x000164000c1e1b00 */
.L_x_1156:
[----:B------:R-:W-:Y:S05]  /*2b40*/  BSYNC B1 ;  /* 0x0000000000017941 */ /* 0x000fea0003800000 */
.L_x_1155:
        /* <DEDUP_REMOVED lines=10> */
.L_x_1157:
[----:B------:R-:W2:Y:S01]  /*2bf0*/  LDL R8, [R1+0x8] ;  /* 0x0000080001087983 */ /* 0x000ea20000100800 */
[----:B------:R-:W-:Y:S01]  /*2c00*/  IMAD R83, R18, 0x8, R16 ;  /* 0x0000000812537824 */ /* 0x000fe200078e0210 */
[----:B------:R-:W-:Y:S01]  /*2c10*/  BSSY B1, `(.L_x_1158) ;  /* 0x0000004000017945 */ /* 0x000fe20003800000 */
[----:B--2---:R-:W-:-:S04]  /*2c20*/  SHF.L.U32 R86, R8, 0x1f, RZ ;  /* 0x0000001f08567819 */ /* 0x004fc800000006ff */
[----:B------:R-:W0:Y:S02]  /*2c30*/  SYNCS.PHASECHK.TRANS64.TRYWAIT P5, [R83+URZ+0x19c90], R86 ;  /* 0x019c9056530075a7 */ /* 0x000e2400080a017f */
[----:B0-----:R-:W-:Y:S05]  /*2c40*/  @!P5 BRA `(.L_x_1159) ;  /* 0x000001e00058d947 */ /* 0x001fea0003800000 */
.L_x_1484:
[----:B------:R-:W-:Y:S05]  /*2c50*/  BSYNC B1 ;  /* 0x0000000000017941 */ /* 0x000fea0003800000 */
.L_x_1158:
[----:B------:R-:W-:Y:S05]  /*2c60*/  @P4 BRA `(.L_x_1160) ;  /* 0x0000003800544947 */ /* 0x000fea0003800000 */
[----:B------:R-:W-:Y:S01]  /*2c70*/  ISETP.NE.AND P4, PT, R60, RZ, PT ;  /* 0x000000ff3c00720c */ /* 0x000fe20003f85270 */
[----:B------:R-:W-:-:S12]  /*2c80*/  BSSY B1, `(.L_x_1161) ;  /* 0x0000070000017945 */ /* 0x000fd80003800000 */
[----:B------:R-:W-:Y:S05]  /*2c90*/  @!P4 BRA `(.L_x_1162) ;  /* 0x0000000400b8c947 */ /* 0x000fea0003800000 */
[----:B------:R-:W2:Y:S01]  /*2ca0*/  LDL.64 R76, [R1+0x10] ;  /* 0x00001000014c7983 */ /* 0x000ea20000100a00 */
[----:B------:R-:W-:Y:S03]  /*2cb0*/  BSSY B2, `(.L_x_1163) ;  /* 0x000006b000027945 */ /* 0x000fe60003800000 */
[----:B------:R1:W3:Y:S01]  /*2cc0*/  LDS.128 R8, [R84+0x13800] ;  /* 0x0138000054087984 */ /* 0x0002e20000000c00 */
[----:B--2---:R-:W-:-:S13]  /*2cd0*/  ISETP.GE.AND P4, PT, R76, R87, PT ;  /* 0x000000574c00720c */ /* 0x004fda0003f86270 */
[----:B-1-3--:R-:W-:Y:S05]  /*2ce0*/  @P4 BRA `(.L_x_1164) ;  /* 0x00000004009c4947 */ /* 0x00afea0003800000 */
        /* <DEDUP_REMOVED lines=24> */
[-C--:B------:R-:W-:Y:S01]  /*2e70*/  FMUL.FTZ R93, R37, R90.reuse ;  /* 0x0000005a255d7220 */ /* 0x080fe20000410000 */
[--C-:B------:R-:W-:Y:S02]  /*2e80*/  HADD2.F32 R79, -RZ, R78.reuse.H0_H0 ;  /* 0x2000004eff4f7230 */ /* 0x100fe40000004100 */
[C---:B------:R-:W-:Y:S01]  /*2e90*/  FMUL.FTZ R90, R8.reuse, R90 ;  /* 0x0000005a085a7220 */ /* 0x040fe20000410000 */
[--C-:B------:R-:W-:Y:S02]  /*2ea0*/  HADD2.F32 R77, -RZ, R9.reuse.H1_H1 ;  /* 0x30000009ff4d7230 */ /* 0x100fe40000004100 */
[----:B------:R-:W-:Y:S02]  /*2eb0*/  HADD2.F32 R76, -RZ, R9.H0_H0 ;  /* 0x20000009ff4c7230 */ /* 0x000fe40000004100 */
[----:B------:R-:W-:Y:S01]  /*2ec0*/  FFMA.FTZ R8, R8, R79, -R93 ;  /* 0x0000004f08087223 */ /* 0x000fe2000001085d */
[----:B------:R-:W-:Y:S02]  /*2ed0*/  HADD2.F32 R78, -RZ, R78.H1_H1 ;  /* 0x3000004eff4e7230 */ /* 0x000fe40000004100 */
[----:B------:R-:W-:Y:S01]  /*2ee0*/  FMUL.FTZ R93, R77, R91 ;  /* 0x0000005b4d5d7220 */ /* 0x000fe20000410000 */
[----:B------:R-:W-:Y:S01]  /*2ef0*/  FFMA.FTZ R9, R37, R79, R90 ;  /* 0x0000004f25097223 */ /* 0x000fe2000001005a */
[C---:B------:R-:W-:Y:S01]  /*2f00*/  FMUL.FTZ R92, R76.reuse, R91 ;  /* 0x0000005b4c5c7220 */ /* 0x040fe20000410000 */
[----:B------:R-:W-:Y:S01]  /*2f10*/  F2FP.F16.E4M3.UNPACK_B R37, R36.H1 ;  /* 0x00000024ff25723e */ /* 0x000fe200030006ff */
[----:B------:R-:W-:Y:S01]  /*2f20*/  FFMA.FTZ R93, R76, R78, -R93 ;  /* 0x0000004e4c5d7223 */ /* 0x000fe2000001085d */
[----:B------:R-:W-:Y:S01]  /*2f30*/  F2FP.F16.E4M3.UNPACK_B R36, R36 ;  /* 0x00000024ff24723e */ /* 0x000fe200020006ff */
        /* <DEDUP_REMOVED lines=21> */
[--C-:B------:R-:W-:Y:S01]  /*3090*/  HADD2.F32 R79, -RZ, R76.reuse.H1_H1 ;  /* 0x3000004cff4f7230 */ /* 0x100fe20000004100 */
[----:B------:R-:W-:Y:S01]  /*30a0*/  F2FP.SATFINITE.E4M3.F32.PACK_AB_MERGE_C R43, R78, R43, RZ ;  /* 0x0000002b4e2b723e */ /* 0x000fe200048070ff */
[----:B------:R-:W-:Y:S01]  /*30b0*/  HADD2.F32 R78, -RZ, R76.H0_H0 ;  /* 0x2000004cff4e7230 */ /* 0x000fe20000004100 */
[----:B------:R-:W-:Y:S01]  /*30c0*/  F2FP.F16.E4M3.UNPACK_B R77, R10.H1 ;  /* 0x0000000aff4d723e */ /* 0x000fe200030006ff */
[--C-:B------:R-:W-:Y:S01]  /*30d0*/  HADD2.F32 R92, -RZ, R94.reuse.H1_H1 ;  /* 0x3000005eff5c7230 */ /* 0x100fe20000004100 */
[----:B------:R-:W-:Y:S01]  /*30e0*/  F2FP.F16.E4M3.UNPACK_B R93, R35 ;  /* 0x00000023ff5d723e */ /* 0x000fe200020006ff */
[----:B------:R-:W-:Y:S01]  /*30f0*/  HADD2.F32 R94, -RZ, R94.H0_H0 ;  /* 0x2000005eff5e7230 */ /* 0x000fe20000004100 */
[-C--:B------:R-:W-:Y:S01]  /*3100*/  F2FP.F16.E4M3.UNPACK_B R76, R34.reuse.H1 ;  /* 0x00000022ff4c723e */ /* 0x080fe200030006ff */
[----:B------:R-:W-:Y:S01]  /*3110*/  HADD2.F32 R35, -RZ, R77.H1_H1 ;  /* 0x3000004dff237230 */ /* 0x000fe20000004100 */
[----:B------:R-:W-:Y:S01]  /*3120*/  F2FP.F16.E4M3.UNPACK_B R90, R34 ;  /* 0x00000022ff5a723e */ /* 0x000fe200020006ff */
[----:B------:R-:W-:-:S02]  /*3130*/  HADD2.F32 R96, -RZ, R93.H1_H1 ;  /* 0x3000005dff607230 */ /* 0x000fc40000004100 */
[-C--:B------:R-:W-:Y:S01]  /*3140*/  FMUL.FTZ R95, R79, R92.reuse ;  /* 0x0000005c4f5f7220 */ /* 0x080fe20000410000 */
[----:B------:R-:W-:Y:S02]  /*3150*/  HADD2.F32 R91, -RZ, R76.H1_H1 ;  /* 0x3000004cff5b7230 */ /* 0x000fe40000004100 */
[C---:B------:R-:W-:Y:S01]  /*3160*/  FMUL.FTZ R100, R78.reuse, R92 ;  /* 0x0000005c4e647220 */ /* 0x040fe20000410000 */
[----:B------:R-:W-:Y:S02]  /*3170*/  HADD2.F32 R77, -RZ, R77.H0_H0 ;  /* 0x2000004dff4d7230 */ /* 0x000fe40000004100 */
[----:B------:R-:W-:Y:S01]  /*3180*/  FMUL.FTZ R98, R35, R96 ;  /* 0x0000006023627220 */ /* 0x000fe20000410000 */
[----:B------:R-:W-:Y:S02]  /*3190*/  HADD2.F32 R92, -RZ, R90.H1_H1 ;  /* 0x3000005aff5c7230 */ /* 0x000fe40000004100 */
[----:B------:R-:W-:Y:S01]  /*31a0*/  FFMA.FTZ R34, R78, R91, -R95 ;  /* 0x0000005b4e227223 */ /* 0x000fe2000001085f */
[----:B------:R-:W-:Y:S01]  /*31b0*/  F2FP.F16.E4M3.UNPACK_B R10, R10 ;  /* 0x0000000aff0a723e */ /* 0x000fe200020006ff */
[----:B------:R-:W-:Y:S01]  /*31c0*/  FMUL.FTZ R96, R77, R96 ;  /* 0x000000604d607220 */ /* 0x000fe20000410000 */
[----:B------:R-:W-:Y:S01]  /*31d0*/  F2FP.F16.E4M3.UNPACK_B R78, R11 ;  /* 0x0000000bff4e723e */ /* 0x000fe200020006ff */
[----:B------:R-:W-:Y:S01]  /*31e0*/  FFMA.FTZ R11, R79, R91, R100 ;  /* 0x0000005b4f0b7223 */ /* 0x000fe20000010064 */
[-C--:B------:R-:W-:Y:S01]  /*31f0*/  FFMA.FTZ R98, R77, R92.reuse, -R98 ;  /* 0x0000005c4d627223 */ /* 0x080fe20000010862 */
[----:B------:R-:W-:Y:S01]  /*3200*/  FFMA.FTZ R79, R35, R92, R96 ;  /* 0x0000005c234f7223 */ /* 0x000fe20000010060 */
[----:B------:R-:W-:Y:S01]  /*3210*/  HADD2.F32 R35, -RZ, R10.H0_H0 ;  /* 0x2000000aff237230 */ /* 0x000fe20000004100 */
[----:B------:R-:W-:Y:S01]  /*3220*/  F2FP.SATFINITE.E4M3.F32.PACK_AB_MERGE_C R9, R9, R8, R42 ;  /* 0x000000080909723e */ /* 0x000fe2000480702a */
[----:B------:R-:W-:Y:S01]  /*3230*/  HADD2.F32 R77, -RZ, R78.H0_H0 ;  /* 0x2000004eff4d7230 */ /* 0x000fe20000004100 */
[----:B------:R-:W-:Y:S01]  /*3240*/  F2FP.SATFINITE.E4M3.F32.PACK_AB_MERGE_C R11, R11, R34, RZ ;  /* 0x000000220b0b723e */ /* 0x000fe200048070ff */
[----:B------:R-:W-:Y:S01]  /*3250*/  HADD2.F32 R10, -RZ, R10.H1_H1 ;  /* 0x3000000aff0a7230 */ /* 0x000fe20000004100 */
[----:B------:R-:W-:Y:S01]  /*3260*/  F2FP.SATFINITE.E4M3.F32.PACK_AB_MERGE_C R79, R79, R98, RZ ;  /* 0x000000624f4f723e */ /* 0x000fe200048070ff */
[----:B------:R-:W-:-:S02]  /*3270*/  HADD2.F32 R93, -RZ, R93.H0_H0 ;  /* 0x2000005dff5d7230 */ /* 0x000fc40000004100 */
[----:B------:R-:W-:Y:S01]  /*3280*/  FMUL.FTZ R91, R77, R94 ;  /* 0x0000005e4d5b7220 */ /* 0x000fe20000410000 */
[----:B------:R-:W-:Y:S01]  /*3290*/  HADD2.F32 R78, -RZ, R78.H1_H1 ;  /* 0x3000004eff4e7230 */ /* 0x000fe20000004100 */
[----:B------:R-:W-:Y:S01]  /*32a0*/  F2FP.SATFINITE.E4M3.F32.PACK_AB_MERGE_C R8, R37, R36, R43 ;  /* 0x000000242508723e */ /* 0x000fe2000480702b */
[----:B------:R-:W-:Y:S02]  /*32b0*/  HADD2.F32 R76, -RZ, R76.H0_H0 ;  /* 0x2000004cff4c7230 */ /* 0x000fe40000004100 */
[-C--:B------:R-:W-:Y:S01]  /*32c0*/  FMUL.FTZ R92, R10, R93.reuse ;  /* 0x0000005d0a5c7220 */ /* 0x080fe20000410000 */
[----:B------:R-:W-:Y:S02]  /*32d0*/  HADD2.F32 R90, -RZ, R90.H0_H0 ;  /* 0x2000005aff5a7230 */ /* 0x000fe40000004100 */
[C---:B------:R-:W-:Y:S01]  /*32e0*/  FMUL.FTZ R96, R78.reuse, R94 ;  /* 0x0000005e4e607220 */ /* 0x040fe20000410000 */
[----:B------:R-:W-:Y:S01]  /*32f0*/  FMUL.FTZ R93, R35, R93 ;  /* 0x0000005d235d7220 */ /* 0x000fe20000410000 */
[----:B------:R-:W-:-:S02]  /*3300*/  FFMA.FTZ R91, R78, R76, R91 ;  /* 0x0000004c4e5b7223 */ /* 0x000fc4000001005b */
[----:B------:R-:W-:Y:S01]  /*3310*/  FFMA.FTZ R96, R77, R76, -R96 ;  /* 0x0000004c4d607223 */ /* 0x000fe20000010860 */
[-C--:B------:R-:W-:Y:S01]  /*3320*/  FFMA.FTZ R92, R35, R90.reuse, -R92 ;  /* 0x0000005a235c7223 */ /* 0x080fe2000001085c */
[----:B------:R-:W-:-:S03]  /*3330*/  FFMA.FTZ R93, R10, R90, R93 ;  /* 0x0000005a0a5d7223 */ /* 0x000fc6000001005d */
[----:B------:R-:W-:Y:S02]  /*3340*/  F2FP.SATFINITE.E4M3.F32.PACK_AB_MERGE_C R11, R91, R96, R11 ;  /* 0x000000605b0b723e */ /* 0x000fe4000480700b */
[----:B------:R-:W-:-:S07]  /*3350*/  F2FP.SATFINITE.E4M3.F32.PACK_AB_MERGE_C R10, R93, R92, R79 ;  /* 0x0000005c5d0a723e */ /* 0x000fce000480704f */
.L_x_1164:
[----:B------:R-:W-:Y:S05]  /*3360*/  BSYNC B2 ;  /* 0x0000000000027941 */ /* 0x000fea0003800000 */
.L_x_1163:
[----:B------:R1:W-:Y:S02]  /*3370*/  STG.E.128 desc[UR42][R32.64], R8 ;  /* 0x0000000820007986 */ /* 0x0003e4000c101d2a */
.L_x_1162:
[----:B------:R-:W-:Y:S05]  /*3380*/  BSYNC B1 ;  /* 0x0000000000017941 */ /* 0x000fea0003800000 */
.L_x_1161:
[----:B------:R-:W-:Y:S01]  /*3390*/  ISETP.NE.AND P4, PT, R45, RZ, PT ;  /* 0x000000ff2d00720c */ /* 0x000fe20003f85270 */
[----:B------:R-:W-:-:S12]  /*33a0*/  BSSY B1, `(.L_x_1165) ;  /* 0x0000070000017945 */ /* 0x000fd80003800000 */
[----:B------:R-:W-:Y:S05]  /*33b0*/  @!P4 BRA `(.L_x_1166) ;  /* 0x0000000400b8c947 */ /* 0x000fea0003800000 */
[----:B------:R-:W2:Y:S01]  /*33c0*/  LDL R34, [R1+0x34] ;  /* 0x0000340001227983 */ /* 0x000ea20000100800 */
[----:B------:R-:W-:Y:S03]  /*33d0*/  BSSY B2, `(.L_x_1167) ;  /* 0x000006b000027945 */ /* 0x000fe60003800000 */
[----:B-1----:R1:W3:Y:S01]  /*33e0*/  LDS.128 R8, [R84+0x14800] ;  /* 0x0148000054087984 */ /* 0x0022e20000000c00 */
[----:B--2---:R-:W-:-:S13]  /*33f0*/  ISETP.GE.AND P4, PT, R34, R87, PT ;  /* 0x000000572200720c */ /* 0x004fda0003f86270 */
[----:B-1-3--:R-:W-:Y:S05]  /*3400*/  @P4 BRA `(.L_x_1168) ;  /* 0x00000004009c4947 */ /* 0x00afea0003800000 */
[----:B------:R-:W-:Y:S02]  /*3410*/  SHF.R.U32.HI R37, RZ, 0x8, R29 ;  /* 0x00000008ff257819 */ /* 0x000fe4000001161d */
[----:B------:R-:W-:Y:S02]  /*3420*/  SHF.R.U32.HI R30, RZ, 0x8, R31 ;  /* 0x00000008ff1e7819 */ /* 0x000fe4000001161f */
[----:B------:R-:W-:Y:S02]  /*3430*/  LOP3.LUT R28, R29, 0xff0000ff, RZ, 0xc0, !PT ;  /* 0xff0000ff1d1c7812 */ /* 0x000fe400078ec0ff */
[----:B------:R-:W-:Y:S01]  /*3440*/  SHF.R.U32.HI R35, RZ, 0x10, R29 ;  /* 0x00000010ff237819 */ /* 0x000fe2000001161d */
[----:B------:R-:W-:Y:S01]  /*3450*/  IMAD.SHL.U32 R29, R37, 0x100, RZ ;  /* 0x00000100251d7824 */ /* 0x000fe200078e00ff */
[----:B------:R-:W-:Y:S02]  /*3460*/  LOP3.LUT R34, R31, 0xff0000ff, RZ, 0xc0, !PT ;  /* 0xff0000ff1f227812 */ /* 0x000fe400078ec0ff */
[----:B------:R-:W-:Y:S01]  /*3470*/  SHF.R.U32.HI R36, RZ, 0x10, R31 ;  /* 0x00000010ff247819 */ /* 0x000fe2000001161f */
[----:B------:R-:W-:Y:S01]  /*3480*/  IMAD.SHL.U32 R31, R30, 0x100, RZ ;  /* 0x000001001e1f7824 */ /* 0x000fe200078e00ff */
[----:B------:R-:W-:Y:S01]  /*3490*/  LOP3.LUT R28, R28, 0xff00, R29, 0xf8, !PT ;  /* 0x0000ff001c1c7812 */ /* 0x000fe200078ef81d */
[----:B------:R-:W-:-:S02]  /*34a0*/  IMAD.U32 R29, R35, 0x10000, RZ ;  /* 0x00010000231d7824 */ /* 0x000fc400078e00ff */
[----:B------:R-:W-:Y:S01]  /*34b0*/  IMAD.MOV.U32 R30, RZ, RZ, R8 ;  /* 0x000000ffff1e7224 */ /* 0x000fe200078e0008 */
[----:B------:R-:W-:Y:S01]  /*34c0*/  LOP3.LUT R31, R34, 0xff00, R31, 0xf8, !PT ;  /* 0x0000ff00221f7812 */ /* 0x000fe200078ef81f */
[----:B------:R-:W-:Y:S01]  /*34d0*/  IMAD.U32 R36, R36, 0x10000, RZ ;  /* 0x0001000024247824 */ /* 0x000fe200078e00ff */
[----:B------:R-:W-:Y:S02]  /*34e0*/  F2FP.F16.E4M3.UNPACK_B R34, R41.H1 ;  /* 0x00000029ff22723e */ /* 0x000fe400030006ff */
[-C--:B------:R-:W-:Y:S02]  /*34f0*/  F2FP.F16.E4M3.UNPACK_B R8, R9.reuse ;  /* 0x00000009ff08723e */ /* 0x080fe400020006ff */
[----:B------:R-:W-:Y:S01]  /*3500*/  LOP3.LUT R28, R28, 0xff0000, R29, 0xf8, !PT ;  /* 0x00ff00001c1c7812 */ /* 0x000fe200078ef81d */
[----:B------:R-:W-:Y:S01]  /*3510*/  HADD2.F32 R42, -RZ, R34.H0_H0 ;  /* 0x20000022ff2a7230 */ /* 0x000fe20000004100 */
[----:B------:R-:W-:Y:S01]  /*3520*/  LOP3.LUT R29, R31, 0xff0000, R36, 0xf8, !PT ;  /* 0x00ff00001f1d7812 */ /* 0x000fe200078ef824 */
[--C-:B------:R-:W-:Y:S01]  /*3530*/  HADD2.F32 R31, -RZ, R8.reuse.H1_H1 ;  /* 0x30000008ff1f7230 */ /* 0x100fe20000004100 */
[----:B------:R-:W-:Y:S01]  /*3540*/  F2FP.F16.E4M3.UNPACK_B R36, R40.H1 ;  /* 0x00000028ff24723e */ /* 0x000fe200030006ff */
[----:B------:R-:W-:Y:S01]  /*3550*/  HADD2.F32 R8, -RZ, R8.H0_H0 ;  /* 0x20000008ff087230 */ /* 0x000fe20000004100 */
[----:B------:R-:W-:Y:S01]  /*3560*/  F2FP.F16.E4M3.UNPACK_B R9, R9.H1 ;  /* 0x00000009ff09723e */ /* 0x000fe200030006ff */
        /* <DEDUP_REMOVED lines=35> */
[----:B------:R-:W-:Y:S01]  /*37a0*/  F2FP.SATFINITE.E4M3.F32.PACK_AB_MERGE_C R35, R36, R35, RZ ;  /* 0x000000232423723e */ /* 0x000fe200048070ff */
[--C-:B------:R-:W-:Y:S01]  /*37b0*/  HADD2.F32 R40, -RZ, R37.reuse.H0_H0 ;  /* 0x20000025ff287230 */ /* 0x100fe20000004100 */
[-C--:B------:R-:W-:Y:S01]  /*37c0*/  F2FP.F16.E4M3.UNPACK_B R77, R29.reuse.H1 ;  /* 0x0000001dff4d723e */ /* 0x080fe200030006ff */
[----:B------:R-:W-:Y:S01]  /*37d0*/  HADD2.F32 R37, -RZ, R37.H1_H1 ;  /* 0x30000025ff257230 */ /* 0x000fe20000004100 */
[----:B------:R-:W-:Y:S02]  /*37e0*/  F2FP.F16.E4M3.UNPACK_B R36, R10.H1 ;  /* 0x0000000aff24723e */ /* 0x000fe400030006ff */
[----:B------:R-:W-:Y:S01]  /*37f0*/  F2FP.F16.E4M3.UNPACK_B R76, R29 ;  /* 0x0000001dff4c723e */ /* 0x000fe200020006ff */
[----:B------:R-:W-:Y:S01]  /*3800*/  HADD2.F32 R79, -RZ, R77.H1_H1 ;  /* 0x3000004dff4f7230 */ /* 0x000fe20000004100 */
[-C--:B------:R-:W-:Y:S01]  /*3810*/  F2FP.F16.E4M3.UNPACK_B R41, R28.reuse ;  /* 0x0000001cff29723e */ /* 0x080fe200020006ff */
[----:B------:R-:W-:Y:S01]  /*3820*/  HADD2.F32 R29, -RZ, R36.H1_H1 ;  /* 0x30000024ff1d7230 */ /* 0x000fe20000004100 */
[----:B------:R-:W-:Y:S01]  /*3830*/  F2FP.F16.E4M3.UNPACK_B R42, R28.H1 ;  /* 0x0000001cff2a723e */ /* 0x000fe200030006ff */
[----:B------:R-:W-:-:S02]  /*3840*/  HADD2.F32 R78, -RZ, R76.H1_H1 ;  /* 0x3000004cff4e7230 */ /* 0x000fc40000004100 */
[-C--:B------:R-:W-:Y:S01]  /*3850*/  FMUL.FTZ R91, R37, R79.reuse ;  /* 0x0000004f255b7220 */ /* 0x080fe20000410000 */
[----:B------:R-:W-:Y:S02]  /*3860*/  HADD2.F32 R36, -RZ, R36.H0_H0 ;  /* 0x20000024ff247230 */ /* 0x000fe40000004100 */
[----:B------:R-:W-:Y:S01]  /*3870*/  FMUL.FTZ R90, R40, R79 ;  /* 0x0000004f285a7220 */ /* 0x000fe20000410000 */
[----:B------:R-:W-:Y:S02]  /*3880*/  HADD2.F32 R28, -RZ, R41.H1_H1 ;  /* 0x30000029ff1c7230 */ /* 0x000fe40000004100 */
[-C--:B------:R-:W-:Y:S01]  /*3890*/  FMUL.FTZ R79, R29, R78.reuse ;  /* 0x0000004e1d4f7220 */ /* 0x080fe20000410000 */
[----:B------:R-:W-:Y:S01]  /*38a0*/  F2FP.F16.E4M3.UNPACK_B R11, R11 ;  /* 0x0000000bff0b723e */ /* 0x000fe200020006ff */
[C---:B------:R-:W-:Y:S01]  /*38b0*/  FMUL.FTZ R78, R36.reuse, R78 ;  /* 0x0000004e244e7220 */ /* 0x040fe20000410000 */
[----:B------:R-:W-:Y:S01]  /*38c0*/  F2FP.F16.E4M3.UNPACK_B R10, R10 ;  /* 0x0000000aff0a723e */ /* 0x000fe200020006ff */
[----:B------:R-:W-:Y:S01]  /*38d0*/  FFMA.FTZ R79, R36, R28, -R79 ;  /* 0x0000001c244f7223 */ /* 0x000fe2000001084f */
[----:B------:R-:W-:-:S02]  /*38e0*/  HADD2.F32 R43, -RZ, R42.H1_H1 ;  /* 0x3000002aff2b7230 */ /* 0x000fc40000004100 */
[----:B------:R-:W-:Y:S01]  /*38f0*/  FFMA.FTZ R78, R29, R28, R78 ;  /* 0x0000001c1d4e7223 */ /* 0x000fe2000001004e */
[--C-:B------:R-:W-:Y:S01]  /*3900*/  HADD2.F32 R28, -RZ, R11.reuse.H0_H0 ;  /* 0x2000000bff1c7230 */ /* 0x100fe20000004100 */
[----:B------:R-:W-:Y:S01]  /*3910*/  F2FP.SATFINITE.E4M3.F32.PACK_AB_MERGE_C R9, R9, R8, R34 ;  /* 0x000000080909723e */ /* 0x000fe20004807022 */
[----:B------:R-:W-:Y:S02]  /*3920*/  HADD2.F32 R29, -RZ, R11.H1_H1 ;  /* 0x3000000bff1d7230 */ /* 0x000fe40000004100 */
[-C--:B------:R-:W-:Y:S01]  /*3930*/  FFMA.FTZ R91, R40, R43.reuse, -R91 ;  /* 0x0000002b285b7223 */ /* 0x080fe2000001085b */
[--C-:B------:R-:W-:Y:S02]  /*3940*/  HADD2.F32 R11, -RZ, R10.reuse.H0_H0 ;  /* 0x2000000aff0b7230 */ /* 0x100fe40000004100 */
[----:B------:R-:W-:Y:S01]  /*3950*/  FFMA.FTZ R90, R37, R43, R90 ;  /* 0x0000002b255a7223 */ /* 0x000fe2000001005a */
[----:B------:R-:W-:Y:S01]  /*3960*/  HADD2.F32 R77, -RZ, R77.H0_H0 ;  /* 0x2000004dff4d7230 */ /* 0x000fe20000004100 */
[----:B------:R-:W-:Y:S01]  /*3970*/  F2FP.SATFINITE.E4M3.F32.PACK_AB_MERGE_C R78, R78, R79, RZ ;  /* 0x0000004f4e4e723e */ /* 0x000fe200048070ff */
[----:B------:R-:W-:Y:S01]  /*3980*/  HADD2.F32 R10, -RZ, R10.H1_H1 ;  /* 0x3000000aff0a7230 */ /* 0x000fe20000004100 */
[----:B------:R-:W-:Y:S01]  /*3990*/  F2FP.SATFINITE.E4M3.F32.PACK_AB_MERGE_C R8, R31, R30, R35 ;  /* 0x0000001e1f08723e */ /* 0x000fe20004807023 */
[----:B------:R-:W-:-:S02]  /*39a0*/  HADD2.F32 R76, -RZ, R76.H0_H0 ;  /* 0x2000004cff4c7230 */ /* 0x000fc40000004100 */
[-C--:B------:R-:W-:Y:S01]  /*39b0*/  FMUL.FTZ R43, R29, R77.reuse ;  /* 0x0000004d1d2b7220 */ /* 0x080fe20000410000 */
[----:B------:R-:W-:Y:S02]  /*39c0*/  HADD2.F32 R42, -RZ, R42.H0_H0 ;  /* 0x2000002aff2a7230 */ /* 0x000fe40000004100 */
        /* <DEDUP_REMOVED lines=11> */
.L_x_1168:
[----:B------:R-:W-:Y:S05]  /*3a80*/  BSYNC B2 ;  /* 0x0000000000027941 */ /* 0x000fea0003800000 */
.L_x_1167:
[----:B------:R2:W-:Y:S02]  /*3a90*/  STG.E.128 desc[UR42][R32.64+0x20], R8 ;  /* 0x0000200820007986 */ /* 0x0005e4000c101d2a */
.L_x_1166:
[----:B------:R-:W-:Y:S05]  /*3aa0*/  BSYNC B1 ;  /* 0x0000000000017941 */ /* 0x000fea0003800000 */
.L_x_1165:
        /* <DEDUP_REMOVED lines=39> */
[-C--:B------:R-:W-:Y:S01]  /*3d20*/  FMUL.FTZ R37, R29, R35.reuse ;  /* 0x000000231d257220 */ /* 0x080fe20000410000 */
[----:B------:R-:W-:Y:S01]  /*3d30*/  FMUL.FTZ R36, R28, R35 ;  /* 0x000000231c247220 */ /* 0x000fe20000410000 */
[----:B------:R-:W-:Y:S01]  /*3d40*/  F2FP.F16.E4M3.UNPACK_B R15, R14.H1 ;  /* 0x0000000eff0f723e */ /* 0x000fe200030006ff */
[----:B------:R-:W-:-:S02]  /*3d50*/  HADD2.F32 R31, -RZ, R39.H1_H1 ;  /* 0x30000027ff1f7230 */ /* 0x000fc40000004100 */
[-C--:B------:R-:W-:Y:S01]  /*3d60*/  FFMA.FTZ R37, R28, R30.reuse, -R37 ;  /* 0x0000001e1c257223 */ /* 0x080fe20000010825 */
[----:B------:R-:W-:Y:S01]  /*3d70*/  FFMA.FTZ R40, R29, R30, R36 ;  /* 0x0000001e1d287223 */ /* 0x000fe20000010024 */
[----:B------:R-:W-:Y:S01]  /*3d80*/  F2FP.F16.E4M3.UNPACK_B R14, R14 ;  /* 0x0000000eff0e723e */ /* 0x000fe200020006ff */
[--C-:B------:R-:W-:Y:S01]  /*3d90*/  HADD2.F32 R30, -RZ, R15.reuse.H1_H1 ;  /* 0x3000000fff1e7230 */ /* 0x100fe20000004100 */
[----:B------:R-:W-:Y:S01]  /*3da0*/  F2FP.F16.E4M3.UNPACK_B R35, R12 ;  /* 0x0000000cff23723e */ /* 0x000fe200020006ff */
[----:B------:R-:W-:Y:S02]  /*3db0*/  HADD2.F32 R29, -RZ, R15.H0_H0 ;  /* 0x2000000fff1d7230 */ /* 0x000fe40000004100 */
[----:B------:R-:W-:Y:S02]  /*3dc0*/  HADD2.F32 R39, -RZ, R39.H0_H0 ;  /* 0x20000027ff277230 */ /* 0x000fe40000004100 */
[----:B------:R-:W-:Y:S01]  /*3dd0*/  FMUL.FTZ R36, R30, R31 ;  /* 0x0000001f1e247220 */ /* 0x000fe20000410000 */
[----:B------:R-:W-:-:S02]  /*3de0*/  HADD2.F32 R15, -RZ, R14.H0_H0 ;  /* 0x2000000eff0f7230 */ /* 0x000fc40000004100 */
[----:B------:R-:W-:Y:S01]  /*3df0*/  FMUL.FTZ R31, R29, R31 ;  /* 0x0000001f1d1f7220 */ /* 0x000fe20000410000 */
[----:B------:R-:W-:Y:S02]  /*3e00*/  HADD2.F32 R28, -RZ, R14.H1_H1 ;  /* 0x3000000eff1c7230 */ /* 0x000fe40000004100 */
[--C-:B------:R-:W-:Y:S02]  /*3e10*/  HADD2.F32 R14, -RZ, R38.reuse.H1_H1 ;  /* 0x30000026ff0e7230 */ /* 0x100fe40000004100 */
[----:B------:R-:W-:Y:S02]  /*3e20*/  HADD2.F32 R38, -RZ, R38.H0_H0 ;  /* 0x20000026ff267230 */ /* 0x000fe40000004100 */
[-C--:B------:R-:W-:Y:S01]  /*3e30*/  FMUL.FTZ R34, R28, R39.reuse ;  /* 0x000000271c227220 */ /* 0x080fe20000410000 */
[----:B------:R-:W-:Y:S01]  /*3e40*/  FMUL.FTZ R39, R15, R39 ;  /* 0x000000270f277220 */ /* 0x000fe20000410000 */
[-C--:B------:R-:W-:Y:S01]  /*3e50*/  FFMA.FTZ R29, R29, R14.reuse, -R36 ;  /* 0x0000000e1d1d7223 */ /* 0x080fe20000010824 */
[----:B------:R-:W-:Y:S01]  /*3e60*/  FFMA.FTZ R30, R30, R14, R31 ;  /* 0x0000000e1e1e7223 */ /* 0x000fe2000001001f */
[-C--:B------:R-:W-:Y:S01]  /*3e70*/  FFMA.FTZ R14, R15, R38.reuse, -R34 ;  /* 0x000000260f0e7223 */ /* 0x080fe20000010822 */
[----:B------:R-:W-:Y:S01]  /*3e80*/  FFMA.FTZ R15, R28, R38, R39 ;  /* 0x000000261c0f7223 */ /* 0x000fe20000010027 */
[----:B------:R-:W-:-:S02]  /*3e90*/  F2FP.F16.E4M3.UNPACK_B R31, R11.H1 ;  /* 0x0000000bff1f723e */ /* 0x000fc400030006ff */
[----:B------:R-:W-:Y:S02]  /*3ea0*/  F2FP.SATFINITE.E4M3.F32.PACK_AB_MERGE_C R29, R30, R29, RZ ;  /* 0x0000001d1e1d723e */ /* 0x000fe400048070ff */
[-C--:B------:R-:W-:Y:S01]  /*3eb0*/  F2FP.F16.E4M3.UNPACK_B R39, R13.reuse.H1 ;  /* 0x0000000dff27723e */ /* 0x080fe200030006ff */
[--C-:B------:R-:W-:Y:S01]  /*3ec0*/  HADD2.F32 R34, -RZ, R31.reuse.H0_H0 ;  /* 0x2000001fff227230 */ /* 0x100fe20000004100 */
[----:B------:R-:W-:Y:S01]  /*3ed0*/  F2FP.F16.E4M3.UNPACK_B R30, R10.H1 ;  /* 0x0000000aff1e723e */ /* 0x000fe200030006ff */
[----:B------:R-:W-:Y:S01]  /*3ee0*/  HADD2.F32 R31, -RZ, R31.H1_H1 ;  /* 0x3000001fff1f7230 */ /* 0x000fe20000004100 */
[----:B------:R-:W-:Y:S01]  /*3ef0*/  F2FP.F16.E4M3.UNPACK_B R38, R13 ;  /* 0x0000000dff26723e */ /* 0x000fe200020006ff */
[----:B------:R-:W-:Y:S01]  /*3f00*/  HADD2.F32 R41, -RZ, R39.H1_H1 ;  /* 0x30000027ff297230 */ /* 0x000fe20000004100 */
[----:B------:R-:W-:Y:S01]  /*3f10*/  F2FP.SATFINITE.E4M3.F32.PACK_AB_MERGE_C R28, R40, R37, RZ ;  /* 0x00000025281c723e */ /* 0x000fe200048070ff */
        /* <DEDUP_REMOVED lines=38> */
.L_x_1170:
[----:B------:R-:W-:Y:S05]  /*4180*/  BSYNC B1 ;  /* 0x0000000000017941 */ /* 0x000fea0003800000 */
.L_x_1169:
[----:B------:R3:W-:Y:S01]  /*4190*/  STG.E.128 desc[UR42][R32.64+0x40], R8 ;  /* 0x0000400820007986 */ /* 0x0007e2000c101d2a */
[----:B------:R-:W-:Y:S05]  /*41a0*/  BRA `(.L_x_1160) ;  /* 0x0000002400047947 */ /* 0x000fea0003800000 */
.L_x_1154:
        /* <DEDUP_REMOVED lines=27> */
.L_x_1172:
[----:B------:R-:W-:Y:S05]  /*4360*/  BSYNC B1 ;  /* 0x0000000000017941 */ /* 0x000fea0003800000 */
.L_x_1171:
        /* <DEDUP_REMOVED lines=12> */
.L_x_1173:
[----:B0-----:R-:W2:Y:S01]  /*4430*/  LDL R38, [R1+0x8] ;  /* 0x0000080001267983 */ /* 0x001ea20000100800 */
[----:B------:R-:W-:Y:S01]  /*4440*/  IMAD R83, R18, 0x8, R16 ;  /* 0x0000000812537824 */ /* 0x000fe200078e0210 */
[----:B------:R-:W-:Y:S01]  /*4450*/  BSSY B1, `(.L_x_1174) ;  /* 0x0000004000017945 */ /* 0x000fe20003800000 */
[----:B--2---:R-:W-:-:S04]  /*4460*/  SHF.L.U32 R86, R38, 0x1f, RZ ;  /* 0x0000001f26567819 */ /* 0x004fc800000006ff */
[----:B------:R-:W0:Y:S02]  /*4470*/  SYNCS.PHASECHK.TRANS64.TRYWAIT P5, [R83+URZ+0x19c90], R86 ;  /* 0x019c9056530075a7 */ /* 0x000e2400080a017f */
[----:B0-----:R-:W-:Y:S05]  /*4480*/  @!P5 BRA `(.L_x_1175) ;  /* 0x000001c8005cd947 */ /* 0x001fea0003800000 */
.L_x_1485:
[----:B------:R-:W-:Y:S05]  /*4490*/  BSYNC B1 ;  /* 0x0000000000017941 */ /* 0x000fea0003800000 */
.L_x_1174:
[----:B------:R-:W-:Y:S05]  /*44a0*/  @P4 BRA `(.L_x_1160) ;  /* 0x0000002000444947 */ /* 0x000fea0003800000 */
[----:B------:R-:W1:Y:S01]  /*44b0*/  LDC R94, c[0x0][0x2f4] ;  /* 0x0000bd00ff5e7b82 */ /* 0x000e620000000800 */
[----:B------:R-:W-:Y:S01]  /*44c0*/  ISETP.NE.AND P4, PT, R60, RZ, PT ;  /* 0x000000ff3c00720c */ /* 0x000fe20003f85270 */
[----:B------:R-:W-:Y:S01]  /*44d0*/  ULDC.64 UR4, c[0x0][0x300] ;  /* 0x0000c00000047ab9 */ /* 0x000fe20000000a00 */
[----:B------:R-:W-:Y:S01]  /*44e0*/  SHF.R.S32.HI R38, RZ, 0x1f, R23 ;  /* 0x0000001fff267819 */ /* 0x000fe20000011417 */
[----:B------:R-:W-:Y:S01]  /*44f0*/  IMAD.MOV.U32 R78, RZ, RZ, R36 ;  /* 0x000000ffff4e7224 */ /* 0x000fe200078e0024 */
[----:B------:R-:W-:Y:S03]  /*4500*/  BSSY B1, `(.L_x_1176) ;  /* 0x00000fd000017945 */ /* 0x000fe60003800000 */
[----:B------:R-:W-:Y:S02]  /*4510*/  IMAD R38, R38, UR4, RZ ;  /* 0x0000000426267c24 */ /* 0x000fe4000f8e02ff */
[----:B------:R-:W-:-:S04]  /*4520*/  IMAD.WIDE.U32 R78, R23, UR4, R78 ;  /* 0x00000004174e7c25 */ /* 0x000fc8000f8e004e */
[----:B------:R-:W-:-:S04]  /*4530*/  IMAD R95, R23, UR5, R38 ;  /* 0x00000005175f7c24 */ /* 0x000fc8000f8e0226 */
[----:B------:R-:W-:Y:S02]  /*4540*/  IMAD.IADD R95, R95, 0x1, R79 ;  /* 0x000000015f5f7824 */ /* 0x000fe400078e024f */
[----:B-1----:R-:W-:Y:S01]  /*4550*/  IMAD.IADD R96, R94, 0x1, -R61 ;  /* 0x000000015e607824 */ /* 0x002fe200078e0a3d */
[----:B------:R-:W-:Y:S06]  /*4560*/  @!P4 BRA `(.L_x_1177) ;  /* 0x0000000c00d8c947 */ /* 0x000fec0003800000 */
[----:B------:R-:W2:Y:S04]  /*4570*/  LDL R41, [R1+0x30] ;  /* 0x0000300001297983 */ /* 0x000ea80000100800 */
[----:B------:R-:W3:Y:S04]  /*4580*/  LDL R40, [R1+0x74] ;  /* 0x0000740001287983 */ /* 0x000ee80000100800 */
[----:B------:R-:W4:Y:S01]  /*4590*/  LDL R39, [R1+0x3c] ;  /* 0x00003c0001277983 */ /* 0x000f220000100800 */
[----:B------:R-:W-:Y:S01]  /*45a0*/  SEL R36, R61, R96, !P0 ;  /* 0x000000603d247207 */ /* 0x000fe20004000000 */
[----:B------:R-:W-:Y:S01]  /*45b0*/  BSSY B2, `(.L_x_1178) ;  /* 0x00000e8000027945 */ /* 0x000fe20003800000 */
[----:B------:R-:W-:-:S02]  /*45c0*/  IADD3 R103, P4, P5, R58, R78, R20 ;  /* 0x0000004e3a677210 */ /* 0x000fc40007d9e014 */
[----:B------:R-:W-:Y:S02]  /*45d0*/  SHF.R.S32.HI R37, RZ, 0x1f, R36 ;  /* 0x0000001fff257819 */ /* 0x000fe40000011424 */
[----:B------:R-:W-:Y:S02]  /*45e0*/  IADD3.X R101, R80, R95, R4, P4, P5 ;  /* 0x0000005f50657210 */ /* 0x000fe400027ea404 */
[----:B------:R-:W-:Y:S02]  /*45f0*/  LEA.HI R37, R37, R36, RZ, 0x5 ;  /* 0x0000002425257211 */ /* 0x000fe400078f28ff */
[----:B------:R-:W-:Y:S02]  /*4600*/  ISETP.GE.AND P5, PT, R152, R87, PT ;  /* 0x000000579800720c */ /* 0x000fe40003fa6270 */
[----:B------:R-:W-:-:S04]  /*4610*/  SHF.R.S32.HI R36, RZ, 0x5, R37 ;  /* 0x00000005ff247819 */ /* 0x000fc80000011425 */
[----:B------:R-:W-:-:S04]  /*4620*/  LEA.HI.SX32 R36, R73, R36, 0x1c ;  /* 0x0000002449247211 */ /* 0x000fc800078fe2ff */
[C---:B------:R-:W-:Y:S01]  /*4630*/  LEA.HI R37, R36.reuse, R36, RZ, 0x1 ;  /* 0x0000002424257211 */ /* 0x040fe200078f08ff */
[----:B------:R-:W-:-:S04]  /*4640*/  IMAD.SHL.U32 R102, R36, 0x10, RZ ;  /* 0x0000001024667824 */ /* 0x000fc800078e00ff */
[----:B------:R-:W-:Y:S01]  /*4650*/  IMAD.SHL.U32 R37, R37, 0x800, RZ ;  /* 0x0000080025257824 */ /* 0x000fe200078e00ff */
[----:B------:R-:W-:-:S04]  /*4660*/  ISETP.GE.AND P4, PT, R102, R94, PT ;  /* 0x0000005e6600720c */ /* 0x000fc80003f86270 */
[----:B------:R-:W-:Y:S02]  /*4670*/  LOP3.LUT R37, R37, 0xfffff000, RZ, 0xc0, !PT ;  /* 0xfffff00025257812 */ /* 0x000fe400078ec0ff */
[----:B--2---:R-:W-:-:S04]  /*4680*/  LOP3.LUT R36, R41, 0x10, R102, 0xf8, !PT ;  /* 0x0000001029247812 */ /* 0x004fc800078ef866 */
[----:B---3--:R-:W-:-:S04]  /*4690*/  LOP3.LUT R36, R36, R40, RZ, 0x3c, !PT ;  /* 0x0000002824247212 */ /* 0x008fc800078e3cff */
[----:B----4-:R-:W-:Y:S01]  /*46a0*/  IADD3 R39, R36, R37, R39 ;  /* 0x0000002524277210 */ /* 0x010fe20007ffe027 */
[----:B------:R-:W-:-:S04]  /*46b0*/  IMAD R37, R18, 0x3000, R71 ;  /* 0x0000300012257824 */ /* 0x000fc800078e0247 */
[----:B------:R-:W-:Y:S02]  /*46c0*/  IMAD R39, R18, 0x3000, R39 ;  /* 0x0000300012277824 */ /* 0x000fe400078e0227 */
[C---:B------:R-:W-:Y:S02]  /*46d0*/  IMAD.IADD R37, R16.reuse, 0x1, R37 ;  /* 0x0000000110257824 */ /* 0x040fe400078e0225 */
[----:B------:R-:W-:-:S04]  /*46e0*/  IMAD.IADD R40, R16, 0x1, R39 ;  /* 0x0000000110287824 */ /* 0x000fc800078e0227 */
[----:B------:R-:W1:Y:S04]  /*46f0*/  LDS.128 R36, [R37+0x13800] ;  /* 0x0138000025247984 */ /* 0x000e680000000c00 */
[----:B------:R-:W2:Y:S01]  /*4700*/  LDS.128 R40, [R40+0x13800] ;  /* 0x0138000028287984 */ /* 0x000ea20000000c00 */
[----:B------:R-:W-:Y:S05]  /*4710*/  @P5 BRA `(.L_x_1179) ;  /* 0x0000000c00445947 */ /* 0x000fea0003800000 */
[----:B------:R-:W-:Y:S02]  /*4720*/  SHF.R.U32.HI R32, RZ, 0x8, R33 ;  /* 0x00000008ff207819 */ /* 0x000fe40000011621 */
[----:B------:R-:W-:Y:S02]  /*4730*/  SHF.R.U32.HI R104, RZ, 0x8, R13 ;  /* 0x00000008ff687819 */ /* 0x000fe4000001160d */
[----:B------:R-:W-:Y:S01]  /*4740*/  SHF.R.U32.HI R34, RZ, 0x10, R33 ;  /* 0x00000010ff227819 */ /* 0x000fe20000011621 */
[----:B------:R-:W-:Y:S01]  /*4750*/  IMAD.SHL.U32 R32, R32, 0x100, RZ ;  /* 0x0000010020207824 */ /* 0x000fe200078e00ff */
[----:B------:R-:W-:Y:S02]  /*4760*/  LOP3.LUT R33, R33, 0xff0000ff, RZ, 0xc0, !PT ;  /* 0xff0000ff21217812 */ /* 0x000fe400078ec0ff */
[----:B------:R-:W-:Y:S01]  /*4770*/  SHF.R.U32.HI R12, RZ, 0x10, R13 ;  /* 0x00000010ff0c7819 */ /* 0x000fe2000001160d */
[----:B------:R-:W-:Y:S01]  /*4780*/  IMAD.U32 R34, R34, 0x10000, RZ ;  /* 0x0001000022227824 */ /* 0x000fe200078e00ff */
[----:B------:R-:W-:Y:S01]  /*4790*/  LOP3.LUT R14, R13, 0xff0000ff, RZ, 0xc0, !PT ;  /* 0xff0000ff0d0e7812 */ /* 0x000fe200078ec0ff */
[----:B------:R-:W-:Y:S01]  /*47a0*/  IMAD.SHL.U32 R13, R104, 0x100, RZ ;  /* 0x00000100680d7824 */ /* 0x000fe200078e00ff */
[----:B------:R-:W-:Y:S01]  /*47b0*/  LOP3.LUT R33, R33, 0xff00, R32, 0xf8, !PT ;  /* 0x0000ff0021217812 */ /* 0x000fe200078ef820 */
[----:B------:R-:W-:Y:S01]  /*47c0*/  IMAD.U32 R12, R12, 0x10000, RZ ;  /* 0x000100000c0c7824 */ /* 0x000fe200078e00ff */
[----:B--2---:R-:W-:-:S02]  /*47d0*/  F2FP.F16.E4M3.UNPACK_B R105, R41 ;  /* 0x00000029ff69723e */ /* 0x004fc400020006ff */
[----:B------:R-:W-:Y:S02]  /*47e0*/  LOP3.LUT R13, R14, 0xff00, R13, 0xf8, !PT ;  /* 0x0000ff000e0d7812 */ /* 0x000fe400078ef80d */
[----:B------:R-:W-:Y:S01]  /*47f0*/  LOP3.LUT R34, R33, 0xff0000, R34, 0xf8, !PT ;  /* 0x00ff000021227812 */ /* 0x000fe200078ef822 */
[--C-:B------:R-:W-:Y:S01]  /*4800*/  HADD2.F32 R14, -RZ, R105.reuse.H0_H0 ;  /* 0x20000069ff0e7230 */ /* 0x100fe20000004100 */
[----:B------:R-:W-:Y:S01]  /*4810*/  LOP3.LUT R12, R13, 0xff0000, R12, 0xf8, !PT ;  /* 0x00ff00000d0c7812 */ /* 0x000fe200078ef80c */
[----:B------:R-:W-:Y:S01]  /*4820*/  HADD2.F32 R105, -RZ, R105.H1_H1 ;  /* 0x30000069ff697230 */ /* 0x000fe20000004100 */
[----:B------:R-:W-:Y:S02]  /*4830*/  F2FP.F16.E4M3.UNPACK_B R32, R34 ;  /* 0x00000022ff20723e */ /* 0x000fe400020006ff */
[----:B-1----:R-:W-:Y:S02]  /*4840*/  F2FP.F16.E4M3.UNPACK_B R104, R37 ;  /* 0x00000025ff68723e */ /* 0x002fe400020006ff */
[----:B------:R-:W-:Y:S01]  /*4850*/  F2FP.F16.E4M3.UNPACK_B R13, R12 ;  /* 0x0000000cff0d723e */ /* 0x000fe200020006ff */
[----:B------:R-:W-:Y:S01]  /*4860*/  HADD2.F32 R33, -RZ, R32.H0_H0 ;  /* 0x20000020ff217230 */ /* 0x000fe20000004100 */
[----:B------:R-:W-:Y:S01]  /*4870*/  F2FP.F16.E4M3.UNPACK_B R41, R41.H1 ;  /* 0x00000029ff29723e */ /* 0x000fe200030006ff */
[----:B------:R-:W-:Y:S01]  /*4880*/  HADD2.F32 R106, -RZ, R104.H0_H0 ;  /* 0x20000068ff6a7230 */ /* 0x000fe20000004100 */
[----:B------:R-:W-:Y:S01]  /*4890*/  F2FP.F16.E4M3.UNPACK_B R34, R34.H1 ;  /* 0x00000022ff22723e */ /* 0x000fe200030006ff */
        /* <DEDUP_REMOVED lines=10> */
[----:B------:R-:W-:-:S02]  /*4940*/  LOP3.LUT R108, R35, 0xff0000ff, RZ, 0xc0, !PT ;  /* 0xff0000ff236c7812 */ /* 0x000fc400078ec0ff */
[-C--:B------:R-:W-:Y:S01]  /*4950*/  FFMA.FTZ R32, R104, R13.reuse, -R107 ;  /* 0x0000000d68207223 */ /* 0x080fe2000001086b */
[----:B------:R-:W-:Y:S01]  /*4960*/  FFMA.FTZ R13, R105, R13, R106 ;  /* 0x0000000d690d7223 */ /* 0x000fe2000001006a */
[----:B------:R-:W-:Y:S01]  /*4970*/  F2FP.F16.E4M3.UNPACK_B R104, R37.H1 ;  /* 0x00000025ff68723e */ /* 0x000fe200030006ff */
[----:B------:R-:W-:Y:S01]  /*4980*/  HADD2.F32 R37, -RZ, R34.H0_H0 ;  /* 0x20000022ff257230 */ /* 0x000fe20000004100 */
        /* <DEDUP_REMOVED lines=9> */
[----:B------:R-:W-:Y:S02]  /*4a20*/  HADD2.F32 R106, -RZ, R41.H1_H1 ;  /* 0x30000029ff6a7230 */ /* 0x000fe40000004100 */
[----:B------:R-:W-:Y:S01]  /*4a30*/  FFMA.FTZ R12, R12, R107, R111 ;  /* 0x0000006b0c0c7223 */ /* 0x000fe2000001006f */
[----:B------:R-:W-:-:S05]  /*4a40*/  HADD2.F32 R41, -RZ, R34.H1_H1 ;  /* 0x30000022ff297230 */ /* 0x000fca0000004100 */
[-C--:B------:R-:W-:Y:S01]  /*4a50*/  FMUL.FTZ R107, R106, R41.reuse ;  /* 0x000000296a6b7220 */ /* 0x080fe20000410000 */
[----:B------:R-:W-:-:S03]  /*4a60*/  FMUL.FTZ R109, R104, R41 ;  /* 0x00000029686d7220 */ /* 0x000fc60000410000 */
[-C--:B------:R-:W-:Y:S01]  /*4a70*/  FFMA.FTZ R41, R104, R105.reuse, -R107 ;  /* 0x0000006968297223 */ /* 0x080fe2000001086b */
[----:B------:R-:W-:Y:S01]  /*4a80*/  FFMA.FTZ R34, R106, R105, R109 ;  /* 0x000000696a227223 */ /* 0x000fe2000001006d */
[----:B------:R-:W-:Y:S02]  /*4a90*/  SHF.R.U32.HI R105, RZ, 0x8, R35 ;  /* 0x00000008ff697819 */ /* 0x000fe40000011623 */
[--C-:B------:R-:W-:Y:S02]  /*4aa0*/  SHF.R.U32.HI R107, RZ, 0x8, R15.reuse ;  /* 0x00000008ff6b7819 */ /* 0x100fe4000001160f */
[----:B------:R-:W-:Y:S01]  /*4ab0*/  SHF.R.U32.HI R104, RZ, 0x10, R15 ;  /* 0x00000010ff687819 */ /* 0x000fe2000001160f */
[----:B------:R-:W-:Y:S01]  /*4ac0*/  IMAD.SHL.U32 R105, R105, 0x100, RZ ;  /* 0x0000010069697824 */ /* 0x000fe200078e00ff */
[----:B------:R-:W-:Y:S02]  /*4ad0*/  LOP3.LUT R106, R15, 0xff0000ff, RZ, 0xc0, !PT ;  /* 0xff0000ff0f6a7812 */ /* 0x000fe400078ec0ff */
[----:B------:R-:W-:Y:S01]  /*4ae0*/  SHF.R.U32.HI R15, RZ, 0x10, R35 ;  /* 0x00000010ff0f7819 */ /* 0x000fe20000011623 */
[----:B------:R-:W-:Y:S01]  /*4af0*/  IMAD.SHL.U32 R35, R107, 0x100, RZ ;  /* 0x000001006b237824 */ /* 0x000fe200078e00ff */
[----:B------:R-:W-:Y:S01]  /*4b00*/  LOP3.LUT R108, R108, 0xff00, R105, 0xf8, !PT ;  /* 0x0000ff006c6c7812 */ /* 0x000fe200078ef869 */
[----:B------:R-:W-:Y:S01]  /*4b10*/  IMAD.U32 R104, R104, 0x10000, RZ ;  /* 0x0001000068687824 */ /* 0x000fe200078e00ff */
[----:B------:R-:W-:Y:S01]  /*4b20*/  F2FP.SATFINITE.E4M3.F32.PACK_AB_MERGE_C R37, R41, R37, RZ ;  /* 0x000000252925723e */ /* 0x000fe200048070ff */
[----:B------:R-:W-:Y:S01]  /*4b30*/  IMAD.U32 R105, R15, 0x10000, RZ ;  /* 0x000100000f697824 */ /* 0x000fe200078e00ff */
[----:B------:R-:W-:-:S02]  /*4b40*/  LOP3.LUT R35, R106, 0xff00, R35, 0xf8, !PT ;  /* 0x0000ff006a237812 */ /* 0x000fc400078ef823 */
[----:B------:R-:W-:Y:S02]  /*4b50*/  F2FP.F16.E4M3.UNPACK_B R41, R36.H1 ;  /* 0x00000024ff29723e */ /* 0x000fe400030006ff */
[----:B------:R-:W-:Y:S02]  /*4b60*/  LOP3.LUT R15, R35, 0xff0000, R104, 0xf8, !PT ;  /* 0x00ff0000230f7812 */ /* 0x000fe400078ef868 */
[----:B------:R-:W-:Y:S01]  /*4b70*/  LOP3.LUT R35, R108, 0xff0000, R105, 0xf8, !PT ;  /* 0x00ff00006c237812 */ /* 0x000fe200078ef869 */
[----:B------:R-:W-:Y:S01]  /*4b80*/  IMAD.MOV.U32 R105, RZ, RZ, R39 ;  /* 0x000000ffff697224 */ /* 0x000fe200078e0027 */
[----:B------:R-:W-:Y:S02]  /*4b90*/  F2FP.F16.E4M3.UNPACK_B R39, R43 ;  /* 0x0000002bff27723e */ /* 0x000fe400020006ff */
[----:B------:R-:W-:Y:S02]  /*4ba0*/  F2FP.F16.E4M3.UNPACK_B R106, R35 ;  /* 0x00000023ff6a723e */ /* 0x000fe400020006ff */
[----:B------:R-:W-:Y:S01]  /*4bb0*/  F2FP.F16.E4M3.UNPACK_B R104, R105 ;  /* 0x00000069ff68723e */ /* 0x000fe200020006ff */
[----:B------:R-:W-:Y:S01]  /*4bc0*/  HADD2.F32 R108, -RZ, R39.H0_H0 ;  /* 0x20000027ff6c7230 */ /* 0x000fe20000004100 */
        /* <DEDUP_REMOVED lines=8> */
[----:B------:R-:W-:Y:S01]  /*4c50*/  FMUL.FTZ R110, R111, R110 ;  /* 0x0000006e6f6e7220 */ /* 0x000fe20000410000 */
        /* <DEDUP_REMOVED lines=25> */
[----:B------:R-:W-:Y:S01]  /*4df0*/  FMUL.FTZ R106, R43, R35 ;  /* 0x000000232b6a7220 */ /* 0x000fe20000410000 */
[----:B------:R-:W-:Y:S01]  /*4e00*/  F2FP.SATFINITE.E4M3.F32.PACK_AB_MERGE_C R37, R32, R33, R37 ;  /* 0x000000212025723e */ /* 0x000fe20004807025 */
[C---:B------:R-:W-:Y:S02]  /*4e10*/  FMUL.FTZ R107, R105.reuse, R35 ;  /* 0x00000023696b7220 */ /* 0x040fe40000410000 */
[----:B------:R-:W-:Y:S01]  /*4e20*/  FFMA.FTZ R35, R105, R15, -R106 ;  /* 0x0000000f69237223 */ /* 0x000fe2000001086a */
        /* <DEDUP_REMOVED lines=28> */
[----:B------:R-:W-:Y:S02]  /*4ff0*/  HADD2.F32 R106, -RZ, R36.H0_H0 ;  /* 0x20000024ff6a7230 */ /* 0x000fe40000004100 */
        /* <DEDUP_REMOVED lines=9> */
[-C--:B------:R-:W-:Y:S01]  /*5090*/  FMUL.FTZ R43, R40, R98.reuse ;  /* 0x00000062282b7220 */ /* 0x080fe20000410000 */
[----:B------:R-:W-:Y:S01]  /*50a0*/  F2FP.SATFINITE.E4M3.F32.PACK_AB_MERGE_C R106, R41, R113, RZ ;  /* 0x00000071296a723e */ /* 0x000fe200048070ff */
[C---:B------:R-:W-:Y:S01]  /*50b0*/  FMUL.FTZ R98, R36.reuse, R98 ;  /* 0x0000006224627220 */ /* 0x040fe20000410000 */
[----:B------:R-:W-:Y:S01]  /*50c0*/  F2FP.SATFINITE.E4M3.F32.PACK_AB_MERGE_C R35, R35, R114, RZ ;  /* 0x000000722323723e */ /* 0x000fe200048070ff */
        /* <DEDUP_REMOVED lines=17> */
[----:B------:R-:W-:Y:S01]  /*51e0*/  FMUL.FTZ R115, R105, R115 ;  /* 0x0000007369737220 */ /* 0x000fe20000410000 */
[----:B------:R-:W-:Y:S01]  /*51f0*/  HADD2.F32 R41, -RZ, R41.H1_H1 ;  /* 0x30000029ff297230 */ /* 0x000fe20000004100 */
[----:B------:R-:W-:Y:S01]  /*5200*/  F2FP.F16.E4M3.UNPACK_B R40, R40 ;  /* 0x00000028ff28723e */ /* 0x000fe200020006ff */
[----:B------:R-:W-:Y:S02]  /*5210*/  HADD2.F32 R98, -RZ, R98.H1_H1 ;  /* 0x30000062ff627230 */ /* 0x000fe40000004100 */
[----:B------:R-:W-:Y:S01]  /*5220*/  FFMA.FTZ R115, R97, R106, R115 ;  /* 0x0000006a61737223 */ /* 0x000fe20000010073 */
[-C--:B------:R-:W-:Y:S01]  /*5230*/  FMUL.FTZ R97, R43, R38.reuse ;  /* 0x000000262b617220 */ /* 0x080fe20000410000 */
[----:B------:R-:W-:Y:S01]  /*5240*/  FMUL.FTZ R38, R41, R38 ;  /* 0x0000002629267220 */ /* 0x000fe20000410000 */
[----:B------:R-:W-:Y:S01]  /*5250*/  FFMA.FTZ R113, R105, R106, -R113 ;  /* 0x0000006a69717223 */ /* 0x000fe20000010871 */
[----:B------:R-:W-:Y:S01]  /*5260*/  F2FP.F16.E4M3.UNPACK_B R100, R100 ;  /* 0x00000064ff64723e */ /* 0x000fe200020006ff */
[-C--:B------:R-:W-:Y:S01]  /*5270*/  FFMA.FTZ R41, R41, R98.reuse, -R97 ;  /* 0x0000006229297223 */ /* 0x080fe20000010861 */
[----:B------:R-:W-:Y:S01]  /*5280*/  FFMA.FTZ R38, R43, R98, R38 ;  /* 0x000000622b267223 */ /* 0x000fe20000010026 */
[----:B------:R-:W-:Y:S01]  /*5290*/  HADD2.F32 R106, -RZ, R99.H0_H0 ;  /* 0x20000063ff6a7230 */ /* 0x000fe20000004100 */
[----:B------:R-:W-:Y:S01]  /*52a0*/  F2FP.SATFINITE.E4M3.F32.PACK_AB_MERGE_C R109, R36, R109, R35 ;  /* 0x0000006d246d723e */ /* 0x000fe20004807023 */
[----:B------:R-:W-:Y:S01]  /*52b0*/  HADD2.F32 R43, -RZ, R42.H0_H0 ;  /* 0x2000002aff2b7230 */ /* 0x000fe20000004100 */
[----:B------:R-:W-:Y:S01]  /*52c0*/  F2FP.SATFINITE.E4M3.F32.PACK_AB_MERGE_C R41, R41, R113, RZ ;  /* 0x000000712929723e */ /* 0x000fe200048070ff */
[----:B------:R-:W-:Y:S01]  /*52d0*/  HADD2.F32 R98, -RZ, R40.H0_H0 ;  /* 0x20000028ff627230 */ /* 0x000fe20000004100 */
[----:B------:R-:W-:Y:S01]  /*52e0*/  F2FP.SATFINITE.E4M3.F32.PACK_AB_MERGE_C R115, R38, R115, RZ ;  /* 0x000000732673723e */ /* 0x000fe200048070ff */
        /* <DEDUP_REMOVED lines=8> */
[----:B------:R-:W-:-:S02]  /*5370*/  HADD2.F32 R43, -RZ, R100.H1_H1 ;  /* 0x30000064ff2b7230 */ /* 0x000fc40000004100 */
[-C--:B------:R-:W-:Y:S01]  /*5380*/  FMUL.FTZ R97, R42, R99.reuse ;  /* 0x000000632a617220 */ /* 0x080fe20000410000 */
[----:B------:R-:W-:Y:S02]  /*5390*/  IMAD.MOV.U32 R36, RZ, RZ, R107 ;  /* 0x000000ffff247224 */ /* 0x000fe400078e006b */
[C---:B------:R-:W-:Y:S01]  /*53a0*/  FMUL.FTZ R99, R40.reuse, R99 ;  /* 0x0000006328637220 */ /* 0x040fe20000410000 */
[----:B------:R-:W-:-:S03]  /*53b0*/  FFMA.FTZ R40, R40, R43, -R97 ;  /* 0x0000002b28287223 */ /* 0x000fc60000010861 */
[----:B------:R-:W-:Y:S01]  /*53c0*/  FFMA.FTZ R99, R42, R43, R99 ;  /* 0x0000002b2a637223 */ /* 0x000fe20000010063 */
[----:B------:R-:W-:Y:S01]  /*53d0*/  F2FP.SATFINITE.E4M3.F32.PACK_AB_MERGE_C R43, R39, R110, R15 ;  /* 0x0000006e272b723e */ /* 0x000fe2000480700f */
[----:B------:R-:W-:Y:S01]  /*53e0*/  IMAD.MOV.U32 R39, RZ, RZ, R111 ;  /* 0x000000ffff277224 */ /* 0x000fe200078e006f */
[----:B------:R-:W-:Y:S01]  /*53f0*/  F2FP.SATFINITE.E4M3.F32.PACK_AB_MERGE_C R38, R40, R105, R41 ;  /* 0x000000692826723e */ /* 0x000fe20004807029 */
[----:B------:R-:W-:Y:S01]  /*5400*/  IMAD.MOV.U32 R40, RZ, RZ, R109 ;  /* 0x000000ffff287224 */ /* 0x000fe200078e006d */
[----:B------:R-:W-:Y:S02]  /*5410*/  F2FP.SATFINITE.E4M3.F32.PACK_AB_MERGE_C R42, R99, R106, R115 ;  /* 0x0000006a632a723e */ /* 0x000fe40004807073 */
[----:B------:R-:W-:-:S07]  /*5420*/  F2FP.SATFINITE.E4M3.F32.PACK_AB_MERGE_C R41, R13, R14, R12 ;  /* 0x0000000e0d29723e */ /* 0x000fce000480700c */
.L_x_1179:
[----:B------:R-:W-:Y:S05]  /*5430*/  BSYNC B2 ;  /* 0x0000000000027941 */ /* 0x000fea0003800000 */
.L_x_1178:
[--C-:B------:R-:W-:Y:S02]  /*5440*/  @!P4 SHF.R.S32.HI R12, RZ, 0x1f, R102.reuse ;  /* 0x0000001fff0cc819 */ /* 0x100fe40000011466 */
[----:B------:R-:W-:-:S04]  /*5450*/  @!P4 IADD3 R15, P5, P6, R58, R78, R102 ;  /* 0x0000004e3a0fc210 */ /* 0x000fc80007ebe066 */
[----:B------:R-:W-:Y:S02]  /*5460*/  @!P4 IADD3.X R32, R80, R95, R12, P5, P6 ;  /* 0x0000005f5020c210 */ /* 0x000fe40002fec40c */
[----:B------:R-:W-:-:S05]  /*5470*/  IADD3 R12, P5, R103, R76, RZ ;  /* 0x0000004c670c7210 */ /* 0x000fca0007fbe0ff */
[----:B------:R-:W-:Y:S01]  /*5480*/  IMAD.X R13, R101, 0x1, R77, P5 ;  /* 0x00000001650d7824 */ /* 0x000fe200028e064d */
[----:B------:R-:W-:-:S04]  /*5490*/  @!P4 IADD3 R14, P5, R15, R76, RZ ;  /* 0x0000004c0f0ec210 */ /* 0x000fc80007fbe0ff */
[----:B-1----:R1:W-:Y:S01]  /*54a0*/  STG.E.128 desc[UR42][R12.64], R36 ;  /* 0x000000240c007986 */ /* 0x0023e2000c101d2a */
[----:B------:R-:W-:-:S05]  /*54b0*/  @!P4 IMAD.X R15, R32, 0x1, R77, P5 ;  /* 0x00000001200fc824 */ /* 0x000fca00028e064d */
[----:B--2---:R1:W-:Y:S03]  /*54c0*/  @!P4 STG.E.128 desc[UR42][R14.64], R40 ;  /* 0x000000280e00c986 */ /* 0x0043e6000c101d2a */
.L_x_1177:
[----:B------:R-:W-:Y:S05]  /*54d0*/  BSYNC B1 ;  /* 0x0000000000017941 */ /* 0x000fea0003800000 */
.L_x_1176:
[----:B------:R-:W-:-:S13]  /*54e0*/  ISETP.NE.AND P4, PT, R45, RZ, PT ;  /* 0x000000ff2d00720c */ /* 0x000fda0003f85270 */
[----:B------:R-:W-:Y:S05]  /*54f0*/  @!P4 BRA `(.L_x_1160) ;  /* 0x000000100030c947 */ /* 0x000fea0003800000 */
[----:B------:R-:W2:Y:S04]  /*5500*/  LDL R32, [R1+0x30] ;  /* 0x0000300001207983 */ /* 0x000ea80000100800 */
[----:B-1----:R-:W3:Y:S04]  /*5510*/  LDL R15, [R1+0x74] ;  /* 0x00007400010f7983 */ /* 0x002ee80000100800 */
[----:B------:R-:W4:Y:S01]  /*5520*/  LDL R14, [R1+0x3c] ;  /* 0x00003c00010e7983 */ /* 0x000f220000100800 */
[----:B------:R-:W-:Y:S01]  /*5530*/  ISETP.NE.AND P5, PT, R82, RZ, PT ;  /* 0x000000ff5200720c */ /* 0x000fe20003fa5270 */
[----:B------:R-:W-:Y:S03]  /*5540*/  BSSY B1, `(.L_x_1180) ;  /* 0x00000e6000017945 */ /* 0x000fe60003800000 */
[----:B------:R-:W-:-:S02]  /*5550*/  SEL R96, R61, R96, !P5 ;  /* 0x000000603d607207 */ /* 0x000fc40006800000 */
[----:B------:R-:W-:Y:S02]  /*5560*/  IADD3 R37, P4, P5, R58, R78, R7 ;  /* 0x0000004e3a257210 */ /* 0x000fe40007d9e007 */
[----:B------:R-:W-:Y:S02]  /*5570*/  SHF.R.S32.HI R13, RZ, 0x1f, R96 ;  /* 0x0000001fff0d7819 */ /* 0x000fe40000011460 */
[----:B------:R-:W-:Y:S02]  /*5580*/  IADD3.X R38, R80, R95, R3, P4, P5 ;  /* 0x0000005f50267210 */ /* 0x000fe400027ea403 */
[----:B------:R-:W-:Y:S02]  /*5590*/  LEA.HI R13, R13, R96, RZ, 0x5 ;  /* 0x000000600d0d7211 */ /* 0x000fe400078f28ff */
[----:B------:R-:W-:Y:S02]  /*55a0*/  ISETP.GE.AND P5, PT, R81, R87, PT ;  /* 0x000000575100720c */ /* 0x000fe40003fa6270 */
[----:B------:R-:W-:-:S02]  /*55b0*/  SHF.R.S32.HI R13, RZ, 0x5, R13 ;  /* 0x00000005ff0d7819 */ /* 0x000fc4000001140d */
[----:B------:R-:W-:Y:S02]  /*55c0*/  IADD3 R36, P4, R37, R76, RZ ;  /* 0x0000004c25247210 */ /* 0x000fe40007f9e0ff */
[----:B------:R-:W-:-:S03]  /*55d0*/  LEA.HI.SX32 R13, R72, R13, 0x1c ;  /* 0x0000000d480d7211 */ /* 0x000fc600078fe2ff */
[----:B------:R-:W-:Y:S01]  /*55e0*/  IMAD.X R37, R38, 0x1, R77, P4 ;  /* 0x0000000126257824 */ /* 0x000fe200020e064d */
[C---:B------:R-:W-:Y:S01]  /*55f0*/  LEA.HI R12, R13.reuse, R13, RZ, 0x1 ;  /* 0x0000000d0d0c7211 */ /* 0x040fe200078f08ff */
[----:B------:R-:W-:-:S04]  /*5600*/  IMAD.SHL.U32 R39, R13, 0x10, RZ ;  /* 0x000000100d277824 */ /* 0x000fc800078e00ff */
[----:B------:R-:W-:-:S05]  /*5610*/  IMAD.SHL.U32 R13, R12, 0x800, RZ ;  /* 0x000008000c0d7824 */ /* 0x000fca00078e00ff */
        /* <DEDUP_REMOVED lines=30> */
[----:B-1----:R-:W-:Y:S01]  /*5800*/  IMAD.MOV.U32 R29, RZ, RZ, R12 ;  /* 0x000000ffff1d7224 */ /* 0x002fe200078e000c */
        /* <DEDUP_REMOVED lines=26> */
[-C--:B------:R-:W-:Y:S01]  /*59b0*/  FMUL.FTZ R98, R31, R40.reuse ;  /* 0x000000281f627220 */ /* 0x080fe20000410000 */
[----:B------:R-:W-:Y:S01]  /*59c0*/  F2FP.F16.E4M3.UNPACK_B R38, R29 ;  /* 0x0000001dff26723e */ /* 0x000fe200020006ff */
[----:B------:R-:W-:Y:S01]  /*59d0*/  HADD2.F32 R43, -RZ, R90.H0_H0 ;  /* 0x2000005aff2b7230 */ /* 0x000fe20000004100 */
[----:B------:R-:W-:Y:S01]  /*59e0*/  LOP3.LUT R9, R87, 0xff0000, R96, 0xf8, !PT ;  /* 0x00ff000057097812 */ /* 0x000fe200078ef860 */
[----:B------:R-:W-:Y:S01]  /*59f0*/  FMUL.FTZ R96, R41, R40 ;  /* 0x0000002829607220 */ /* 0x000fe20000410000 */
[----:B------:R-:W-:Y:S01]  /*5a00*/  F2FP.F16.E4M3.UNPACK_B R92, R92 ;  /* 0x0000005cff5c723e */ /* 0x000fe200020006ff */
[----:B------:R-:W-:-:S02]  /*5a10*/  HADD2.F32 R40, -RZ, R32.H0_H0 ;  /* 0x20000020ff287230 */ /* 0x000fc40000004100 */
[----:B------:R-:W-:Y:S02]  /*5a20*/  HADD2.F32 R30, -RZ, R38.H0_H0 ;  /* 0x20000026ff1e7230 */ /* 0x000fe40000004100 */
[-C--:B------:R-:W-:Y:S01]  /*5a30*/  FFMA.FTZ R29, R31, R42.reuse, -R96 ;  /* 0x0000002a1f1d7223 */ /* 0x080fe20000010860 */
[----:B------:R-:W-:Y:S01]  /*5a40*/  FFMA.FTZ R31, R41, R42, R98 ;  /* 0x0000002a291f7223 */ /* 0x000fe20000010062 */
[----:B------:R-:W-:Y:S02]  /*5a50*/  HADD2.F32 R41, -RZ, R92.H0_H0 ;  /* 0x2000005cff297230 */ /* 0x000fe40000004100 */
[-C--:B------:R-:W-:Y:S01]  /*5a60*/  FMUL.FTZ R87, R40, R43.reuse ;  /* 0x0000002b28577220 */ /* 0x080fe20000410000 */
[----:B------:R-:W-:Y:S01]  /*5a70*/  FMUL.FTZ R97, R30, R43 ;  /* 0x0000002b1e617220 */ /* 0x000fe20000410000 */
[----:B------:R-:W-:Y:S01]  /*5a80*/  HADD2.F32 R90, -RZ, R90.H1_H1 ;  /* 0x3000005aff5a7230 */ /* 0x000fe20000004100 */
[----:B------:R-:W-:Y:S01]  /*5a90*/  F2FP.F16.E4M3.UNPACK_B R42, R34.H1 ;  /* 0x00000022ff2a723e */ /* 0x000fe200030006ff */
[----:B------:R-:W-:-:S02]  /*5aa0*/  HADD2.F32 R43, -RZ, R32.H1_H1 ;  /* 0x30000020ff2b7230 */ /* 0x000fc40000004100 */
[-C--:B------:R-:W-:Y:S01]  /*5ab0*/  FFMA.FTZ R30, R30, R41.reuse, -R87 ;  /* 0x000000291e1e7223 */ /* 0x080fe20000010857 */
[----:B------:R-:W-:Y:S01]  /*5ac0*/  FFMA.FTZ R32, R40, R41, R97 ;  /* 0x0000002928207223 */ /* 0x000fe20000010061 */
[----:B------:R-:W-:Y:S01]  /*5ad0*/  HADD2.F32 R38, -RZ, R38.H1_H1 ;  /* 0x30000026ff267230 */ /* 0x000fe20000004100 */
[----:B------:R-:W-:Y:S01]  /*5ae0*/  F2FP.F16.E4M3.UNPACK_B R40, R91.H1 ;  /* 0x0000005bff28723e */ /* 0x000fe200030006ff */
[----:B------:R-:W-:Y:S02]  /*5af0*/  HADD2.F32 R92, -RZ, R92.H1_H1 ;  /* 0x3000005cff5c7230 */ /* 0x000fe40000004100 */
[-C--:B------:R-:W-:Y:S01]  /*5b00*/  FMUL.FTZ R41, R43, R90.reuse ;  /* 0x0000005a2b297220 */ /* 0x080fe20000410000 */
[----:B------:R-:W-:Y:S01]  /*5b10*/  F2FP.F16.E4M3.UNPACK_B R96, R93.H1 ;  /* 0x0000005dff60723e */ /* 0x000fe200030006ff */
[C---:B------:R-:W-:Y:S01]  /*5b20*/  FMUL.FTZ R98, R38.reuse, R90 ;  /* 0x0000005a26627220 */ /* 0x040fe20000410000 */
[----:B------:R-:W-:Y:S02]  /*5b30*/  HADD2.F32 R99, -RZ, R40.H0_H0 ;  /* 0x20000028ff637230 */ /* 0x000fe40000004100 */
[----:B------:R-:W-:Y:S01]  /*5b40*/  FFMA.FTZ R41, R38, R92, -R41 ;  /* 0x0000005c26297223 */ /* 0x000fe20000010829 */
[----:B------:R-:W-:Y:S01]  /*5b50*/  F2FP.F16.E4M3.UNPACK_B R38, R14.H1 ;  /* 0x0000000eff26723e */ /* 0x000fe200030006ff */
[----:B------:R-:W-:-:S02]  /*5b60*/  HADD2.F32 R90, -RZ, R42.H0_H0 ;  /* 0x2000002aff5a7230 */ /* 0x000fc40000004100 */
[----:B------:R-:W-:Y:S01]  /*5b70*/  FFMA.FTZ R43, R43, R92, R98 ;  /* 0x0000005c2b2b7223 */ /* 0x000fe20000010062 */
[----:B------:R-:W-:Y:S01]  /*5b80*/  HADD2.F32 R92, -RZ, R40.H1_H1 ;  /* 0x30000028ff5c7230 */ /* 0x000fe20000004100 */
[----:B------:R-:W-:Y:S01]  /*5b90*/  F2FP.F16.E4M3.UNPACK_B R14, R14 ;  /* 0x0000000eff0e723e */ /* 0x000fe200020006ff */
[----:B------:R-:W-:Y:S02]  /*5ba0*/  HADD2.F32 R40, -RZ, R38.H0_H0 ;  /* 0x20000026ff287230 */ /* 0x000fe40000004100 */
[----:B------:R-:W-:Y:S01]  /*5bb0*/  FMUL.FTZ R101, R90, R99 ;  /* 0x000000635a657220 */ /* 0x000fe20000410000 */
[----:B------:R-:W-:Y:S01]  /*5bc0*/  HADD2.F32 R97, -RZ, R96.H0_H0 ;  /* 0x20000060ff617230 */ /* 0x000fe20000004100 */
[----:B------:R-:W-:Y:S01]  /*5bd0*/  F2FP.F16.E4M3.UNPACK_B R93, R93 ;  /* 0x0000005dff5d723e */ /* 0x000fe200020006ff */
[----:B------:R-:W-:Y:S02]  /*5be0*/  HADD2.F32 R87, -RZ, R38.H1_H1 ;  /* 0x30000026ff577230 */ /* 0x000fe40000004100 */
[----:B------:R-:W-:Y:S01]  /*5bf0*/  FMUL.FTZ R99, R40, R99 ;  /* 0x0000006328637220 */ /* 0x000fe20000410000 */
[----:B------:R-:W-:-:S02]  /*5c00*/  HADD2.F32 R42, -RZ, R42.H1_H1 ;  /* 0x3000002aff2a7230 */ /* 0x000fc40000004100 */
[-C--:B------:R-:W-:Y:S01]  /*5c10*/  FFMA.FTZ R38, R40, R97.reuse, -R101 ;  /* 0x0000006128267223 */ /* 0x080fe20000010865 */
[----:B------:R-:W-:Y:S02]  /*5c20*/  HADD2.F32 R96, -RZ, R96.H1_H1 ;  /* 0x30000060ff607230 */ /* 0x000fe40000004100 */
[-C--:B------:R-:W-:Y:S01]  /*5c30*/  FMUL.FTZ R101, R87, R92.reuse ;  /* 0x0000005c57657220 */ /* 0x080fe20000410000 */
[----:B------:R-:W-:Y:S01]  /*5c40*/  FFMA.FTZ R40, R90, R97, R99 ;  /* 0x000000615a287223 */ /* 0x000fe20000010063 */
[----:B------:R-:W-:Y:S01]  /*5c50*/  F2FP.F16.E4M3.UNPACK_B R90, R91 ;  /* 0x0000005bff5a723e */ /* 0x000fe200020006ff */
[C---:B------:R-:W-:Y:S01]  /*5c60*/  FMUL.FTZ R98, R42.reuse, R92 ;  /* 0x0000005c2a627220 */ /* 0x040fe20000410000 */
[----:B------:R-:W-:Y:S01]  /*5c70*/  FFMA.FTZ R91, R42, R96, R101 ;  /* 0x000000602a5b7223 */ /* 0x000fe20000010065 */
[----:B------:R-:W-:Y:S01]  /*5c80*/  F2FP.F16.E4M3.UNPACK_B R42, R34 ;  /* 0x00000022ff2a723e */ /* 0x000fe200020006ff */
[----:B------:R-:W-:Y:S01]  /*5c90*/  HADD2.F32 R34, -RZ, R14.H0_H0 ;  /* 0x2000000eff227230 */ /* 0x000fe20000004100 */
[----:B------:R-:W-:Y:S01]  /*5ca0*/  F2FP.SATFINITE.E4M3.F32.PACK_AB_MERGE_C R12, R29, R12, RZ ;  /* 0x0000000c1d0c723e */ /* 0x000fe200048070ff */
[----:B------:R-:W-:-:S02]  /*5cb0*/  HADD2.F32 R99, -RZ, R90.H0_H0 ;  /* 0x2000005aff637230 */ /* 0x000fc40000004100 */
[----:B------:R-:W-:Y:S01]  /*5cc0*/  FFMA.FTZ R87, R87, R96, -R98 ;  /* 0x0000006057577223 */ /* 0x000fe20000010862 */
[----:B------:R-:W-:Y:S01]  /*5cd0*/  HADD2.F32 R101, -RZ, R90.H1_H1 ;  /* 0x3000005aff657230 */ /* 0x000fe20000004100 */
[----:B------:R-:W-:Y:S01]  /*5ce0*/  F2FP.SATFINITE.E4M3.F32.PACK_AB_MERGE_C R29, R31, R28, RZ ;  /* 0x0000001c1f1d723e */ /* 0x000fe200048070ff */
[--C-:B------:R-:W-:Y:S01]  /*5cf0*/  HADD2.F32 R90, -RZ, R42.reuse.H0_H0 ;  /* 0x2000002aff5a7230 */ /* 0x100fe20000004100 */
[----:B------:R-:W-:Y:S01]  /*5d00*/  F2FP.SATFINITE.E4M3.F32.PACK_AB_MERGE_C R12, R41, R30, R12 ;  /* 0x0000001e290c723e */ /* 0x000fe2000480700c */
[----:B------:R-:W-:Y:S01]  /*5d10*/  HADD2.F32 R42, -RZ, R42.H1_H1 ;  /* 0x3000002aff2a7230 */ /* 0x000fe20000004100 */
[----:B------:R-:W-:Y:S01]  /*5d20*/  F2FP.SATFINITE.E4M3.F32.PACK_AB_MERGE_C R32, R43, R32, R29 ;  /* 0x000000202b20723e */ /* 0x000fe2000480701d */
[----:B------:R-:W-:Y:S02]  /*5d30*/  HADD2.F32 R14, -RZ, R14.H1_H1 ;  /* 0x3000000eff0e7230 */ /* 0x000fe40000004100 */
[----:B------:R-:W-:Y:S01]  /*5d40*/  FMUL.FTZ R103, R90, R99 ;  /* 0x000000635a677220 */ /* 0x000fe20000410000 */
[----:B------:R-:W-:-:S02]  /*5d50*/  HADD2.F32 R97, -RZ, R93.H0_H0 ;  /* 0x2000005dff617230 */ /* 0x000fc40000004100 */
[-C--:B------:R-:W-:Y:S01]  /*5d60*/  FMUL.FTZ R105, R42, R101.reuse ;  /* 0x000000652a697220 */ /* 0x080fe20000410000 */
[----:B------:R-:W-:Y:S02]  /*5d70*/  HADD2.F32 R93, -RZ, R93.H1_H1 ;  /* 0x3000005dff5d7230 */ /* 0x000fe40000004100 */
[----:B------:R-:W-:Y:S01]  /*5d80*/  FMUL.FTZ R101, R14, R101 ;  /* 0x000000650e657220 */ /* 0x000fe20000410000 */
[C---:B------:R-:W-:Y:S01]  /*5d90*/  FMUL.FTZ R99, R34.reuse, R99 ;  /* 0x0000006322637220 */ /* 0x040fe20000410000 */
        /* <DEDUP_REMOVED lines=42> */
[----:B------:R-:W-:Y:S01]  /*6040*/  F2FP.F16.E4M3.UNPACK_B R91, R8.H1 ;  /* 0x00000008ff5b723e */ /* 0x000fe200030006ff */
        /* <DEDUP_REMOVED lines=12> */
[----:B------:R-:W-:Y:S01]  /*6110*/  HADD2.F32 R97, -RZ, R97.H1_H1 ;  /* 0x30000061ff617230 */ /* 0x000fe20000004100 */
[----:B------:R-:W-:Y:S01]  /*6120*/  F2FP.F16.E4M3.UNPACK_B R42, R35.H1 ;  /* 0x00000023ff2a723e */ /* 0x000fe200030006ff */
[----:B------:R-:W-:Y:S01]  /*6130*/  HADD2.F32 R35, -RZ, R33.H0_H0 ;  /* 0x20000021ff237230 */ /* 0x000fe20000004100 */
[----:B------:R-:W-:Y:S01]  /*6140*/  F2FP.F16.E4M3.UNPACK_B R90, R8 ;  /* 0x00000008ff5a723e */ /* 0x000fe200020006ff */
        /* <DEDUP_REMOVED lines=8> */
[----:B------:R-:W-:Y:S02]  /*61d0*/  HADD2.F32 R92, -RZ, R90.H0_H0 ;  /* 0x2000005aff5c7230 */ /* 0x000fe40000004100 */
[----:B------:R-:W-:Y:S01]  /*61e0*/  FMUL.FTZ R100, R35, R8 ;  /* 0x0000000823647220 */ /* 0x000fe20000410000 */
[----:B------:R-:W-:Y:S02]  /*61f0*/  HADD2.F32 R42, -RZ, R42.H1_H1 ;  /* 0x3000002aff2a7230 */ /* 0x000fe40000004100 */
[-C--:B------:R-:W-:Y:S01]  /*6200*/  FMUL.FTZ R99, R87, R9.reuse ;  /* 0x0000000957637220 */ /* 0x080fe20000410000 */
[----:B------:R-:W-:Y:S02]  /*6210*/  HADD2.F32 R15, -RZ, R15.H1_H1 ;  /* 0x3000000fff0f7230 */ /* 0x000fe40000004100 */
[----:B------:R-:W-:Y:S01]  /*6220*/  FMUL.FTZ R102, R40, R9 ;  /* 0x0000000928667220 */ /* 0x000fe20000410000 */
[----:B------:R-:W-:-:S02]  /*6230*/  HADD2.F32 R93, -RZ, R91.H0_H0 ;  /* 0x2000005bff5d7230 */ /* 0x000fc40000004100 */
[-C--:B------:R-:W-:Y:S01]  /*6240*/  FFMA.FTZ R8, R35, R92.reuse, -R98 ;  /* 0x0000005c23087223 */ /* 0x080fe20000010862 */
        /* <DEDUP_REMOVED lines=8> */
[-C--:B------:R-:W-:Y:S01]  /*62d0*/  FMUL.FTZ R40, R41, R96.reuse ;  /* 0x0000006029287220 */ /* 0x080fe20000410000 */
        /* <DEDUP_REMOVED lines=12> */
.L_x_1181:
[----:B------:R-:W-:Y:S05]  /*63a0*/  BSYNC B1 ;  /* 0x0000000000017941 */ /* 0x000fea0003800000 */
.L_x_1180:
[----:B-1----:R4:W-:Y:S01]  /*63b0*/  STG.E.128 desc[UR42][R36.64], R12 ;  /* 0x0000000c24007986 */ /* 0x0029e2000c101d2a */
        /* <DEDUP_REMOVED lines=9> */
.L_x_1153:
[----:B------:R-:W-:-:S06]  /*6450*/  UISETP.NE.AND UP0, UPT, UR36, 0x3, UPT ;  /* 0x000000032400788c */ /* 0x000fcc000bf05270 */
[----:B------:R-:W-:-:S13]  /*6460*/  PLOP3.LUT P3, PT, PT, PT, UP0, 0x80, 0x0 ;  /* 0x000000000000781c */ /* 0x000fda0003f6f008 */
[----:B------:R-:W-:Y:S05]  /*6470*/  @!P3 BRA `(.L_x_1182) ;  /* 0x000000000004b947 */ /* 0x000fea0003800000 */
[----:B------:R-:W-:Y:S01]  /*6480*/  BPT.TRAP 0x1 ;  /* 0x000000040000795c */ /* 0x000fe20000300000 */
.L_x_1182:
[----:B------:R-:W2:Y:S01]  /*6490*/  LDL R8, [R1+0x8] ;  /* 0x0000080001087983 */ /* 0x000ea20000100800 */
[----:B------:R-:W-:Y:S01]  /*64a0*/  IMAD R83, R18, 0x8, R16 ;  /* 0x0000000812537824 */ /* 0x000fe200078e0210 */
[----:B------:R-:W-:Y:S01]  /*64b0*/  BSSY B1, `(.L_x_1183) ;  /* 0x0000007000017945 */ /* 0x000fe20003800000 */
[----:B------:R-:W-:-:S05]  /*64c0*/  IMAD R85, R2, -0x80, R27 ;  /* 0xffffff8002557824 */ /* 0x000fca00078e021b */
[----:B------:R-:W-:-:S04]  /*64d0*/  VIMNMX R85, R85, 0x80, PT ;  /* 0x0000008055557848 */ /* 0x000fc80003fe0100 */
[----:B------:R-:W-:Y:S02]  /*64e0*/  ISETP.GE.AND P4, PT, R23, R85, PT ;  /* 0x000000551700720c */ /* 0x000fe40003f86270 */
[----:B--2---:R-:W-:-:S04]  /*64f0*/  SHF.L.U32 R86, R8, 0x1f, RZ ;  /* 0x0000001f08567819 */ /* 0x004fc800000006ff */
[----:B------:R-:W0:Y:S02]  /*6500*/  SYNCS.PHASECHK.TRANS64.TRYWAIT P5, [R83+URZ+0x19c90], R86 ;  /* 0x019c9056530075a7 */ /* 0x000e2400080a017f */
[----:B0-----:R-:W-:Y:S05]  /*6510*/  @!P5 BRA `(.L_x_1184) ;  /* 0x000001a8004cd947 */ /* 0x001fea0003800000 */
.L_x_1486:
[----:B------:R-:W-:Y:S05]  /*6520*/  BSYNC B1 ;  /* 0x0000000000017941 */ /* 0x000fea0003800000 */
.L_x_1183:
        /* <DEDUP_REMOVED lines=9> */
.L_x_1160:
[----:B------:R-:W-:Y:S05]  /*65c0*/  BSYNC B0 ;  /* 0x0000000000007941 */ /* 0x000fea0003800000 */
.L_x_1152:
        /* <DEDUP_REMOVED lines=17> */
.L_x_1186:
[----:B------:R-:W-:Y:S05]  /*66e0*/  BSYNC B0 ;  /* 0x0000000000007941 */ /* 0x000fea0003800000 */
.L_x_1185:
[----:B------:R-:W2:Y:S01]  /*66f0*/  SYNCS.PHASECHK.TRANS64.TRYWAIT P5, [R83+URZ+0x19cb0], R86 ;  /* 0x019cb056530075a7 */ /* 0x000ea200080a017f */
[----:B------:R-:W-:Y:S01]  /*6700*/  BSSY B0, `(.L_x_1187) ;  /* 0x0000003000007945 */ /* 0x000fe20003800000 */
[----:B------:R-:W-:-:S03]  /*6710*/  ISETP.GE.AND P3, PT, R23, R85, PT ;  /* 0x000000551700720c */ /* 0x000fc60003f66270 */
[----:B--2---:R-:W-:Y:S10]  /*6720*/  @!P5 BRA `(.L_x_1188) ;  /* 0x000001a400dcd947 */ /* 0x004ff40003800000 */
.L_x_1487:
[----:B------:R-:W-:Y:S05]  /*6730*/  BSYNC B0 ;  /* 0x0000000000007941 */ /* 0x000fea0003800000 */
.L_x_1187:
[----:B------:R-:W-:Y:S04]  /*6740*/  BSSY B0, `(.L_x_1189) ;  /* 0x0000016000007945 */ /* 0x000fe80003800000 */
[----:B------:R-:W-:Y:S05]  /*6750*/  @P3 BRA `(.L_x_1190) ;  /* 0x0000000000503947 */ /* 0x000fea0003800000 */
[----:B------:R-:W-:Y:S01]  /*6760*/  ULDC UR8, c[0x0][0x2f4] ;  /* 0x0000bd0000087ab9 */ /* 0x000fe20000000800 */
[----:B----4-:R-:W-:Y:S01]  /*6770*/  IMAD.WIDE R12, R2, 0x80, R46 ;  /* 0x00000080020c7825 */ /* 0x010fe200078e022e */
[----:B------:R-:W-:Y:S01]  /*6780*/  ISETP.GE.AND P5, PT, R152, UR8, PT ;  /* 0x0000000898007c0c */ /* 0x000fe2000bfa6270 */
[----:B------:R-:W-:Y:S01]  /*6790*/  ULDC.64 UR4, c[0x0][0x328] ;  /* 0x0000ca0000047ab9 */ /* 0x000fe20000000a00 */
[----:B------:R-:W-:Y:S01]  /*67a0*/  ULDC.64 UR6, c[0x0][0x318] ;  /* 0x0000c60000067ab9 */ /* 0x000fe20000000a00 */
[----:B------:R-:W-:Y:S02]  /*67b0*/  IMAD.MOV.U32 R14, RZ, RZ, R56 ;  /* 0x000000ffff0e7224 */ /* 0x000fe400078e0038 */
[----:B------:R-:W-:Y:S02]  /*67c0*/  IMAD.MOV.U32 R15, RZ, RZ, R0 ;  /* 0x000000ffff0f7224 */ /* 0x000fe400078e0000 */
[----:B------:R-:W-:Y:S02]  /*67d0*/  IMAD R13, R13, UR4, RZ ;  /* 0x000000040d0d7c24 */ /* 0x000fe4000f8e02ff */
[----:B------:R-:W-:-:S04]  /*67e0*/  IMAD.WIDE.U32 R14, R12, UR4, R14 ;  /* 0x000000040c0e7c25 */ /* 0x000fc8000f8e000e */
[----:B-1----:R-:W1:Y:S01]  /*67f0*/  @!P5 LDS.128 R8, [R84+0x9000] ;  /* 0x009000005408d984 */ /* 0x002e620000000c00 */
[----:B------:R-:W-:Y:S01]  /*6800*/  IMAD R13, R12, UR5, R13 ;  /* 0x000000050c0d7c24 */ /* 0x000fe2000f8e020d */
[----:B------:R-:W-:-:S04]  /*6810*/  IADD3 R28, P3, R14, UR6, RZ ;  /* 0x000000060e1c7c10 */ /* 0x000fc8000ff7e0ff */
[----:B------:R-:W-:Y:S02]  /*6820*/  IADD3.X R29, R15, UR7, R13, P3, !PT ;  /* 0x000000070f1d7c10 */ /* 0x000fe40009ffe40d */
[----:B------:R-:W-:-:S03]  /*6830*/  ISETP.GE.AND P3, PT, R81, UR8, PT ;  /* 0x0000000851007c0c */ /* 0x000fc6000bf66270 */
[----:B-1----:R-:W-:Y:S01]  /*6840*/  @!P5 STG.E.128 desc[UR42][R28.64], R8 ;  /* 0x000000081c00d986 */ /* 0x002fe2000c101d2a */
[----:B------:R-:W-:-:S09]  /*6850*/  ISETP.GE.AND P5, PT, R65, UR8, PT ;  /* 0x0000000841007c0c */ /* 0x000fd2000bfa6270 */
[----:B------:R-:W1:Y:S04]  /*6860*/  @!P3 LDS.128 R8, [R84+0xa000] ;  /* 0x00a000005408b984 */ /* 0x000e680000000c00 */
[----:B------:R-:W3:Y:S04]  /*6870*/  @!P5 LDS.128 R12, [R84+0xb000] ;  /* 0x00b00000540cd984 */ /* 0x000ee80000000c00 */
[----:B-1----:R1:W-:Y:S04]  /*6880*/  @!P3 STG.E.128 desc[UR42][R28.64+0x20], R8 ;  /* 0x000020081c00b986 */ /* 0x0023e8000c101d2a */
[----:B---3--:R1:W-:Y:S02]  /*6890*/  @!P5 STG.E.128 desc[UR42][R28.64+0x40], R12 ;  /* 0x0000400c1c00d986 */ /* 0x0083e4000c101d2a */
.L_x_1190:
[----:B------:R-:W-:Y:S05]  /*68a0*/  BSYNC B0 ;  /* 0x0000000000007941 */ /* 0x000fea0003800000 */
.L_x_1189:
[----:B-1----:R-:W3:Y:S01]  /*68b0*/  LDL.LU R9, [R1+0x8] ;  /* 0x0000080001097983 */ /* 0x002ee20000300800 */
[----:B0-2---:R-:W-:Y:S01]  /*68c0*/  @!P4 VIADD R83, R83, 0x19cc0 ;  /* 0x00019cc05353c836 */ /* 0x005fe20000000000 */
[----:B------:R-:W-:Y:S01]  /*68d0*/  PLOP3.LUT P3, PT, PT, PT, PT, 0x8, 0x0 ;  /* 0x000000000000781c */ /* 0x000fe20003f6e170 */
[----:B------:R-:W-:Y:S01]  /*68e0*/  VIADD R18, R18, 0x1 ;  /* 0x0000000112127836 */ /* 0x000fe20000000000 */
[----:B------:R-:W-:Y:S01]  /*68f0*/  @!PT LDS RZ, [RZ] ;  /* 0x00000000fffff984 */ /* 0x000fe20000000800 */
[----:B------:R-:W-:Y:S01]  /*6900*/  @!PT LDS RZ, [RZ] ;  /* 0x00000000fffff984 */ /* 0x000fe20000000800 */
[----:B------:R-:W-:Y:S01]  /*6910*/  @!PT LDS RZ, [RZ] ;  /* 0x00000000fffff984 */ /* 0x000fe20000000800 */
[----:B------:R-:W-:Y:S01]  /*6920*/  @!PT LDS RZ, [RZ] ;  /* 0x00000000fffff984 */ /* 0x000fe20000000800 */
[----:B------:R0:W-:Y:S06]  /*6930*/  MEMBAR.ALL.CTA ;  /* 0x0000000000007992 */ /* 0x0001ec0000008000 */
[----:B0-----:R-:W0:Y:S01]  /*6940*/  FENCE.VIEW.ASYNC.S ;  /* 0x00000000000073c6 */ /* 0x001e220000000000 */
[----:B------:R-:W-:Y:S01]  /*6950*/  @!P4 PRMT R83, RZ, 0x654, R83 ;  /* 0x00000654ff53c816 */ /* 0x000fe20000000053 */
[----:B0-----:R0:W-:Y:S06]  /*6960*/  BAR.SYNC.DEFER_BLOCKING R62, 0x80 ;  /* 0x0002003e0000751d */ /* 0x0011ec0000010000 */
[----:B------:R0:W-:Y:S01]  /*6970*/  @!P4 SYNCS.ARRIVE.TRANS64.RED.A1T0 RZ, [R83+URZ], RZ ;  /* 0x000000ff53ffc9a7 */ /* 0x0001e2000810043f */
[----:B------:R-:W-:-:S04]  /*6980*/  ISETP.NE.AND P4, PT, R18, 0x2, PT ;  /* 0x000000021200780c */ /* 0x000fc80003f85270 */
[----:B------:R-:W-:Y:S02]  /*6990*/  SEL R8, RZ, 0x1, P4 ;  /* 0x00000001ff087807 */ /* 0x000fe40002000000 */
[----:B------:R-:W-:Y:S02]  /*69a0*/  SEL R18, R18, RZ, P4 ;  /* 0x000000ff12127207 */ /* 0x000fe40002000000 */
[----:B---3--:R-:W-:-:S05]  /*69b0*/  LOP3.LUT R9, R9, R8, RZ, 0x3c, !PT ;  /* 0x0000000809097212 */ /* 0x008fca00078e3cff */
[----:B------:R0:W-:Y:S01]  /*69c0*/  STL [R1+0x8], R9 ;  /* 0x0000080901007387 */ /* 0x0001e20000100800 */
[----:B------:R-:W-:Y:S05]  /*69d0*/  @P2 BRA `(.L_x_1191) ;  /* 0xffffffbc00582947 */ /* 0x000fea000383ffff */
.L_x_1147:
[----:B------:R-:W-:Y:S04]  /*69e0*/  BSSY B0, `(.L_x_1192) ;  /* 0x0000004000007945 */ /* 0x000fe80003800000 */
[----:B------:R-:W-:Y:S05]  /*69f0*/  @P3 BRA `(.L_x_1193) ;  /* 0x0000000000083947 */ /* 0x000fea0003800000 */
[----:B------:R-:W1:Y:S02]  /*6a00*/  FENCE.VIEW.ASYNC.G ;  /* 0x00000000000073c6 */ /* 0x000e640000000100 */
[----:B-1----:R-:W-:Y:S06]  /*6a10*/  BAR.ARV 0xc, 0x200 ;  /* 0x0308000000007b1d */ /* 0x002fec0000002000 */
.L_x_1193:
[----:B------:R-:W-:Y:S05]  /*6a20*/  BSYNC B0 ;  /* 0x0000000000007941 */ /* 0x000fea0003800000 */
.L_x_1192:
[----:B------:R-:W2:Y:S01]  /*6a30*/  LDL R21, [R1+0x2c] ;  /* 0x00002c0001157983 */ /* 0x000ea20000100800 */
[----:B------:R-:W-:Y:S01]  /*6a40*/  ULDC.64 UR4, c[0x0][0x990] ;  /* 0x0002640000047ab9 */ /* 0x000fe20000000a00 */
[----:B------:R-:W-:Y:S02]  /*6a50*/  ULDC.64 UR6, c[0x0][0x998] ;  /* 0x0002660000067ab9 */ /* 0x000fe40000000a00 */
[----:B------:R-:W3:Y:S01]  /*6a60*/  LDL R20, [R1+0x28] ;  /* 0x0000280001147983 */ /* 0x000ee20000100800 */
[----:B------:R-:W-:Y:S02]  /*6a70*/  ISETP.NE.U32.AND P0, PT, RZ, UR4, PT ;  /* 0x00000004ff007c0c */ /* 0x000fe4000bf05070 */
[----:B------:R-:W-:Y:S01]  /*6a80*/  ISETP.NE.U32.AND P1, PT, RZ, UR6, PT ;  /* 0x00000006ff007c0c */ /* 0x000fe2000bf25070 */
[----:B----4-:R-:W4:Y:S01]  /*6a90*/  LDL R14, [R1+0xc] ;  /* 0x00000c00010e7983 */ /* 0x010f220000100800 */
[----:B------:R-:W-:Y:S02]  /*6aa0*/  ISETP.NE.AND.EX P0, PT, RZ, UR5, PT, P0 ;  /* 0x00000005ff007c0c */ /* 0x000fe4000bf05300 */
[----:B------:R-:W-:-:S11]  /*6ab0*/  ISETP.NE.AND.EX P1, PT, RZ, UR7, PT, P1 ;  /* 0x00000007ff007c0c */ /* 0x000fd6000bf25310 */
[----:B------:R-:W1:Y:S08]  /*6ac0*/  @P0 LDC.64 R6, c[0x0][0x9a8] ;  /* 0x00026a00ff060b82 */ /* 0x000e700000000a00 */
[----:B0-----:R-:W0:Y:S08]  /*6ad0*/  @P1 LDC.64 R8, c[0x0][0x9b8] ;  /* 0x00026e00ff081b82 */ /* 0x001e300000000a00 */
[----:B------:R-:W0:Y:S08]  /*6ae0*/  @P0 LDC.64 R10, c[0x0][0x9b0] ;  /* 0x00026c00ff0a0b82 */ /* 0x000e300000000a00 */
[----:B------:R-:W0:Y:S01]  /*6af0*/  @P1 LDC.64 R12, c[0x0][0x9c0] ;  /* 0x00027000ff0c1b82 */ /* 0x000e220000000a00 */
[----:B--2---:R-:W-:-:S02]  /*6b00*/  @P0 SHF.R.S32.HI R3, RZ, 0x1f, R21 ;  /* 0x0000001fff030819 */ /* 0x004fc40000011415 */
[----:B------:R-:W-:Y:S02]  /*6b10*/  @P1 SHF.R.S32.HI R5, RZ, 0x1f, R21 ;  /* 0x0000001fff051819 */ /* 0x000fe40000011415 */
[----:B---3--:R-:W-:Y:S01]  /*6b20*/  @P0 SHF.R.S32.HI R15, RZ, 0x1f, R20 ;  /* 0x0000001fff0f0819 */ /* 0x008fe20000011414 */
[-C--:B-1----:R-:W-:Y:S02]  /*6b30*/  @P0 IMAD R0, R3, R6.reuse, RZ ;  /* 0x0000000603000224 */ /* 0x082fe400078e02ff */
[----:B------:R-:W-:-:S04]  /*6b40*/  @P0 IMAD.WIDE.U32 R2, R21, R6, RZ ;  /* 0x0000000615020225 */ /* 0x000fc800078e00ff */
[----:B------:R-:W-:Y:S02]  /*6b50*/  @P0 IMAD R7, R21, R7, R0 ;  /* 0x0000000715070224 */ /* 0x000fe400078e0200 */
[-C--:B0-----:R-:W-:Y:S02]  /*6b60*/  @P1 IMAD R4, R5, R8.reuse, RZ ;  /* 0x0000000805041224 */ /* 0x081fe400078e02ff */
[----:B------:R-:W-:Y:S01]  /*6b70*/  @P0 IMAD.IADD R3, R3, 0x1, R7 ;  /* 0x0000000103030824 */ /* 0x000fe200078e0207 */
[----:B------:R-:W-:Y:S01]  /*6b80*/  @P1 SHF.R.S32.HI R7, RZ, 0x1f, R20 ;  /* 0x0000001fff071819 */ /* 0x000fe20000011414 */
[C---:B------:R-:W-:Y:S02]  /*6b90*/  @P1 IMAD R9, R21.reuse, R9, R4 ;  /* 0x0000000915091224 */ /* 0x040fe400078e0204 */
[----:B------:R-:W-:-:S04]  /*6ba0*/  @P1 IMAD.WIDE.U32 R4, R21, R8, RZ ;  /* 0x0000000815041225 */ /* 0x000fc800078e00ff */
[----:B------:R-:W-:Y:S02]  /*6bb0*/  @P0 IMAD R0, R15, R10, RZ ;  /* 0x0000000a0f000224 */ /* 0x000fe400078e02ff */
        /* <DEDUP_REMOVED lines=12> */
[----:B------:R-:W-:Y:S01]  /*6c80*/  @P0 LEA.HI.X R5, R2, UR5, R5, 0x2, P2 ;  /* 0x0000000502050c11 */ /* 0x000fe200090f1405 */
[----:B------:R-:W-:Y:S01]  /*6c90*/  IMAD.MOV.U32 R0, RZ, RZ, 0x3f800000 ;  /* 0x3f800000ff007424 */ /* 0x000fe200078e00ff */
[----:B------:R-:W-:Y:S01]  /*6ca0*/  @P1 LEA.HI.X R9, R6, UR7, R3, 0x2, P3 ;  /* 0x0000000706091c11 */ /* 0x000fe200098f1403 */
[----:B------:R-:W0:Y:S02]  /*6cb0*/  LDC R2, c[0x0][0x448] ;  /* 0x00011200ff027b82 */ /* 0x000e240000000800 */
[----:B------:R1:W2:Y:S04]  /*6cc0*/  @P0 LDG.E R7, desc[UR42][R4.64] ;  /* 0x0000002a04070981 */ /* 0x0002a8000c1e1900 */
[----:B------:R-:W2:Y:S01]  /*6cd0*/  @P1 LDG.E R0, desc[UR42][R8.64] ;  /* 0x0000002a08001981 */ /* 0x000ea2000c1e1900 */
[----:B----4-:R-:W-:Y:S01]  /*6ce0*/  VIADD R11, R14, 0xbf ;  /* 0x000000bf0e0b7836 */ /* 0x010fe20000000000 */
[----:B0-----:R-:W-:-:S02]  /*6cf0*/  ISETP.NE.AND P1, PT, R2, 0x1, PT ;  /* 0x000000010200780c */ /* 0x001fc40003f25270 */
[----:B------:R-:W0:Y:S11]  /*6d00*/  LDC.64 R2, c[0x0][0x9e0] ;  /* 0x00027800ff027b82 */ /* 0x000e360000000a00 */
[----:B------:R-:W3:Y:S08]  /*6d10*/  @P1 LDC R6, c[0x0][0x44c] ;  /* 0x00011300ff061b82 */ /* 0x000ef00000000800 */
[----:B------:R-:W4:Y:S01]  /*6d20*/  @P1 LDC R13, c[0x0][0x450] ;  /* 0x00011400ff0d1b82 */ /* 0x000f220000000800 */
[----:B0-----:R-:W-:Y:S01]  /*6d30*/  ISETP.GE.AND P2, PT, R3, 0x1, PT ;  /* 0x000000010300780c */ /* 0x001fe20003f46270 */
[----:B---3--:R-:W-:-:S05]  /*6d40*/  @P1 IMAD.HI.U32 R6, R11, R6, RZ ;  /* 0x000000060b061227 */ /* 0x008fca00078e00ff */
[----:B----4-:R-:W-:-:S05]  /*6d50*/  @P1 SHF.R.U32.HI R11, RZ, R13, R6 ;  /* 0x0000000dff0b1219 */ /* 0x010fca0000011606 */
[----:B------:R-:W-:-:S04]  /*6d60*/  IMAD.IADD R11, R26, 0x1, R11 ;  /* 0x000000011a0b7824 */ /* 0x000fc800078e020b */
[----:B-1----:R-:W-:Y:S02]  /*6d70*/  IMAD.IADD R4, R11, 0x1, R2 ;  /* 0x000000010b047824 */ /* 0x002fe400078e0202 */
[----:B--2---:R-:W-:-:S04]  /*6d80*/  FMUL.FTZ R0, R7, R0 ;  /* 0x0000000007007220 */ /* 0x004fc80000410000 */
[----:B------:R-:W-:Y:S01]  /*6d90*/  FMUL.FTZ R2, R0, UR4 ;  /* 0x0000000400027c20 */ /* 0x000fe20008410000 */
[----:B------:R-:W-:Y:S06]  /*6da0*/  @!P2 BRA `(.L_x_1194) ;  /* 0x000000000048a947 */ /* 0x000fec0003800000 */
        /* <DEDUP_REMOVED lines=11> */
.L_x_1196:
[----:B------:R-:W-:-:S13]  /*6e60*/  ISETP.NE.AND P0, PT, R3, 0x1, PT ;  /* 0x000000010300780c */ /* 0x000fda0003f05270 */
[----:B------:R-:W0:Y:S02]  /*6e70*/  @P0 LDC.64 R6, c[0x0][0x9e8] ;  /* 0x00027a00ff060b82 */ /* 0x000e240000000a00 */
[----:B0-----:R-:W-:-:S05]  /*6e80*/  @P0 IMAD.HI.U32 R6, R0, R6, RZ ;  /* 0x0000000600060227 */ /* 0x001fca00078e00ff */
[----:B------:R-:W-:-:S07]  /*6e90*/  @P0 SHF.R.U32.HI R0, RZ, R7, R6 ;  /* 0x00000007ff000219 */ /* 0x000fce0000011606 */
.L_x_1197:
[----:B------:R-:W-:Y:S05]  /*6ea0*/  BSYNC B0 ;  /* 0x0000000000007941 */ /* 0x000fea0003800000 */
.L_x_1195:
[----:B------:R-:W-:-:S05]  /*6eb0*/  IMAD R5, R0, R3, R3 ;  /* 0x0000000300057224 */ /* 0x000fca00078e0203 */
[----:B------:R-:W-:-:S07]  /*6ec0*/  VIMNMX R4, R4, R5, PT ;  /* 0x0000000504047248 */ /* 0x000fce0003fe0100 */
.L_x_1194:
[----:B------:R-:W0:Y:S01]  /*6ed0*/  @P1 LDC R0, c[0x0][0x44c] ;  /* 0x00011300ff001b82 */ /* 0x000e220000000800 */
[----:B------:R-:W-:Y:S01]  /*6ee0*/  VIADD R4, R4, 0x7f ;  /* 0x0000007f04047836 */ /* 0x000fe20000000000 */
[----:B------:R-:W-:-:S04]  /*6ef0*/  ULDC UR4, c[0x0][0x9dc] ;  /* 0x0002770000047ab9 */ /* 0x000fc80000000800 */
[----:B------:R-:W-:Y:S02]  /*6f00*/  SHF.R.S32.HI R5, RZ, 0x1f, R4 ;  /* 0x0000001fff057819 */ /* 0x000fe40000011404 */
[----:B------:R-:W1:Y:S02]  /*6f10*/  @P1 LDC R7, c[0x0][0x450] ;  /* 0x00011400ff071b82 */ /* 0x000e640000000800 */
[----:B------:R-:W-:-:S04]  /*6f20*/  LEA.HI R5, R5, R4, RZ, 0x7 ;  /* 0x0000000405057211 */ /* 0x000fc800078f38ff */
[----:B------:R-:W-:-:S04]  /*6f30*/  SHF.R.S32.HI R5, RZ, 0x7, R5 ;  /* 0x00000007ff057819 */ /* 0x000fc80000011405 */
[----:B------:R-:W-:Y:S01]  /*6f40*/  VIMNMX R88, R88, R5, PT ;  /* 0x0000000558587248 */ /* 0x000fe20003fe0100 */
[----:B0-----:R-:W-:-:S04]  /*6f50*/  @P1 IMAD.HI.U32 R6, R14, R0, RZ ;  /* 0x000000000e061227 */ /* 0x001fc800078e00ff */
[----:B------:R-:W-:Y:S01]  /*6f60*/  IMAD.MOV.U32 R0, RZ, RZ, R14 ;  /* 0x000000ffff007224 */ /* 0x000fe200078e000e */
        /* <DEDUP_REMOVED lines=14> */
.L_x_1200:
[----:B------:R-:W-:-:S13]  /*7050*/  ISETP.NE.AND P0, PT, R3, 0x1, PT ;  /* 0x000000010300780c */ /* 0x000fda0003f05270 */
[----:B------:R-:W0:Y:S02]  /*7060*/  @P0 LDC.64 R6, c[0x0][0x9e8] ;  /* 0x00027a00ff060b82 */ /* 0x000e240000000a00 */
[----:B0-----:R-:W-:-:S05]  /*7070*/  @P0 IMAD.HI.U32 R6, R0, R6, RZ ;  /* 0x0000000600060227 */ /* 0x001fca00078e00ff */
[----:B------:R-:W-:-:S07]  /*7080*/  @P0 SHF.R.U32.HI R0, RZ, R7, R6 ;  /* 0x00000007ff000219 */ /* 0x000fce0000011606 */
.L_x_1201:
[----:B------:R-:W-:Y:S05]  /*7090*/  BSYNC B0 ;  /* 0x0000000000007941 */ /* 0x000fea0003800000 */
.L_x_1199:
[----:B------:R-:W-:-:S05]  /*70a0*/  IMAD R3, R0, R3, RZ ;  /* 0x0000000300037224 */ /* 0x000fca00078e02ff */
[----:B------:R-:W-:-:S07]  /*70b0*/  VIMNMX R4, R4, R3, !PT ;  /* 0x0000000304047248 */ /* 0x000fce0007fe0100 */
.L_x_1198:
[----:B------:R-:W-:Y:S02]  /*70c0*/  SHF.R.S32.HI R3, RZ, 0x1f, R4 ;  /* 0x0000001fff037819 */ /* 0x000fe40000011404 */
[----:B------:R-:W-:Y:S02]  /*70d0*/  CS2R R20, SRZ ;  /* 0x0000000000147805 */ /* 0x000fe4000001ff00 */
[----:B------:R-:W-:Y:S02]  /*70e0*/  PLOP3.LUT P0, PT, PT, PT, PT, 0x80, 0x0 ;  /* 0x000000000000781c */ /* 0x000fe40003f0f070 */
[----:B------:R-:W-:Y:S02]  /*70f0*/  CS2R R134, SRZ ;  /* 0x0000000000867805 */ /* 0x000fe4000001ff00 */
[----:B------:R-:W-:Y:S02]  /*7100*/  LEA.HI R3, R3, R4, RZ, 0x7 ;  /* 0x0000000403037211 */ /* 0x000fe400078f38ff */
[----:B------:R-:W-:-:S02]  /*7110*/  CS2R R26, SRZ ;  /* 0x00000000001a7805 */ /* 0x000fc4000001ff00 */
[----:B------:R-:W-:Y:S02]  /*7120*/  CS2R R14, SRZ ;  /* 0x00000000000e7805 */ /* 0x000fe4000001ff00 */
[----:B------:R-:W-:Y:S02]  /*7130*/  CS2R R128, SRZ ;  /* 0x0000000000807805 */ /* 0x000fe4000001ff00 */
[----:B------:R-:W-:Y:S01]  /*7140*/  SHF.R.S32.HI R3, RZ, 0x7, R3 ;  /* 0x00000007ff037819 */ /* 0x000fe20000011403 */
[----:B------:R-:W-:Y:S01]  /*7150*/  IMAD.MOV.U32 R25, RZ, RZ, RZ ;  /* 0x000000ffff197224 */ /* 0x000fe200078e00ff */
[----:B------:R-:W-:Y:S02]  /*7160*/  CS2R R12, SRZ ;  /* 0x00000000000c7805 */ /* 0x000fe4000001ff00 */
[----:B------:R-:W-:Y:S02]  /*7170*/  CS2R R126, SRZ ;  /* 0x00000000007e7805 */ /* 0x000fe4000001ff00 */
[----:B------:R-:W-:-:S02]  /*7180*/  VIMNMX R0, RZ, R3, !PT ;  /* 0x00000003ff007248 */ /* 0x000fc40007fe0100 */
[----:B------:R-:W-:Y:S02]  /*7190*/  CS2R R28, SRZ ;  /* 0x00000000001c7805 */ /* 0x000fe4000001ff00 */
[----:B------:R-:W-:Y:S02]  /*71a0*/  CS2R R120, SRZ ;  /* 0x0000000000787805 */ /* 0x000fe4000001ff00 */
[----:B------:R-:W-:Y:S02]  /*71b0*/  CS2R R10, SRZ ;  /* 0x00000000000a7805 */ /* 0x000fe4000001ff00 */
[----:B------:R-:W-:Y:S01]  /*71c0*/  ISETP.GT.AND P1, PT, R88, R0, PT ;  /* 0x000000005800720c */ /* 0x000fe20003f24270 */
[----:B------:R0:W-:Y:S01]  /*71d0*/  STL [R1+0x44], R0 ;  /* 0x0000440001007387 */ /* 0x0001e20000100800 */
        /* <DEDUP_REMOVED lines=12> */
[----:B------:R-:W-:Y:S01]  /*72a0*/  CS2R R94, SRZ ;  /* 0x00000000005e7805 */ /* 0x000fe2000001ff00 */
[----:B------:R-:W-:Y:S02]  /*72b0*/  IMAD.MOV.U32 R36, RZ, RZ, RZ ;  /* 0x000000ffff247224 */ /* 0x000fe400078e00ff */
[----:B------:R-:W-:-:S02]  /*72c0*/  IMAD.MOV.U32 R93, RZ, RZ, RZ ;  /* 0x000000ffff5d7224 */ /* 0x000fc400078e00ff */
[----:B0-----:R-:W-:Y:S01]  /*72d0*/  IMAD.MOV.U32 R0, RZ, RZ, RZ ;  /* 0x000000ffff007224 */ /* 0x001fe200078e00ff */
        /* <DEDUP_REMOVED lines=33> */
.L_x_1204:
[----:B------:R-:W-:Y:S05]  /*74f0*/  BSYNC B6 ;  /* 0x0000000000067941 */ /* 0x000fea0003800000 */
.L_x_1203:
        /* <DEDUP_REMOVED lines=13> */
.L_x_1208:
[----:B-1----:R1:W2:Y:S02]  /*75d0*/  SYNCS.PHASECHK.TRANS64.TRYWAIT P0, [R16+URZ+0x19c00], R3 ;  /* 0x019c0003100075a7 */ /* 0x0022a4000800017f */
[----:B--2---:R-:W-:Y:S05]  /*75e0*/  @!P0 NANOSLEEP.SYNCS 0x989680 ;  /* 0x009896800000895d */ /* 0x004fea0003900000 */
[----:B------:R-:W2:Y:S02]  /*75f0*/  @!P0 SYNCS.PHASECHK.TRANS64 P0, [R16+URZ+0x19c00], R3 ;  /* 0x019c0003100085a7 */ /* 0x000ea4000800007f */
[----:B--2---:R-:W-:Y:S05]  /*7600*/  @!P0 BRA `(.L_x_1208) ;  /* 0xfffffffc00f08947 */ /* 0x004fea000383ffff */
.L_x_1207:
[----:B------:R-:W-:Y:S05]  /*7610*/  BSYNC B0 ;  /* 0x0000000000007941 */ /* 0x000fea0003800000 */
.L_x_1206:
[----:B------:R-:W-:Y:S05]  /*7620*/  BRA `(.L_x_1209) ;  /* 0x0000004400647947 */ /* 0x000fea0003800000 */
.L_x_1205:
[----:B------:R-:W-:Y:S01]  /*7630*/  LOP3.LUT P0, RZ, R26, 0x9f, RZ, 0xc0, !PT ;  /* 0x0000009f1aff7812 */ /* 0x000fe2000780c0ff */
[----:B------:R-:W-:Y:S01]  /*7640*/  ULDC.64 UR4, c[0x0][0x3f8] ;  /* 0x0000fe0000047ab9 */ /* 0x000fe20000000a00 */
[----:B-----5:R-:W-:Y:S01]  /*7650*/  SHF.R.S32.HI R0, RZ, 0x1f, R24 ;  /* 0x0000001fff007819 */ /* 0x020fe20000011418 */
[----:B------:R-:W-:Y:S01]  /*7660*/  ULDC.64 UR6, c[0x0][0x408] ;  /* 0x0001020000067ab9 */ /* 0x000fe20000000a00 */
[----:B------:R-:W-:Y:S01]  /*7670*/  IMAD.WIDE.U32 R26, R24, UR4, RZ ;  /* 0x00000004181a7c25 */ /* 0x000fe2000f8e00ff */
[----:B------:R-:W-:Y:S03]  /*7680*/  BSSY B6, `(.L_x_1210) ;  /* 0x0000019000067945 */ /* 0x000fe60003800000 */
[C---:B------:R-:W-:Y:S02]  /*7690*/  IMAD R3, R0.reuse, UR4, RZ ;  /* 0x0000000400037c24 */ /* 0x040fe4000f8e02ff */
[----:B------:R-:W-:-:S02]  /*76a0*/  IMAD R5, R0, UR6, RZ ;  /* 0x0000000600057c24 */ /* 0x000fc4000f8e02ff */
[C---:B------:R-:W-:Y:S02]  /*76b0*/  IMAD R3, R24.reuse, UR5, R3 ;  /* 0x0000000518037c24 */ /* 0x040fe4000f8e0203 */
[C---:B------:R-:W-:Y:S02]  /*76c0*/  IMAD R5, R24.reuse, UR7, R5 ;  /* 0x0000000718057c24 */ /* 0x040fe4000f8e0205 */
[----:B------:R-:W-:-:S04]  /*76d0*/  IMAD.WIDE.U32 R24, R24, UR6, RZ ;  /* 0x0000000618187c25 */ /* 0x000fc8000f8e00ff */
        /* <DEDUP_REMOVED lines=19> */
.L_x_1211:
[----:B------:R-:W-:Y:S05]  /*7810*/  BSYNC B6 ;  /* 0x0000000000067941 */ /* 0x000fea0003800000 */
.L_x_1210:
[----:B------:R-:W2:Y:S01]  /*7820*/  LDL R21, [R1+0xc] ;  /* 0x00000c0001157983 */ /* 0x000ea20000100800 */
[----:B------:R-:W-:-:S03]  /*7830*/  ULDC.U8 UR4, c[0x0][0x410] ;  /* 0x0001040000047ab9 */ /* 0x000fc60000000000 */
[----:B------:R-:W3:Y:S01]  /*7840*/  LDL R20, [R1+0x48] ;  /* 0x0000480001147983 */ /* 0x000ee20000100800 */
[----:B------:R-:W-:Y:S01]  /*7850*/  ISETP.NE.AND P0, PT, RZ, UR4, PT ;  /* 0x00000004ff007c0c */ /* 0x000fe2000bf05270 */
[----:B------:R-:W-:Y:S01]  /*7860*/  BSSY B0, `(.L_x_1212) ;  /* 0x000042d000007945 */ /* 0x000fe20003800000 */
[----:B--2---:R-:W-:Y:S02]  /*7870*/  IMAD.IADD R10, R23, 0x1, R21 ;  /* 0x00000001170a7824 */ /* 0x004fe400078e0215 */
[----:B---3--:R-:W-:-:S09]  /*7880*/  IMAD.IADD R37, R16, 0x1, R20 ;  /* 0x0000000110257824 */ /* 0x008fd200078e0214 */
[----:B------:R-:W-:Y:S05]  /*7890*/  @!P0 BRA `(.L_x_1213) ;  /* 0x0000001c00408947 */ /* 0x000fea0003800000 */
[----:B------:R-:W0:Y:S01]  /*78a0*/  LDC R20, c[0x0][0x448] ;  /* 0x00011200ff147b82 */ /* 0x000e220000000800 */
[----:B------:R-:W-:Y:S01]  /*78b0*/  IMAD.MOV.U32 R5, RZ, RZ, R10 ;  /* 0x000000ffff057224 */ /* 0x000fe200078e000a */
[----:B------:R-:W-:Y:S01]  /*78c0*/  ULDC.64 UR4, c[0x0][0x3f8] ;  /* 0x0000fe0000047ab9 */ /* 0x000fe20000000a00 */
[----:B------:R-:W-:Y:S01]  /*78d0*/  IMAD.MOV.U32 R6, RZ, RZ, R26 ;  /* 0x000000ffff067224 */ /* 0x000fe200078e001a */
[----:B------:R-:W-:Y:S01]  /*78e0*/  ULDC.64 UR6, c[0x0][0x408] ;  /* 0x0001020000067ab9 */ /* 0x000fe20000000a00 */
[----:B------:R-:W-:Y:S01]  /*78f0*/  IMAD.MOV.U32 R8, RZ, RZ, R24 ;  /* 0x000000ffff087224 */ /* 0x000fe200078e0018 */
[----:B------:R-:W-:Y:S01]  /*7900*/  ULDC.64 UR8, c[0x0][0x400] ;  /* 0x0001000000087ab9 */ /* 0x000fe20000000a00 */
[----:B------:R-:W-:Y:S01]  /*7910*/  IMAD.MOV.U32 R9, RZ, RZ, R31 ;  /* 0x000000ffff097224 */ /* 0x000fe200078e001f */
[----:B0-----:R-:W-:-:S13]  /*7920*/  ISETP.NE.AND P0, PT, R20, 0x1, PT ;  /* 0x000000011400780c */ /* 0x001fda0003f05270 */
[----:B------:R-:W0:Y:S08]  /*7930*/  @P0 LDC R3, c[0x0][0x44c] ;  /* 0x00011300ff030b82 */ /* 0x000e300000000800 */
[----:B------:R-:W1:Y:S01]  /*7940*/  @P0 LDC R7, c[0x0][0x450] ;  /* 0x00011400ff070b82 */ /* 0x000e620000000800 */
[----:B0-----:R-:W-:-:S05]  /*7950*/  @P0 IMAD.HI.U32 R0, R10, R3, RZ ;  /* 0x000000030a000227 */ /* 0x001fca00078e00ff */
[----:B-1----:R-:W-:Y:S01]  /*7960*/  @P0 SHF.R.U32.HI R5, RZ, R7, R0 ;  /* 0x00000007ff050219 */ /* 0x002fe20000011600 */
[----:B------:R-:W-:-:S03]  /*7970*/  IMAD.MOV.U32 R7, RZ, RZ, R29 ;  /* 0x000000ffff077224 */ /* 0x000fc600078e001d */
[----:B------:R-:W-:Y:S01]  /*7980*/  SHF.R.S32.HI R0, RZ, 0x1f, R5 ;  /* 0x0000001fff007819 */ /* 0x000fe20000011405 */
[----:B------:R-:W-:-:S04]  /*7990*/  IMAD.WIDE.U32 R6, R5, UR4, R6 ;  /* 0x0000000405067c25 */ /* 0x000fc8000f8e0006 */
[----:B------:R-:W-:Y:S02]  /*79a0*/  IMAD R4, R0, UR4, RZ ;  /* 0x0000000400047c24 */ /* 0x000fe4000f8e02ff */
[----:B------:R-:W-:-:S04]  /*79b0*/  IMAD.WIDE.U32 R8, R5, UR6, R8 ;  /* 0x0000000605087c25 */ /* 0x000fc8000f8e0008 */
[----:B------:R-:W-:Y:S02]  /*79c0*/  IMAD R0, R0, UR6, RZ ;  /* 0x0000000600007c24 */ /* 0x000fe4000f8e02ff */
[C---:B------:R-:W-:Y:S01]  /*79d0*/  IMAD R13, R5.reuse, UR5, R4 ;  /* 0x00000005050d7c24 */ /* 0x040fe2000f8e0204 */
[----:B------:R-:W-:Y:S01]  /*79e0*/  ULDC.64 UR4, c[0x0][0x3e8] ;  /* 0x0000fa0000047ab9 */ /* 0x000fe20000000a00 */
[----:B------:R-:W-:Y:S01]  /*79f0*/  IMAD R11, R5, UR7, R0 ;  /* 0x00000007050b7c24 */ /* 0x000fe2000f8e0200 */
[----:B------:R-:W-:Y:S01]  /*7a00*/  IADD3 R3, P0, R6, UR4, RZ ;  /* 0x0000000406037c10 */ /* 0x000fe2000ff1e0ff */
[----:B------:R-:W-:Y:S01]  /*7a10*/  UMOV UR4, 0xffffffff ;  /* 0xffffffff00047882 */ /* 0x000fe20000000000 */
[----:B------:R-:W-:Y:S02]  /*7a20*/  IADD3 R5, P1, R8, UR8, RZ ;  /* 0x0000000808057c10 */ /* 0x000fe4000ff3e0ff */
[----:B------:R-:W-:Y:S02]  /*7a30*/  IADD3.X R13, R7, UR5, R13, P0, !PT ;  /* 0x00000005070d7c10 */ /* 0x000fe400087fe40d */
[----:B------:R-:W-:Y:S01]  /*7a40*/  IADD3.X R4, R9, UR9, R11, P1, !PT ;  /* 0x0000000909047c10 */ /* 0x000fe20008ffe40b */
[----:B------:R-:W-:Y:S08]  /*7a50*/  BRA.DIV UR4, `(.L_x_1214) ;  /* 0x0000019604247947 */ /* 0x000ff0000b800000 */
[----:B------:R0:W1:Y:S04]  /*7a60*/  SHFL.IDX PT, R0, R13, RZ, 0x1e1f ;  /* 0x001e1fff0d007589 */ /* 0x00006800000e0000 */
[----:B------:R-:W2:Y:S04]  /*7a70*/  SHFL.IDX PT, R3, R3, RZ, 0x1e1f ;  /* 0x001e1fff03037589 */ /* 0x000ea800000e0000 */
[----:B------:R-:W3:Y:S04]  /*7a80*/  SHFL.IDX PT, R4, R4, RZ, 0x1e1f ;  /* 0x001e1fff04047589 */ /* 0x000ee800000e0000 */
[----:B------:R0:W4:Y:S02]  /*7a90*/  SHFL.IDX PT, R14, R5, RZ, 0x1e1f ;  /* 0x001e1fff050e7589 */ /* 0x00012400000e0000 */
.L_x_1493:
[----:B------:R-:W5:Y:S01]  /*7aa0*/  LDL R6, [R1+0x58] ;  /* 0x0000580001067983 */ /* 0x000f620000100800 */
[----:B------:R-:W-:Y:S01]  /*7ab0*/  IMAD R39, R155, R20, RZ ;  /* 0x000000149b277224 */ /* 0x000fe200078e02ff */
[----:B------:R-:W-:Y:S01]  /*7ac0*/  BSSY B1, `(.L_x_1215) ;  /* 0x000002f000017945 */ /* 0x000fe20003800000 */
[----:B------:R-:W-:Y:S02]  /*7ad0*/  CS2R R26, SRZ ;  /* 0x00000000001a7805 */ /* 0x000fe4000001ff00 */
[----:B------:R-:W-:Y:S02]  /*7ae0*/  CS2R R20, SRZ ;  /* 0x0000000000147805 */ /* 0x000fe4000001ff00 */
[----:B------:R-:W-:Y:S02]  /*7af0*/  CS2R R8, SRZ ;  /* 0x0000000000087805 */ /* 0x000fe4000001ff00 */
[----:B------:R-:W-:Y:S02]  /*7b00*/  ISETP.GE.AND P0, PT, R10, R39, PT ;  /* 0x000000270a00720c */ /* 0x000fe40003f06270 */
[----:B------:R-:W-:-:S02]  /*7b10*/  CS2R R24, SRZ ;  /* 0x0000000000187805 */ /* 0x000fc4000001ff00 */
[----:B0-----:R-:W-:Y:S02]  /*7b20*/  CS2R R12, SRZ ;  /* 0x00000000000c7805 */ /* 0x001fe4000001ff00 */
[----:B------:R-:W-:Y:S02]  /*7b30*/  CS2R R10, SRZ ;  /* 0x00000000000a7805 */ /* 0x000fe4000001ff00 */
[----:B-----5:R-:W-:-:S04]  /*7b40*/  LEA.HI R5, R6, R6, RZ, 0x1 ;  /* 0x0000000606057211 */ /* 0x020fc800078f08ff */
[----:B------:R-:W-:-:S05]  /*7b50*/  LOP3.LUT R5, R5, 0xfffffffe, RZ, 0xc0, !PT ;  /* 0xfffffffe05057812 */ /* 0x000fca00078ec0ff */
[----:B------:R-:W-:-:S05]  /*7b60*/  IMAD.IADD R5, R6, 0x1, -R5 ;  /* 0x0000000106057824 */ /* 0x000fca00078e0a05 */
[----:B------:R-:W-:Y:S01]  /*7b70*/  SHF.L.U32 R5, R5, 0x1f, RZ ;  /* 0x0000001f05057819 */ /* 0x000fe200000006ff */
[----:B------:R-:W-:Y:S06]  /*7b80*/  @P0 BRA `(.L_x_1216) ;  /* 0x0000000000880947 */ /* 0x000fec0003800000 */
[----:B------:R-:W2:Y:S01]  /*7b90*/  LDL.64 R28, [R1+0x10] ;  /* 0x00001000011c7983 */ /* 0x000ea20000100a00 */
[----:B------:R-:W-:-:S03]  /*7ba0*/  ULDC UR4, c[0x0][0x3f4] ;  /* 0x0000fd0000047ab9 */ /* 0x000fc60000000800 */
[----:B------:R-:W3:Y:S04]  /*7bb0*/  LDL R32, [R1+0x34] ;  /* 0x0000340001207983 */ /* 0x000ee80000100800 */
[----:B------:R-:W4:Y:S04]  /*7bc0*/  LDL R15, [R1+0x38] ;  /* 0x00003800010f7983 */ /* 0x000f280000100800 */
[----:B------:R-:W4:Y:S04]  /*7bd0*/  LDL R40, [R1+0x6c] ;  /* 0x00006c0001287983 */ /* 0x000f280000100800 */
[----:B------:R-:W4:Y:S01]  /*7be0*/  LDL R38, [R1+0x68] ;  /* 0x0000680001267983 */ /* 0x000f220000100800 */
[----:B------:R-:W-:-:S02]  /*7bf0*/  CS2R R24, SRZ ;  /* 0x0000000000187805 */ /* 0x000fc4000001ff00 */
[----:B------:R-:W-:Y:S02]  /*7c00*/  CS2R R26, SRZ ;  /* 0x00000000001a7805 */ /* 0x000fe4000001ff00 */
[----:B------:R-:W-:Y:S02]  /*7c10*/  CS2R R12, SRZ ;  /* 0x00000000000c7805 */ /* 0x000fe4000001ff00 */
[----:B------:R-:W-:Y:S02]  /*7c20*/  CS2R R20, SRZ ;  /* 0x0000000000147805 */ /* 0x000fe4000001ff00 */
[----:B------:R-:W-:Y:S02]  /*7c30*/  CS2R R10, SRZ ;  /* 0x00000000000a7805 */ /* 0x000fe4000001ff00 */
[----:B--2---:R-:W-:Y:S02]  /*7c40*/  ISETP.GE.AND P5, PT, R28, UR4, PT ;  /* 0x000000041c007c0c */ /* 0x004fe4000bfa6270 */
[----:B---3--:R-:W-:-:S02]  /*7c50*/  ISETP.GE.AND P1, PT, R32, UR4, PT ;  /* 0x0000000420007c0c */ /* 0x008fc4000bf26270 */
[----:B----4-:R-:W-:-:S09]  /*7c60*/  ISETP.GE.AND P0, PT, R15, UR4, PT ;  /* 0x000000040f007c0c */ /* 0x010fd2000bf06270 */
[----:B------:R-:W-:Y:S02]  /*7c70*/  @!P5 SHF.R.S32.HI R9, RZ, 0x1f, R28 ;  /* 0x0000001fff09d819 */ /* 0x000fe4000001141c */
[CC--:B------:R-:W-:Y:S02]  /*7c80*/  @!P5 IADD3 R6, P2, R28.reuse, R3.reuse, RZ ;  /* 0x000000031c06d210 */ /* 0x0c0fe40007f5e0ff */
[-C--:B------:R-:W-:Y:S02]  /*7c90*/  @!P5 IADD3 R28, P3, R28, R14.reuse, RZ ;  /* 0x0000000e1c1cd210 */ /* 0x080fe40007f7e0ff */
[-C--:B------:R-:W-:Y:S01]  /*7ca0*/  @!P1 IADD3 R30, P4, R32, R3.reuse, RZ ;  /* 0x00000003201e9210 */ /* 0x080fe20007f9e0ff */
[--C-:B-1----:R-:W-:Y:S01]  /*7cb0*/  @!P5 IMAD.X R7, R0, 0x1, R9.reuse, P2 ;  /* 0x000000010007d824 */ /* 0x102fe200010e0609 */
[-C--:B------:R-:W-:Y:S01]  /*7cc0*/  @!P1 IADD3 R32, P2, R32, R14.reuse, RZ ;  /* 0x0000000e20209210 */ /* 0x080fe20007f5e0ff */
[----:B------:R-:W-:Y:S01]  /*7cd0*/  @!P5 IMAD.X R29, R4, 0x1, R9, P3 ;  /* 0x00000001041dd824 */ /* 0x000fe200018e0609 */
[C---:B------:R-:W-:Y:S01]  /*7ce0*/  @!P0 IADD3 R34, P3, R15.reuse, R3, RZ ;  /* 0x000000030f228210 */ /* 0x040fe20007f7e0ff */
[----:B------:R-:W-:Y:S01]  /*7cf0*/  @!P1 IMAD.X R31, R0, 0x1, R40, P4 ;  /* 0x00000001001f9824 */ /* 0x000fe200020e0628 */
[----:B------:R-:W-:-:S02]  /*7d00*/  @!P0 IADD3 R14, P4, R15, R14, RZ ;  /* 0x0000000e0f0e8210 */ /* 0x000fc40007f9e0ff */
[----:B------:R-:W-:Y:S01]  /*7d10*/  CS2R R8, SRZ ;  /* 0x0000000000087805 */ /* 0x000fe2000001ff00 */
[----:B------:R-:W-:Y:S01]  /*7d20*/  @!P1 IMAD.X R33, R4, 0x1, R40, P2 ;  /* 0x0000000104219824 */ /* 0x000fe200010e0628 */
[----:B------:R0:W5:Y:S01]  /*7d30*/  @!P5 LD.E.64 R24, desc[UR42][R6.64] ;  /* 0x0000002a0618d980 */ /* 0x000162000c101b00 */
[--C-:B------:R-:W-:Y:S02]  /*7d40*/  @!P0 IMAD.X R35, R0, 0x1, R38.reuse, P3 ;  /* 0x0000000100238824 */ /* 0x100fe400018e0626 */
[----:B------:R-:W-:Y:S01]  /*7d50*/  @!P0 IMAD.X R15, R4, 0x1, R38, P4 ;  /* 0x00000001040f8824 */ /* 0x000fe200020e0626 */
[----:B------:R0:W5:Y:S04]  /*7d60*/  @!P5 LD.E.64 R26, desc[UR42][R28.64] ;  /* 0x0000002a1c1ad980 */ /* 0x000168000c101b00 */
[----:B------:R0:W5:Y:S04]  /*7d70*/  @!P1 LD.E.64 R12, desc[UR42][R30.64] ;  /* 0x0000002a1e0c9980 */ /* 0x000168000c101b00 */
[----:B------:R0:W5:Y:S04]  /*7d80*/  @!P1 LD.E.64 R20, desc[UR42][R32.64] ;  /* 0x0000002a20149980 */ /* 0x000168000c101b00 */
[----:B------:R0:W5:Y:S04]  /*7d90*/  @!P0 LD.E.64 R10, desc[UR42][R34.64] ;  /* 0x0000002a220a8980 */ /* 0x000168000c101b00 */
[----:B------:R0:W5:Y:S02]  /*7da0*/  @!P0 LD.E.64 R8, desc[UR42][R14.64] ;  /* 0x0000002a0e088980 */ /* 0x000164000c101b00 */
.L_x_1216:
[----:B------:R-:W-:Y:S05]  /*7db0*/  BSYNC B1 ;  /* 0x0000000000017941 */ /* 0x000fea0003800000 */
.L_x_1215:
[----:B-1----:R-:W2:Y:S01]  /*7dc0*/  LDL.LU R0, [R1+0x24] ;  /* 0x0000240001007983 */ /* 0x002ea20000300800 */
[----:B------:R-:W1:Y:S01]  /*7dd0*/  SYNCS.PHASECHK.TRANS64.TRYWAIT P0, [R16+URZ+0x19c00], R5 ;  /* 0x019c0005100075a7 */ /* 0x000e62000800017f */
[----:B------:R-:W-:Y:S01]  /*7de0*/  BSSY B1, `(.L_x_1217) ;  /* 0x0000005000017945 */ /* 0x000fe20003800000 */
[----:B--2---:R-:W-:-:S05]  /*7df0*/  IMAD R0, R0, -0xc0, R39 ;  /* 0xffffff4000007824 */ /* 0x004fca00078e0227 */
[----:B------:R-:W-:-:S04]  /*7e00*/  VIMNMX R0, R0, 0xc0, PT ;  /* 0x000000c000007848 */ /* 0x000fc80003fe0100 */
[----:B------:R-:W-:Y:S01]  /*7e10*/  ISETP.GE.AND P1, PT, R23, R0, PT ;  /* 0x000000001700720c */ /* 0x000fe20003f26270 */
[----:B-1----:R-:W-:-:S12]  /*7e20*/  @!P0 BRA `(.L_x_1218) ;  /* 0x00000190009c8947 */ /* 0x002fd80003800000 */
.L_x_1494:
[----:B------:R-:W-:Y:S05]  /*7e30*/  BSYNC B1 ;  /* 0x0000000000017941 */ /* 0x000fea0003800000 */
.L_x_1217:
[----:B------:R-:W-:Y:S05]  /*7e40*/  @P1 BRA `(.L_x_1219) ;  /* 0x0000003c00381947 */ /* 0x000fea0003800000 */
[----:B0-----:R-:W2:Y:S01]  /*7e50*/  LDL.64 R6, [R1+0x10] ;  /* 0x0000100001067983 */ /* 0x001ea20000100a00 */
[----:B------:R-:W2:Y:S03]  /*7e60*/  LDC R0, c[0x0][0x3f4] ;  /* 0x0000fd00ff007b82 */ /* 0x000ea60000000800 */
[----:B---3--:R-:W3:Y:S04]  /*7e70*/  LDL R4, [R1+0x34] ;  /* 0x0000340001047983 */ /* 0x008ee80000100800 */
[----:B------:R-:W4:Y:S01]  /*7e80*/  LDL R3, [R1+0x38] ;  /* 0x0000380001037983 */ /* 0x000f220000100800 */
[----:B------:R-:W-:Y:S01]  /*7e90*/  BSSY B1, `(.L_x_1220) ;  /* 0x000007b000017945 */ /* 0x000fe20003800000 */
[----:B--2---:R-:W-:-:S02]  /*7ea0*/  ISETP.GE.AND P0, PT, R6, R0, PT ;  /* 0x000000000600720c */ /* 0x004fc40003f06270 */
[-C--:B---3--:R-:W-:Y:S02]  /*7eb0*/  ISETP.GE.AND P1, PT, R4, R0.reuse, PT ;  /* 0x000000000400720c */ /* 0x088fe40003f26270 */
[----:B----4-:R-:W-:-:S09]  /*7ec0*/  ISETP.GE.AND P2, PT, R3, R0, PT ;  /* 0x000000000300720c */ /* 0x010fd20003f46270 */
[----:B------:R-:W-:Y:S05]  /*7ed0*/  @P0 BRA `(.L_x_1221) ;  /* 0x0000000400d80947 */ /* 0x000fea0003800000 */
[----:B-1----:R-:W0:Y:S01]  /*7ee0*/  LDS.128 R4, [R37+0xf000] ;  /* 0x00f0000025047984 */ /* 0x002e220000000c00 */
[----:B-----5:R-:W-:Y:S02]  /*7ef0*/  SHF.R.U32.HI R15, RZ, 0x8, R25 ;  /* 0x00000008ff0f7819 */ /* 0x020fe40000011619 */
[----:B------:R-:W-:Y:S02]  /*7f00*/  LOP3.LUT R14, R25, 0xff, RZ, 0xc0, !PT ;  /* 0x000000ff190e7812 */ /* 0x000fe400078ec0ff */
[----:B------:R-:W-:Y:S02]  /*7f10*/  LOP3.LUT R15, R15, 0xff, RZ, 0xc0, !PT ;  /* 0x000000ff0f0f7812 */ /* 0x000fe400078ec0ff */
[----:B------:R-:W-:Y:S02]  /*7f20*/  SHF.R.U32.HI R31, RZ, 0x8, R27 ;  /* 0x00000008ff1f7819 */ /* 0x000fe4000001161b */
[----:B------:R-:W-:Y:S02]  /*7f30*/  SHF.R.U32.HI R3, RZ, 0x8, R24 ;  /* 0x00000008ff037819 */ /* 0x000fe40000011618 */
[----:B------:R-:W-:-:S02]  /*7f40*/  PRMT R14, R15, 0x7604, R14 ;  /* 0x000076040f0e7816 */ /* 0x000fc4000000000e */
[----:B------:R-:W-:Y:S02]  /*7f50*/  LOP3.LUT R28, R27, 0xff, RZ, 0xc0, !PT ;  /* 0x000000ff1b1c7812 */ /* 0x000fe400078ec0ff */
[----:B------:R-:W-:Y:S02]  /*7f60*/  LOP3.LUT R31, R31, 0xff, RZ, 0xc0, !PT ;  /* 0x000000ff1f1f7812 */ /* 0x000fe400078ec0ff */
[----:B------:R-:W-:Y:S02]  /*7f70*/  SHF.R.U32.HI R30, RZ, 0x10, R27 ;  /* 0x00000010ff1e7819 */ /* 0x000fe4000001161b */
[----:B------:R-:W-:Y:S02]  /*7f80*/  LOP3.LUT R0, R24, 0xff, RZ, 0xc0, !PT ;  /* 0x000000ff18007812 */ /* 0x000fe400078ec0ff */
[----:B------:R-:W-:Y:S02]  /*7f90*/  LOP3.LUT R3, R3, 0xff, RZ, 0xc0, !PT ;  /* 0x000000ff03037812 */ /* 0x000fe400078ec0ff */
[----:B------:R-:W-:-:S02]  /*7fa0*/  SHF.R.U32.HI R32, RZ, 0x10, R25 ;  /* 0x00000010ff207819 */ /* 0x000fc40000011619 */
[----:B------:R-:W-:Y:S02]  /*7fb0*/  SHF.R.U32.HI R15, RZ, 0x8, R26 ;  /* 0x00000008ff0f7819 */ /* 0x000fe4000001161a */
[----:B------:R-:W-:Y:S01]  /*7fc0*/  PRMT R28, R31, 0x7604, R28 ;  /* 0x000076041f1c7816 */ /* 0x000fe2000000001c */
[----:B------:R-:W-:Y:S01]  /*7fd0*/  IMAD.U32 R31, R30, 0x10000, RZ ;  /* 0x000100001e1f7824 */ /* 0x000fe200078e00ff */
[----:B------:R-:W-:Y:S02]  /*7fe0*/  PRMT R3, R3, 0x7604, R0 ;  /* 0x0000760403037816 */ /* 0x000fe40000000000 */
[----:B------:R-:W-:Y:S01]  /*7ff0*/  LOP3.LUT R29, R15, 0xff, RZ, 0xc0, !PT ;  /* 0x000000ff0f1d7812 */ /* 0x000fe200078ec0ff */
[----:B------:R-:W-:Y:S01]  /*8000*/  IMAD.U32 R15, R32, 0x10000, RZ ;  /* 0x00010000200f7824 */ /* 0x000fe200078e00ff */
[----:B------:R-:W-:Y:S02]  /*8010*/  LOP3.LUT R0, R26, 0xff, RZ, 0xc0, !PT ;  /* 0x000000ff1a007812 */ /* 0x000fe400078ec0ff */
[----:B------:R-:W-:-:S02]  /*8020*/  LOP3.LUT R31, R28, 0xff0000, R31, 0xf8, !PT ;  /* 0x00ff00001c1f7812 */ /* 0x000fc400078ef81f */
[----:B------:R-:W-:Y:S02]  /*8030*/  PRMT R29, R29, 0x7604, R0 ;  /* 0x000076041d1d7816 */ /* 0x000fe40000000000 */
[----:B------:R-:W-:Y:S02]  /*8040*/  LOP3.LUT R15, R14, 0xff0000, R15, 0xf8, !PT ;  /* 0x00ff00000e0f7812 */ /* 0x000fe400078ef80f */
[--C-:B------:R-:W-:Y:S02]  /*8050*/  LOP3.LUT R29, R29, 0xff0000, R26.reuse, 0xf8, !PT ;  /* 0x00ff00001d1d7812 */ /* 0x100fe400078ef81a */
[----:B------:R-:W-:Y:S02]  /*8060*/  LOP3.LUT R31, R31, 0xff000000, R27, 0xf8, !PT ;  /* 0xff0000001f1f7812 */ /* 0x000fe400078ef81b */
[----:B------:R-:W-:Y:S02]  /*8070*/  LOP3.LUT R27, R15, 0xff000000, R25, 0xf8, !PT ;  /* 0xff0000000f1b7812 */ /* 0x000fe400078ef819 */
[----:B------:R-:W-:-:S02]  /*8080*/  LOP3.LUT R30, R29, 0xff000000, R26, 0xf8, !PT ;  /* 0xff0000001d1e7812 */ /* 0x000fc400078ef81a */
[--C-:B------:R-:W-:Y:S02]  /*8090*/  LOP3.LUT R3, R3, 0xff0000, R24.reuse, 0xf8, !PT ;  /* 0x00ff000003037812 */ /* 0x100fe400078ef818 */
[-C--:B0-----:R-:W-:Y:S02]  /*80a0*/  F2FP.F16.E4M3.UNPACK_B R0, R6.reuse.H1 ;  /* 0x00000006ff00723e */ /* 0x081fe400030006ff */
[----:B------:R-:W-:Y:S02]  /*80b0*/  F2FP.F16.E4M3.UNPACK_B R32, R31 ;  /* 0x0000001fff20723e */ /* 0x000fe400020006ff */
[----:B------:R-:W-:Y:S01]  /*80c0*/  F2FP.F16.E4M3.UNPACK_B R26, R27 ;  /* 0x0000001bff1a723e */ /* 0x000fe200020006ff */
[----:B------:R-:W-:Y:S01]  /*80d0*/  HADD2.F32 R15, -RZ, R0.H1_H1 ;  /* 0x30000000ff0f7230 */ /* 0x000fe20000004100 */
        /* <DEDUP_REMOVED lines=8> */
[----:B------:R-:W-:Y:S01]  /*8160*/  F2FP.F16.E4M3.UNPACK_B R6, R5 ;  /* 0x00000005ff06723e */ /* 0x000fe200020006ff */
        /* <DEDUP_REMOVED lines=16> */
[----:B------:R-:W-:Y:S01]  /*8270*/  FFMA.FTZ R34, R3, R32, R29 ;  /* 0x0000002003227223 */ /* 0x000fe2000001001d */
[----:B------:R-:W-:Y:S01]  /*8280*/  HADD2.F32 R14, -RZ, R27.H0_H0 ;  /* 0x2000001bff0e7230 */ /* 0x000fe20000004100 */
[----:B------:R-:W-:Y:S01]  /*8290*/  F2FP.F16.E4M3.UNPACK_B R4, R4.H1 ;  /* 0x00000004ff04723e */ /* 0x000fe200030006ff */
        /* <DEDUP_REMOVED lines=11> */
[-C--:B------:R-:W-:Y:S01]  /*8350*/  FMUL.FTZ R24, R3, R14.reuse ;  /* 0x0000000e03187220 */ /* 0x080fe20000410000 */
[----:B------:R-:W-:Y:S02]  /*8360*/  HADD2.F32 R5, -RZ, R4.H1_H1 ;  /* 0x30000004ff057230 */ /* 0x000fe40000004100 */
        /* <DEDUP_REMOVED lines=8> */
[C---:B------:R-:W-:Y:S01]  /*83f0*/  FMUL.FTZ R25, R5.reuse, R26 ;  /* 0x0000001a05197220 */ /* 0x040fe20000410000 */
[----:B------:R-:W-:Y:S02]  /*8400*/  HADD2.F32 R3, -RZ, R0.H1_H1 ;  /* 0x30000000ff037230 */ /* 0x000fe40000004100 */
[----:B------:R-:W-:Y:S02]  /*8410*/  HADD2.F32 R14, -RZ, R14.H0_H0 ;  /* 0x2000000eff0e7230 */ /* 0x000fe40000004100 */
[-C--:B------:R-:W-:Y:S01]  /*8420*/  FMUL.FTZ R29, R5, R15.reuse ;  /* 0x0000000f051d7220 */ /* 0x080fe20000410000 */
[----:B------:R-:W-:Y:S02]  /*8430*/  HADD2.F32 R4, -RZ, R4.H0_H0 ;  /* 0x20000004ff047230 */ /* 0x000fe40000004100 */
[C---:B------:R-:W-:Y:S01]  /*8440*/  FMUL.FTZ R5, R3.reuse, R24 ;  /* 0x0000001803057220 */ /* 0x040fe20000410000 */
[----:B------:R-:W-:Y:S02]  /*8450*/  HADD2.F32 R0, -RZ, R0.H0_H0 ;  /* 0x20000000ff007230 */ /* 0x000fe40000004100 */
[----:B------:R-:W-:Y:S01]  /*8460*/  FMUL.FTZ R3, R3, R14 ;  /* 0x0000000e03037220 */ /* 0x000fe20000410000 */
[C---:B------:R-:W-:Y:S01]  /*8470*/  FFMA.FTZ R27, R4.reuse, R15, -R25 ;  /* 0x0000000f041b7223 */ /* 0x040fe20000010819 */
[----:B------:R-:W-:Y:S01]  /*8480*/  FFMA.FTZ R26, R4, R26, R29 ;  /* 0x0000001a041a7223 */ /* 0x000fe2000001001d */
[C---:B------:R-:W-:Y:S01]  /*8490*/  FFMA.FTZ R25, R0.reuse, R14, -R5 ;  /* 0x0000000e00197223 */ /* 0x040fe20000010805 */
[----:B------:R-:W-:Y:S01]  /*84a0*/  FFMA.FTZ R24, R0, R24, R3 ;  /* 0x0000001800187223 */ /* 0x000fe20000010003 */
[----:B------:R-:W-:-:S02]  /*84b0*/  HADD2.F32 R4, -RZ, R28.H1_H1 ;  /* 0x3000001cff047230 */ /* 0x000fc40000004100 */
[--C-:B------:R-:W-:Y:S02]  /*84c0*/  HADD2.F32 R3, -RZ, R7.reuse.H1_H1 ;  /* 0x30000007ff037230 */ /* 0x100fe40000004100 */
        /* <DEDUP_REMOVED lines=23> */
.L_x_1221:
[----:B------:R-:W-:Y:S05]  /*8640*/  BSYNC B1 ;  /* 0x0000000000017941 */ /* 0x000fea0003800000 */
.L_x_1220:
[----:B------:R-:W-:Y:S04]  /*8650*/  BSSY B1, `(.L_x_1222) ;  /* 0x000007c000017945 */ /* 0x000fe80003800000 */
[----:B------:R-:W-:Y:S05]  /*8660*/  @P1 BRA `(.L_x_1223) ;  /* 0x0000000400e81947 */ /* 0x000fea0003800000 */
[----:B01----:R-:W0:Y:S01]  /*8670*/  LDS.128 R4, [R37+0x10800] ;  /* 0x0108000025047984 */ /* 0x003e220000000c00 */
[----:B-----5:R-:W-:Y:S02]  /*8680*/  SHF.R.U32.HI R26, RZ, 0x8, R21 ;  /* 0x00000008ff1a7819 */ /* 0x020fe40000011615 */
[----:B------:R-:W-:Y:S02]  /*8690*/  SHF.R.U32.HI R14, RZ, 0x8, R13 ;  /* 0x00000008ff0e7819 */ /* 0x000fe4000001160d */
[----:B------:R-:W-:Y:S02]  /*86a0*/  SHF.R.U32.HI R24, RZ, 0x8, R20 ;  /* 0x00000008ff187819 */ /* 0x000fe40000011614 */
        /* <DEDUP_REMOVED lines=27> */
[----:B------:R-:W-:Y:S02]  /*8860*/  LOP3.LUT R26, R25, 0xff000000, R20, 0xf8, !PT ;  /* 0xff000000191a7812 */ /* 0x000fe400078ef814 */
        /* <DEDUP_REMOVED lines=90> */
.L_x_1223:
[----:B------:R-:W-:Y:S05]  /*8e10*/  BSYNC B1 ;  /* 0x0000000000017941 */ /* 0x000fea0003800000 */
.L_x_1222:
[----:B------:R-:W-:Y:S05]  /*8e20*/  @P2 BRA `(.L_x_1219) ;  /* 0x0000002c00402947 */ /* 0x000fea0003800000 */
[----:B012---:R-:W0:Y:S01]  /*8e30*/  LDS.128 R4, [R37+0x12000] ;  /* 0x0120000025047984 */ /* 0x007e220000000c00 */
[----:B-----5:R-:W-:Y:S02]  /*8e40*/  SHF.R.U32.HI R13, RZ, 0x8, R11 ;  /* 0x00000008ff0d7819 */ /* 0x020fe4000001160b */
[----:B------:R-:W-:Y:S02]  /*8e50*/  LOP3.LUT R12, R11, 0xff, RZ, 0xc0, !PT ;  /* 0x000000ff0b0c7812 */ /* 0x000fe400078ec0ff */
[----:B------:R-:W-:Y:S02]  /*8e60*/  LOP3.LUT R13, R13, 0xff, RZ, 0xc0, !PT ;  /* 0x000000ff0d0d7812 */ /* 0x000fe400078ec0ff */
[----:B------:R-:W-:Y:S02]  /*8e70*/  SHF.R.U32.HI R21, RZ, 0x8, R9 ;  /* 0x00000008ff157819 */ /* 0x000fe40000011609 */
[----:B------:R-:W-:Y:S02]  /*8e80*/  PRMT R12, R13, 0x7604, R12 ;  /* 0x000076040d0c7816 */ /* 0x000fe4000000000c */
[----:B------:R-:W-:-:S02]  /*8e90*/  SHF.R.U32.HI R24, RZ, 0x10, R11 ;  /* 0x00000010ff187819 */ /* 0x000fc4000001160b */
[----:B------:R-:W-:Y:S02]  /*8ea0*/  SHF.R.U32.HI R13, RZ, 0x8, R8 ;  /* 0x00000008ff0d7819 */ /* 0x000fe40000011608 */
[----:B------:R-:W-:Y:S02]  /*8eb0*/  LOP3.LUT R14, R9, 0xff, RZ, 0xc0, !PT ;  /* 0x000000ff090e7812 */ /* 0x000fe400078ec0ff */
[----:B------:R-:W-:Y:S02]  /*8ec0*/  LOP3.LUT R21, R21, 0xff, RZ, 0xc0, !PT ;  /* 0x000000ff15157812 */ /* 0x000fe400078ec0ff */
[----:B------:R-:W-:Y:S02]  /*8ed0*/  SHF.R.U32.HI R20, RZ, 0x10, R9 ;  /* 0x00000010ff147819 */ /* 0x000fe40000011609 */
[----:B------:R-:W-:Y:S02]  /*8ee0*/  SHF.R.U32.HI R3, RZ, 0x8, R10 ;  /* 0x00000008ff037819 */ /* 0x000fe4000001160a */
[----:B------:R-:W-:Y:S01]  /*8ef0*/  LOP3.LUT R15, R13, 0xff, RZ, 0xc0, !PT ;  /* 0x000000ff0d0f7812 */ /* 0x000fe200078ec0ff */
[----:B------:R-:W-:Y:S01]  /*8f00*/  IMAD.U32 R13, R24, 0x10000, RZ ;  /* 0x00010000180d7824 */ /* 0x000fe200078e00ff */
[----:B------:R-:W-:Y:S01]  /*8f10*/  PRMT R14, R21, 0x7604, R14 ;  /* 0x00007604150e7816 */ /* 0x000fe2000000000e */
[----:B------:R-:W-:Y:S01]  /*8f20*/  IMAD.U32 R21, R20, 0x10000, RZ ;  /* 0x0001000014157824 */ /* 0x000fe200078e00ff */
[----:B------:R-:W-:-:S02]  /*8f30*/  LOP3.LUT R0, R10, 0xff, RZ, 0xc0, !PT ;  /* 0x000000ff0a007812 */ /* 0x000fc400078ec0ff */
[----:B------:R-:W-:Y:S02]  /*8f40*/  LOP3.LUT R3, R3, 0xff, RZ, 0xc0, !PT ;  /* 0x000000ff03037812 */ /* 0x000fe400078ec0ff */
[----:B------:R-:W-:Y:S02]  /*8f50*/  LOP3.LUT R13, R12, 0xff0000, R13, 0xf8, !PT ;  /* 0x00ff00000c0d7812 */ /* 0x000fe400078ef80d */
[----:B------:R-:W-:Y:S02]  /*8f60*/  PRMT R3, R3, 0x7604, R0 ;  /* 0x0000760403037816 */ /* 0x000fe40000000000 */
[----:B------:R-:W-:Y:S02]  /*8f70*/  LOP3.LUT R0, R8, 0xff, RZ, 0xc0, !PT ;  /* 0x000000ff08007812 */ /* 0x000fe400078ec0ff */
[----:B------:R-:W-:Y:S02]  /*8f80*/  LOP3.LUT R21, R14, 0xff0000, R21, 0xf8, !PT ;  /* 0x00ff00000e157812 */ /* 0x000fe400078ef815 */
[----:B------:R-:W-:-:S02]  /*8f90*/  PRMT R15, R15, 0x7604, R0 ;  /* 0x000076040f0f7816 */ /* 0x000fc40000000000 */
[----:B------:R-:W-:Y:S02]  /*8fa0*/  LOP3.LUT R21, R21, 0xff000000, R9, 0xf8, !PT ;  /* 0xff00000015157812 */ /* 0x000fe400078ef809 */
[----:B------:R-:W-:Y:S02]  /*8fb0*/  LOP3.LUT R13, R13, 0xff000000, R11, 0xf8, !PT ;  /* 0xff0000000d0d7812 */ /* 0x000fe400078ef80b */
[----:B------:R-:W-:Y:S02]  /*8fc0*/  LOP3.LUT R3, R3, 0xff0000, R10, 0xf8, !PT ;  /* 0x00ff000003037812 */ /* 0x000fe400078ef80a */
[----:B0-----:R-:W-:Y:S02]  /*8fd0*/  F2FP.F16.E4M3.UNPACK_B R0, R6.H1 ;  /* 0x00000006ff00723e */ /* 0x001fe400030006ff */
[----:B------:R-:W-:Y:S02]  /*8fe0*/  LOP3.LUT R15, R15, 0xff0000, R8, 0xf8, !PT ;  /* 0x00ff00000f0f7812 */ /* 0x000fe400078ef808 */
[----:B------:R-:W-:Y:S01]  /*8ff0*/  F2FP.F16.E4M3.UNPACK_B R24, R21 ;  /* 0x00000015ff18723e */ /* 0x000fe200020006ff */
[----:B------:R-:W-:Y:S01]  /*9000*/  HADD2.F32 R9, -RZ, R0.H1_H1 ;  /* 0x30000000ff097230 */ /* 0x000fe20000004100 */
[----:B------:R-:W-:-:S02]  /*9010*/  F2FP.F16.E4M3.UNPACK_B R14, R13 ;  /* 0x0000000dff0e723e */ /* 0x000fc400020006ff */
[----:B------:R-:W-:Y:S01]  /*9020*/  LOP3.LUT R12, R3, 0xff000000, R10, 0xf8, !PT ;  /* 0xff000000030c7812 */ /* 0x000fe200078ef80a */
[----:B------:R-:W-:Y:S01]  /*9030*/  HADD2.F32 R25, -RZ, R24.H1_H1 ;  /* 0x30000018ff197230 */ /* 0x000fe20000004100 */
[----:B------:R-:W-:Y:S01]  /*9040*/  LOP3.LUT R20, R15, 0xff000000, R8, 0xf8, !PT ;  /* 0xff0000000f147812 */ /* 0x000fe200078ef808 */
[----:B------:R-:W-:Y:S01]  /*9050*/  HADD2.F32 R15, -RZ, R14.H1_H1 ;  /* 0x3000000eff0f7230 */ /* 0x000fe20000004100 */
[----:B------:R-:W-:Y:S01]  /*9060*/  F2FP.F16.E4M3.UNPACK_B R3, R6 ;  /* 0x00000006ff03723e */ /* 0x000fe200020006ff */
[----:B------:R-:W-:Y:S01]  /*9070*/  HADD2.F32 R8, -RZ, R0.H0_H0 ;  /* 0x20000000ff087230 */ /* 0x000fe20000004100 */
[----:B------:R-:W-:Y:S01]  /*9080*/  F2FP.F16.E4M3.UNPACK_B R10, R7 ;  /* 0x00000007ff0a723e */ /* 0x000fe200020006ff */
[C---:B------:R-:W-:Y:S01]  /*9090*/  FMUL.FTZ R27, R9.reuse, R25 ;  /* 0x00000019091b7220 */ /* 0x040fe20000410000 */
[----:B------:R-:W-:Y:S01]  /*90a0*/  F2FP.F16.E4M3.UNPACK_B R11, R7.H1 ;  /* 0x00000007ff0b723e */ /* 0x000fe200030006ff */
[----:B------:R-:W-:Y:S01]  /*90b0*/  FMUL.FTZ R26, R9, R15 ;  /* 0x0000000f091a7220 */ /* 0x000fe20000410000 */
[-C--:B------:R-:W-:Y:S01]  /*90c0*/  F2FP.F16.E4M3.UNPACK_B R6, R5.reuse ;  /* 0x00000005ff06723e */ /* 0x080fe200020006ff */
[----:B------:R-:W-:Y:S01]  /*90d0*/  HADD2.F32 R24, -RZ, R24.H0_H0 ;  /* 0x20000018ff187230 */ /* 0x000fe20000004100 */
[----:B------:R-:W-:Y:S01]  /*90e0*/  F2FP.F16.E4M3.UNPACK_B R7, R5.H1 ;  /* 0x00000005ff07723e */ /* 0x000fe200030006ff */
[----:B------:R-:W-:Y:S01]  /*90f0*/  HADD2.F32 R5, -RZ, R3.H1_H1 ;  /* 0x30000003ff057230 */ /* 0x000fe20000004100 */
[----:B------:R-:W-:Y:S01]  /*9100*/  F2FP.F16.E4M3.UNPACK_B R21, R21.H1 ;  /* 0x00000015ff15723e */ /* 0x000fe200030006ff */
[----:B------:R-:W-:-:S02]  /*9110*/  HADD2.F32 R14, -RZ, R14.H0_H0 ;  /* 0x2000000eff0e7230 */ /* 0x000fc40000004100 */
[C---:B------:R-:W-:Y:S01]  /*9120*/  FFMA.FTZ R27, R8.reuse, R15, -R27 ;  /* 0x0000000f081b7223 */ /* 0x040fe2000001081b */
[----:B------:R-:W-:Y:S01]  /*9130*/  FFMA.FTZ R26, R8, R25, R26 ;  /* 0x00000019081a7223 */ /* 0x000fe2000001001a */
[----:B------:R-:W-:Y:S01]  /*9140*/  HADD2.F32 R3, -RZ, R3.H0_H0 ;  /* 0x20000003ff037230 */ /* 0x000fe20000004100 */
[----:B------:R-:W-:Y:S01]  /*9150*/  F2FP.F16.E4M3.UNPACK_B R13, R13.H1 ;  /* 0x0000000dff0d723e */ /* 0x000fe200030006ff */
[C---:B------:R-:W-:Y:S01]  /*9160*/  FMUL.FTZ R8, R5.reuse, R24 ;  /* 0x0000001805087220 */ /* 0x040fe20000410000 */
[----:B------:R-:W-:Y:S01]  /*9170*/  FMUL.FTZ R15, R5, R14 ;  /* 0x0000000e050f7220 */ /* 0x000fe20000410000 */
[--C-:B------:R-:W-:Y:S01]  /*9180*/  HADD2.F32 R5, -RZ, R10.reuse.H1_H1 ;  /* 0x3000000aff057230 */ /* 0x100fe20000004100 */
[----:B------:R-:W-:Y:S01]  /*9190*/  F2FP.F16.E4M3.UNPACK_B R0, R4 ;  /* 0x00000004ff00723e */ /* 0x000fe200020006ff */
[----:B------:R-:W-:Y:S02]  /*91a0*/  HADD2.F32 R9, -RZ, R21.H0_H0 ;  /* 0x20000015ff097230 */ /* 0x000fe40000004100 */
[C---:B------:R-:W-:Y:S01]  /*91b0*/  FFMA.FTZ R25, R3.reuse, R14, -R8 ;  /* 0x0000000e03197223 */ /* 0x040fe20000010808 */
[----:B------:R-:W-:Y:S01]  /*91c0*/  FFMA.FTZ R24, R3, R24, R15 ;  /* 0x0000001803187223 */ /* 0x000fe2000001000f */
[----:B------:R-:W-:Y:S01]  /*91d0*/  HADD2.F32 R8, -RZ, R13.H0_H0 ;  /* 0x2000000dff087230 */ /* 0x000fe20000004100 */
[----:B------:R-:W-:Y:S01]  /*91e0*/  F2FP.F16.E4M3.UNPACK_B R4, R4.H1 ;  /* 0x00000004ff04723e */ /* 0x000fe200030006ff */
        /* <DEDUP_REMOVED lines=57> */
[----:B------:R0:W-:Y:S01]  /*9580*/  STS.128 [R37+0x12000], R4 ;  /* 0x0120000425007388 */ /* 0x0001e20000000c00 */
[----:B------:R-:W-:Y:S05]  /*9590*/  BRA `(.L_x_1219) ;  /* 0x0000002400647947 */ /* 0x000fea0003800000 */
.L_x_1213:
[----:B------:R-:W0:Y:S01]  /*95a0*/  LDC R28, c[0x0][0x448] ;  /* 0x00011200ff1c7b82 */ /* 0x000e220000000800 */
[----:B------:R-:W-:Y:S01]  /*95b0*/  IMAD.MOV.U32 R9, RZ, RZ, R10 ;  /* 0x000000ffff097224 */ /* 0x000fe200078e000a */
[----:B------:R-:W-:Y:S01]  /*95c0*/  ULDC.64 UR4, c[0x0][0x3f8] ;  /* 0x0000fe0000047ab9 */ /* 0x000fe20000000a00 */
[----:B------:R-:W-:Y:S01]  /*95d0*/  IMAD.MOV.U32 R4, RZ, RZ, R26 ;  /* 0x000000ffff047224 */ /* 0x000fe200078e001a */
[----:B------:R-:W-:Y:S01]  /*95e0*/  ULDC.64 UR6, c[0x0][0x408] ;  /* 0x0001020000067ab9 */ /* 0x000fe20000000a00 */
[----:B------:R-:W-:Y:S01]  /*95f0*/  IMAD.MOV.U32 R5, RZ, RZ, R29 ;  /* 0x000000ffff057224 */ /* 0x000fe200078e001d */
[----:B------:R-:W-:Y:S01]  /*9600*/  ULDC.64 UR8, c[0x0][0x400] ;  /* 0x0001000000087ab9 */ /* 0x000fe20000000a00 */
[----:B------:R-:W-:Y:S02]  /*9610*/  IMAD.MOV.U32 R6, RZ, RZ, R24 ;  /* 0x000000ffff067224 */ /* 0x000fe400078e0018 */
[----:B------:R-:W-:Y:S01]  /*9620*/  IMAD.MOV.U32 R7, RZ, RZ, R31 ;  /* 0x000000ffff077224 */ /* 0x000fe200078e001f */
[----:B0-----:R-:W-:-:S13]  /*9630*/  ISETP.NE.AND P0, PT, R28, 0x1, PT ;  /* 0x000000011c00780c */ /* 0x001fda0003f05270 */
[----:B------:R-:W0:Y:S08]  /*9640*/  @P0 LDC R3, c[0x0][0x44c] ;  /* 0x00011300ff030b82 */ /* 0x000e300000000800 */
[----:B------:R-:W1:Y:S01]  /*9650*/  @P0 LDC R0, c[0x0][0x450] ;  /* 0x00011400ff000b82 */ /* 0x000e620000000800 */
[----:B0-----:R-:W-:-:S05]  /*9660*/  @P0 IMAD.HI.U32 R3, R10, R3, RZ ;  /* 0x000000030a030227 */ /* 0x001fca00078e00ff */
[----:B-1----:R-:W-:-:S04]  /*9670*/  @P0 SHF.R.U32.HI R9, RZ, R0, R3 ;  /* 0x00000000ff090219 */ /* 0x002fc80000011603 */
[----:B------:R-:W-:Y:S01]  /*9680*/  SHF.R.S32.HI R0, RZ, 0x1f, R9 ;  /* 0x0000001fff007819 */ /* 0x000fe20000011409 */
[----:B------:R-:W-:-:S04]  /*9690*/  IMAD.WIDE.U32 R4, R9, UR4, R4 ;  /* 0x0000000409047c25 */ /* 0x000fc8000f8e0004 */
[----:B------:R-:W-:Y:S02]  /*96a0*/  IMAD R8, R0, UR4, RZ ;  /* 0x0000000400087c24 */ /* 0x000fe4000f8e02ff */
[----:B------:R-:W-:-:S04]  /*96b0*/  IMAD.WIDE.U32 R6, R9, UR6, R6 ;  /* 0x0000000609067c25 */ /* 0x000fc8000f8e0006 */
[----:B------:R-:W-:Y:S01]  /*96c0*/  IMAD R0, R0, UR6, RZ ;  /* 0x0000000600007c24 */ /* 0x000fe2000f8e02ff */
[----:B------:R-:W-:Y:S01]  /*96d0*/  IADD3 R21, P1, R6, UR8, RZ ;  /* 0x0000000806157c10 */ /* 0x000fe2000ff3e0ff */
[C---:B------:R-:W-:Y:S01]  /*96e0*/  IMAD R13, R9.reuse, UR5, R8 ;  /* 0x00000005090d7c24 */ /* 0x040fe2000f8e0208 */
[----:B------:R-:W-:Y:S01]  /*96f0*/  ULDC.64 UR4, c[0x0][0x3e8] ;  /* 0x0000fa0000047ab9 */ /* 0x000fe20000000a00 */
[----:B------:R-:W-:Y:S01]  /*9700*/  IMAD R9, R9, UR7, R0 ;  /* 0x0000000709097c24 */ /* 0x000fe2000f8e0200 */
[----:B------:R-:W-:Y:S01]  /*9710*/  IADD3 R3, P0, R4, UR4, RZ ;  /* 0x0000000404037c10 */ /* 0x000fe2000ff1e0ff */
[----:B------:R-:W-:-:S03]  /*9720*/  UMOV UR4, 0xffffffff ;  /* 0xffffffff00047882 */ /* 0x000fc60000000000 */
[----:B------:R-:W-:Y:S02]  /*9730*/  IADD3.X R13, R5, UR5, R13, P0, !PT ;  /* 0x00000005050d7c10 */ /* 0x000fe400087fe40d */
[----:B------:R-:W-:Y:S01]  /*9740*/  IADD3.X R20, R7, UR9, R9, P1, !PT ;  /* 0x0000000907147c10 */ /* 0x000fe20008ffe409 */
[----:B------:R-:W-:Y:S06]  /*9750*/  BRA.DIV UR4, `(.L_x_1224) ;  /* 0x0000017a04647947 */ /* 0x000fec000b800000 */
[----:B------:R0:W1:Y:S04]  /*9760*/  SHFL.IDX PT, R0, R13, RZ, 0x1e1f ;  /* 0x001e1fff0d007589 */ /* 0x00006800000e0000 */
[----:B------:R-:W2:Y:S04]  /*9770*/  SHFL.IDX PT, R3, R3, RZ, 0x1e1f ;  /* 0x001e1fff03037589 */ /* 0x000ea800000e0000 */
[----:B------:R-:W3:Y:S04]  /*9780*/  SHFL.IDX PT, R20, R20, RZ, 0x1e1f ;  /* 0x001e1fff14147589 */ /* 0x000ee800000e0000 */
[----:B0-----:R-:W4:Y:S02]  /*9790*/  SHFL.IDX PT, R21, R21, RZ, 0x1e1f ;  /* 0x001e1fff15157589 */ /* 0x001f2400000e0000 */
.L_x_1500:
        /* <DEDUP_REMOVED lines=8> */
[----:B------:R-:W-:Y:S02]  /*9820*/  CS2R R24, SRZ ;  /* 0x0000000000187805 */ /* 0x000fe4000001ff00 */
        /* <DEDUP_REMOVED lines=21> */
[----:B--2---:R-:W-:-:S02]  /*9980*/  @!P4 IADD3 R28, P0, R152, R3, RZ ;  /* 0x00000003981cc210 */ /* 0x004fc40007f1e0ff */
[----:B----4-:R-:W-:-:S05]  /*9990*/  @!P4 IADD3 R30, P1, R152, R21, RZ ;  /* 0x00000015981ec210 */ /* 0x010fca0007f3e0ff */
[--C-:B---3--:R-:W-:Y:S02]  /*99a0*/  @!P4 IMAD.X R31, R20, 0x1, R5.reuse, P1 ;  /* 0x00000001141fc824 */ /* 0x108fe400008e0605 */
[----:B------:R-:W-:Y:S02]  /*99b0*/  @!P5 IMAD.SHL.U32 R4, R29, 0x10, RZ ;  /* 0x000000101d04d824 */ /* 0x000fe400078e00ff */
[----:B-1----:R-:W-:-:S03]  /*99c0*/  @!P4 IMAD.X R29, R0, 0x1, R5, P0 ;  /* 0x00000001001dc824 */ /* 0x002fc600000e0605 */
[-C--:B------:R-:W-:Y:S02]  /*99d0*/  @!P5 IADD3 R32, P2, R3, R4.reuse, RZ ;  /* 0x000000040320d210 */ /* 0x080fe40007f5e0ff */
[----:B------:R-:W-:Y:S01]  /*99e0*/  @!P5 IADD3 R34, P3, R21, R4, RZ ;  /* 0x000000041522d210 */ /* 0x000fe20007f7e0ff */
[----:B------:R0:W5:Y:S01]  /*99f0*/  @!P4 LD.E.128 R12, desc[UR42][R28.64] ;  /* 0x0000002a1c0cc980 */ /* 0x000162000c101d00 */
[----:B------:R-:W-:Y:S02]  /*9a00*/  @!P5 SHF.R.S32.HI R3, RZ, 0x1f, R4 ;  /* 0x0000001fff03d819 */ /* 0x000fe40000011404 */
[----:B------:R-:W-:-:S03]  /*9a10*/  CS2R R4, SRZ ;  /* 0x0000000000047805 */ /* 0x000fc6000001ff00 */
[--C-:B------:R-:W-:Y:S02]  /*9a20*/  @!P5 IMAD.X R33, R0, 0x1, R3.reuse, P2 ;  /* 0x000000010021d824 */ /* 0x100fe400010e0603 */
[----:B------:R-:W-:Y:S01]  /*9a30*/  @!P5 IMAD.X R35, R20, 0x1, R3, P3 ;  /* 0x000000011423d824 */ /* 0x000fe200018e0603 */
[----:B------:R0:W5:Y:S04]  /*9a40*/  @!P4 LD.E.128 R4, desc[UR42][R30.64] ;  /* 0x0000002a1e04c980 */ /* 0x000168000c101d00 */
[----:B------:R0:W5:Y:S04]  /*9a50*/  @!P5 LD.E.128 R24, desc[UR42][R32.64] ;  /* 0x0000002a2018d980 */ /* 0x000168000c101d00 */
[----:B------:R0:W5:Y:S02]  /*9a60*/  @!P5 LD.E.128 R8, desc[UR42][R34.64] ;  /* 0x0000002a2208d980 */ /* 0x000164000c101d00 */
.L_x_1226:
[----:B------:R-:W-:Y:S05]  /*9a70*/  BSYNC B1 ;  /* 0x0000000000017941 */ /* 0x000fea0003800000 */
.L_x_1225:
[----:B-1----:R-:W2:Y:S01]  /*9a80*/  LDL.LU R0, [R1+0x24] ;  /* 0x0000240001007983 */ /* 0x002ea20000300800 */
[----:B------:R-:W1:Y:S01]  /*9a90*/  SYNCS.PHASECHK.TRANS64.TRYWAIT P0, [R16+URZ+0x19c00], R39 ;  /* 0x019c0027100075a7 */ /* 0x000e62000800017f */
[----:B------:R-:W-:Y:S01]  /*9aa0*/  BSSY B1, `(.L_x_1227) ;  /* 0x0000005000017945 */ /* 0x000fe20003800000 */
[----:B--2---:R-:W-:-:S05]  /*9ab0*/  IMAD R0, R0, -0xc0, R41 ;  /* 0xffffff4000007824 */ /* 0x004fca00078e0229 */
[----:B------:R-:W-:-:S04]  /*9ac0*/  VIMNMX R0, R0, 0xc0, PT ;  /* 0x000000c000007848 */ /* 0x000fc80003fe0100 */
[----:B------:R-:W-:Y:S01]  /*9ad0*/  ISETP.GE.AND P1, PT, R23, R0, PT ;  /* 0x000000001700720c */ /* 0x000fe20003f26270 */
[----:B-1----:R-:W-:-:S12]  /*9ae0*/  @!P0 BRA `(.L_x_1228) ;  /* 0x0000017400f08947 */ /* 0x002fd80003800000 */
.L_x_1501:
[----:B------:R-:W-:Y:S05]  /*9af0*/  BSYNC B1 ;  /* 0x0000000000017941 */ /* 0x000fea0003800000 */
.L_x_1227:
[----:B------:R-:W-:Y:S05]  /*9b00*/  @P1 BRA `(.L_x_1219) ;  /* 0x0000002000081947 */ /* 0x000fea0003800000 */
[----:B------:R2:W5:Y:S01]  /*9b10*/  LDL R62, [R1+0x30] ;  /* 0x00003000013e7983 */ /* 0x0005620000100800 */
[----:B------:R-:W0:Y:S03]  /*9b20*/  LDC R3, c[0x0][0x3f4] ;  /* 0x0000fd00ff037b82 */ /* 0x000e260000000800 */
[----:B------:R2:W5:Y:S04]  /*9b30*/  LDL R61, [R1+0x3c] ;  /* 0x00003c00013d7983 */ /* 0x0005680000100800 */
[----:B------:R2:W5:Y:S01]  /*9b40*/  LDL R60, [R1+0x74] ;  /* 0x00007400013c7983 */ /* 0x0005620000100800 */
[C---:B------:R-:W-:Y:S01]  /*9b50*/  VIADD R0, R152.reuse, 0x20 ;  /* 0x0000002098007836 */ /* 0x040fe20000000000 */
[----:B------:R-:W-:Y:S01]  /*9b60*/  BSSY B1, `(.L_x_1229) ;  /* 0x00000fd000017945 */ /* 0x000fe20003800000 */
[----:B0-----:R-:W-:-:S03]  /*9b70*/  ISETP.GE.AND P0, PT, R152, R3, PT ;  /* 0x000000039800720c */ /* 0x001fc60003f06270 */
[----:B------:R-:W-:-:S10]  /*9b80*/  ISETP.GE.AND P1, PT, R0, R3, PT ;  /* 0x000000030000720c */ /* 0x000fd40003f26270 */
[----:B--2---:R-:W-:Y:S05]  /*9b90*/  @P0 BRA `(.L_x_1230) ;  /* 0x0000000c00e40947 */ /* 0x004fea0003800000 */
[----:B----4-:R-:W0:Y:S01]  /*9ba0*/  S2R R21, SR_TID.X ;  /* 0x0000000000157919 */ /* 0x010e220000002100 */
[----:B---3-5:R-:W-:Y:S02]  /*9bb0*/  SHF.R.U32.HI R20, RZ, 0x8, R12 ;  /* 0x00000008ff147819 */ /* 0x028fe4000001160c */
[----:B------:R-:W-:Y:S02]  /*9bc0*/  LOP3.LUT R0, R12, 0xff, RZ, 0xc0, !PT ;  /* 0x000000ff0c007812 */ /* 0x000fe400078ec0ff */
[----:B------:R-:W-:Y:S02]  /*9bd0*/  SHF.R.U32.HI R30, RZ, 0x8, R14 ;  /* 0x00000008ff1e7819 */ /* 0x000fe4000001160e */
[----:B------:R-:W-:Y:S02]  /*9be0*/  SHF.R.U32.HI R29, RZ, 0x8, R13 ;  /* 0x00000008ff1d7819 */ /* 0x000fe4000001160d */
[----:B------:R-:W-:Y:S02]  /*9bf0*/  LOP3.LUT R28, R13, 0xff, RZ, 0xc0, !PT ;  /* 0x000000ff0d1c7812 */ /* 0x000fe400078ec0ff */
[----:B------:R-:W-:-:S02]  /*9c00*/  LOP3.LUT R29, R29, 0xff, RZ, 0xc0, !PT ;  /* 0x000000ff1d1d7812 */ /* 0x000fc400078ec0ff */
[----:B------:R-:W-:Y:S02]  /*9c10*/  SHF.R.U32.HI R47, RZ, 0x8, R7 ;  /* 0x00000008ff2f7819 */ /* 0x000fe40000011607 */
[----:B------:R-:W-:Y:S02]  /*9c20*/  PRMT R38, R29, 0x7604, R28 ;  /* 0x000076041d267816 */ /* 0x000fe4000000001c */
[----:B------:R-:W-:Y:S02]  /*9c30*/  SHF.R.U32.HI R29, RZ, 0x8, R15 ;  /* 0x00000008ff1d7819 */ /* 0x000fe4000001160f */
[----:B------:R-:W-:Y:S02]  /*9c40*/  LOP3.LUT R28, R15, 0xff, RZ, 0xc0, !PT ;  /* 0x000000ff0f1c7812 */ /* 0x000fe400078ec0ff */
[----:B------:R-:W-:Y:S02]  /*9c50*/  LOP3.LUT R29, R29, 0xff, RZ, 0xc0, !PT ;  /* 0x000000ff1d1d7812 */ /* 0x000fe400078ec0ff */
[----:B------:R-:W-:-:S02]  /*9c60*/  SHF.R.U32.HI R40, RZ, 0x8, R5 ;  /* 0x00000008ff287819 */ /* 0x000fc40000011605 */
[----:B------:R-:W-:Y:S02]  /*9c70*/  LOP3.LUT R44, R7, 0xff, RZ, 0xc0, !PT ;  /* 0x000000ff072c7812 */ /* 0x000fe400078ec0ff */
[----:B------:R-:W-:Y:S02]  /*9c80*/  LOP3.LUT R47, R47, 0xff, RZ, 0xc0, !PT ;  /* 0x000000ff2f2f7812 */ /* 0x000fe400078ec0ff */
[----:B------:R-:W-:Y:S02]  /*9c90*/  SHF.R.U32.HI R43, RZ, 0x8, R6 ;  /* 0x00000008ff2b7819 */ /* 0x000fe40000011606 */
[----:B------:R-:W-:Y:S01]  /*9ca0*/  LOP3.LUT R40, R40, 0xff, RZ, 0xc0, !PT ;  /* 0x000000ff28287812 */ /* 0x000fe200078ec0ff */
[----:B0-----:R-:W-:Y:S01]  /*9cb0*/  VIADD R31, R21, 0xffffff80 ;  /* 0xffffff80151f7836 */ /* 0x001fe20000000000 */
[----:B------:R-:W-:Y:S02]  /*9cc0*/  LOP3.LUT R21, R20, 0xff, RZ, 0xc0, !PT ;  /* 0x000000ff14157812 */ /* 0x000fe400078ec0ff */
[----:B------:R-:W-:-:S02]  /*9cd0*/  LOP3.LUT R20, R14, 0xff, RZ, 0xc0, !PT ;  /* 0x000000ff0e147812 */ /* 0x000fc400078ec0ff */
[----:B------:R-:W-:Y:S02]  /*9ce0*/  LEA.HI R32, R31, R31, RZ, 0x1 ;  /* 0x0000001f1f207211 */ /* 0x000fe400078f08ff */
[----:B-1----:R-:W-:Y:S02]  /*9cf0*/  PRMT R39, R21, 0x7604, R0 ;  /* 0x0000760415277816 */ /* 0x002fe40000000000 */
[----:B------:R-:W-:Y:S02]  /*9d00*/  LOP3.LUT R32, R32, 0xfffffffe, RZ, 0xc0, !PT ;  /* 0xfffffffe20207812 */ /* 0x000fe400078ec0ff */
[----:B------:R-:W-:Y:S02]  /*9d10*/  SHF.R.U32.HI R21, RZ, 0x8, R4 ;  /* 0x00000008ff157819 */ /* 0x000fe40000011604 */
[----:B------:R-:W-:Y:S01]  /*9d20*/  PRMT R44, R47, 0x7604, R44 ;  /* 0x000076042f2c7816 */ /* 0x000fe2000000002c */
[----:B------:R-:W-:Y:S01]  /*9d30*/  IMAD.IADD R32, R31, 0x1, -R32 ;  /* 0x000000011f207824 */ /* 0x000fe200078e0a20 */
[----:B------:R-:W-:-:S02]  /*9d40*/  LOP3.LUT R31, R30, 0xff, RZ, 0xc0, !PT ;  /* 0x000000ff1e1f7812 */ /* 0x000fc400078ec0ff */
[----:B------:R-:W-:Y:S02]  /*9d50*/  LOP3.LUT R33, R21, 0xff, RZ, 0xc0, !PT ;  /* 0x000000ff15217812 */ /* 0x000fe400078ec0ff */
[----:B------:R-:W-:Y:S02]  /*9d60*/  LEA.HI R0, R3, R32, RZ, 0x1c ;  /* 0x0000002003007211 */ /* 0x000fe400078fe0ff */
[----:B------:R-:W-:Y:S02]  /*9d70*/  PRMT R41, R31, 0x7604, R20 ;  /* 0x000076041f297816 */ /* 0x000fe40000000014 */
[C---:B------:R-:W-:Y:S01]  /*9d80*/  LEA.HI R20, R0.reuse, R0, RZ, 0x1 ;  /* 0x0000000000147211 */ /* 0x040fe200078f08ff */
[----:B------:R-:W-:Y:S01]  /*9d90*/  IMAD.SHL.U32 R0, R0, 0x10, RZ ;  /* 0x0000001000007824 */ /* 0x000fe200078e00ff */
[----:B------:R-:W-:Y:S02]  /*9da0*/  LOP3.LUT R32, R4, 0xff, RZ, 0xc0, !PT ;  /* 0x000000ff04207812 */ /* 0x000fe400078ec0ff */
[----:B------:R-:W-:-:S02]  /*9db0*/  SHF.R.S32.HI R20, RZ, 0x1, R20 ;  /* 0x00000001ff147819 */ /* 0x000fc40000011414 */
[----:B------:R-:W-:Y:S02]  /*9dc0*/  LOP3.LUT R0, R62, 0x10, R0, 0xf8, !PT ;  /* 0x000000103e007812 */ /* 0x000fe400078ef800 */
[----:B------:R-:W-:Y:S01]  /*9dd0*/  PRMT R45, R33, 0x7604, R32 ;  /* 0x00007604212d7816 */ /* 0x000fe20000000020 */
[----:B------:R-:W-:Y:S01]  /*9de0*/  IMAD R21, R20, 0x1800, R61 ;  /* 0x0000180014157824 */ /* 0x000fe200078e023d */
[----:B------:R-:W-:Y:S02]  /*9df0*/  LOP3.LUT R0, R0, R60, RZ, 0x3c, !PT ;  /* 0x0000003c00007212 */ /* 0x000fe400078e3cff */
[----:B------:R-:W-:Y:S02]  /*9e00*/  PRMT R20, R29, 0x7604, R28 ;  /* 0x000076041d147816 */ /* 0x000fe4000000001c */
[----:B------:R-:W-:Y:S01]  /*9e10*/  IADD3 R0, R16, R21, R0 ;  /* 0x0000001510007210 */ /* 0x000fe20007ffe000 */
[----:B------:R-:W0:Y:S01]  /*9e20*/  LDS.128 R28, [R37+0xf000] ;  /* 0x00f00000251c7984 */ /* 0x000e220000000c00 */
[----:B------:R-:W-:-:S02]  /*9e30*/  LOP3.LUT R21, R5, 0xff, RZ, 0xc0, !PT ;  /* 0x000000ff05157812 */ /* 0x000fc400078ec0ff */
[----:B------:R-:W-:Y:S01]  /*9e40*/  LOP3.LUT R42, R6, 0xff, RZ, 0xc0, !PT ;  /* 0x000000ff062a7812 */ /* 0x000fe200078ec0ff */
[----:B------:R-:W1:Y:S01]  /*9e50*/  LDS.128 R32, [R0+0xf000] ;  /* 0x00f0000000207984 */ /* 0x000e620000000c00 */
[----:B------:R-:W-:Y:S02]  /*9e60*/  LOP3.LUT R43, R43, 0xff, RZ, 0xc0, !PT ;  /* 0x000000ff2b2b7812 */ /* 0x000fe400078ec0ff */
[----:B------:R-:W-:Y:S02]  /*9e70*/  PRMT R40, R40, 0x7604, R21 ;  /* 0x0000760428287816 */ /* 0x000fe40000000015 */
[----:B------:R-:W-:Y:S02]  /*9e80*/  SHF.R.U32.HI R47, RZ, 0x10, R5 ;  /* 0x00000010ff2f7819 */ /* 0x000fe40000011605 */
[----:B------:R-:W-:Y:S02]  /*9e90*/  SHF.R.U32.HI R21, RZ, 0x10, R13 ;  /* 0x00000010ff157819 */ /* 0x000fe4000001160d */
[----:B------:R-:W-:Y:S01]  /*9ea0*/  PRMT R49, R43, 0x7604, R42 ;  /* 0x000076042b317816 */ /* 0x000fe2000000002a */
[----:B------:R-:W-:Y:S01]  /*9eb0*/  IMAD.U32 R47, R47, 0x10000, RZ ;  /* 0x000100002f2f7824 */ /* 0x000fe200078e00ff */
[----:B------:R-:W-:Y:S01]  /*9ec0*/  SHF.R.U32.HI R51, RZ, 0x10, R7 ;  /* 0x00000010ff337819 */ /* 0x000fe20000011607 */
[----:B------:R-:W-:Y:S01]  /*9ed0*/  IMAD.U32 R21, R21, 0x10000, RZ ;  /* 0x0001000015157824 */ /* 0x000fe200078e00ff */
[----:B------:R-:W-:-:S02]  /*9ee0*/  SHF.R.U32.HI R43, RZ, 0x10, R15 ;  /* 0x00000010ff2b7819 */ /* 0x000fc4000001160f */
[----:B------:R-:W-:Y:S01]  /*9ef0*/  LOP3.LUT R45, R45, 0xff0000, R4, 0xf8, !PT ;  /* 0x00ff00002d2d7812 */ /* 0x000fe200078ef804 */
[----:B------:R-:W-:Y:S01]  /*9f00*/  IMAD.U32 R51, R51, 0x10000, RZ ;  /* 0x0001000033337824 */ /* 0x000fe200078e00ff */
[----:B------:R-:W-:Y:S01]  /*9f10*/  LOP3.LUT R47, R40, 0xff0000, R47, 0xf8, !PT ;  /* 0x00ff0000282f7812 */ /* 0x000fe200078ef82f */
[----:B------:R-:W-:Y:S01]  /*9f20*/  IMAD.U32 R43, R43, 0x10000, RZ ;  /* 0x000100002b2b7824 */ /* 0x000fe200078e00ff */
[----:B------:R-:W-:Y:S02]  /*9f30*/  LOP3.LUT R21, R38, 0xff0000, R21, 0xf8, !PT ;  /* 0x00ff000026157812 */ /* 0x000fe400078ef815 */
[----:B------:R-:W-:Y:S02]  /*9f40*/  LOP3.LUT R39, R39, 0xff0000, R12, 0xf8, !PT ;  /* 0x00ff000027277812 */ /* 0x000fe400078ef80c */
[----:B------:R-:W-:Y:S02]  /*9f50*/  LOP3.LUT R41, R41, 0xff0000, R14, 0xf8, !PT ;  /* 0x00ff000029297812 */ /* 0x000fe400078ef80e */
[----:B------:R-:W-:-:S02]  /*9f60*/  LOP3.LUT R38, R45, 0xff000000, R4, 0xf8, !PT ;  /* 0xff0000002d267812 */ /* 0x000fc400078ef804 */
[----:B------:R-:W-:Y:S02]  /*9f70*/  LOP3.LUT R51, R44, 0xff0000, R51, 0xf8, !PT ;  /* 0x00ff00002c337812 */ /* 0x000fe400078ef833 */
[----:B------:R-:W-:Y:S02]  /*9f80*/  LOP3.LUT R45, R47, 0xff000000, R5, 0xf8, !PT ;  /* 0xff0000002f2d7812 */ /* 0x000fe400078ef805 */
[----:B------:R-:W-:Y:S02]  /*9f90*/  LOP3.LUT R43, R20, 0xff0000, R43, 0xf8, !PT ;  /* 0x00ff0000142b7812 */ /* 0x000fe400078ef82b */
[----:B------:R-:W-:Y:S02]  /*9fa0*/  LOP3.LUT R44, R21, 0xff000000, R13, 0xf8, !PT ;  /* 0xff000000152c7812 */ /* 0x000fe400078ef80d */
[----:B------:R-:W-:Y:S02]  /*9fb0*/  LOP3.LUT R20, R39, 0xff000000, R12, 0xf8, !PT ;  /* 0xff00000027147812 */ /* 0x000fe400078ef80c */
[----:B------:R-:W-:-:S02]  /*9fc0*/  LOP3.LUT R12, R41, 0xff000000, R14, 0xf8, !PT ;  /* 0xff000000290c7812 */ /* 0x000fc400078ef80e */
[--C-:B------:R-:W-:Y:S02]  /*9fd0*/  LOP3.LUT R13, R49, 0xff0000, R6.reuse, 0xf8, !PT ;  /* 0x00ff0000310d7812 */ /* 0x100fe400078ef806 */
[-C--:B0-----:R-:W-:Y:S02]  /*9fe0*/  F2FP.F16.E4M3.UNPACK_B R14, R29.reuse ;  /* 0x0000001dff0e723e */ /* 0x081fe400020006ff */
[----:B------:R-:W-:Y:S02]  /*9ff0*/  F2FP.F16.E4M3.UNPACK_B R40, R29.H1 ;  /* 0x0000001dff28723e */ /* 0x000fe400030006ff */
[----:B------:R-:W-:Y:S02]  /*a000*/  F2FP.F16.E4M3.UNPACK_B R48, R45 ;  /* 0x0000002dff30723e */ /* 0x000fe400020006ff */
[----:B-1----:R-:W-:Y:S02]  /*a010*/  F2FP.F16.E4M3.UNPACK_B R21, R33 ;  /* 0x00000021ff15723e */ /* 0x002fe400020006ff */
[----:B------:R-:W-:Y:S01]  /*a020*/  F2FP.F16.E4M3.UNPACK_B R29, R44 ;  /* 0x0000002cff1d723e */ /* 0x000fe200020006ff */
[----:B------:R-:W-:Y:S01]  /*a030*/  HADD2.F32 R50, -RZ, R48.H0_H0 ;  /* 0x20000030ff327230 */ /* 0x000fe20000004100 */
[----:B------:R-:W-:Y:S01]  /*a040*/  LOP3.LUT R4, R13, 0xff000000, R6, 0xf8, !PT ;  /* 0xff0000000d047812 */ /* 0x000fe200078ef806 */
[----:B------:R-:W-:Y:S01]  /*a050*/  HADD2.F32 R6, -RZ, R21.H0_H0 ;  /* 0x20000015ff067230 */ /* 0x000fe20000004100 */
[-C--:B------:R-:W-:Y:S01]  /*a060*/  F2FP.F16.E4M3.UNPACK_B R41, R31.reuse ;  /* 0x0000001fff29723e */ /* 0x080fe200020006ff */
[--C-:B------:R-:W-:Y:S01]  /*a070*/  HADD2.F32 R13, -RZ, R14.reuse.H0_H0 ;  /* 0x2000000eff0d7230 */ /* 0x100fe20000004100 */
[----:B------:R-:W-:Y:S01]  /*a080*/  F2FP.F16.E4M3.UNPACK_B R46, R31.H1 ;  /* 0x0000001fff2e723e */ /* 0x000fe200030006ff */
[----:B------:R-:W-:Y:S01]  /*a090*/  HADD2.F32 R31, -RZ, R29.H0_H0 ;  /* 0x2000001dff1f7230 */ /* 0x000fe20000004100 */
[----:B------:R-:W-:Y:S01]  /*a0a0*/  LOP3.LUT R49, R43, 0xff000000, R15, 0xf8, !PT ;  /* 0xff0000002b317812 */ /* 0x000fe200078ef80f */
[----:B------:R-:W-:Y:S01]  /*a0b0*/  HADD2.F32 R21, -RZ, R21.H1_H1 ;  /* 0x30000015ff157230 */ /* 0x000fe20000004100 */
[-C--:B------:R-:W-:Y:S01]  /*a0c0*/  F2FP.F16.E4M3.UNPACK_B R15, R28.reuse ;  /* 0x0000001cff0f723e */ /* 0x080fe200020006ff */
[----:B------:R-:W-:Y:S01]  /*a0d0*/  HADD2.F32 R14, -RZ, R14.H1_H1 ;  /* 0x3000000eff0e7230 */ /* 0x000fe20000004100 */
[----:B------:R-:W-:-:S02]  /*a0e0*/  F2FP.F16.E4M3.UNPACK_B R39, R28.H1 ;  /* 0x0000001cff27723e */ /* 0x000fc400030006ff */
[-C--:B------:R-:W-:Y:S02]  /*a0f0*/  F2FP.F16.E4M3.UNPACK_B R28, R32.reuse ;  /* 0x00000020ff1c723e */ /* 0x080fe400020006ff */
[----:B------:R-:W-:Y:S01]  /*a100*/  F2FP.F16.E4M3.UNPACK_B R43, R32.H1 ;  /* 0x00000020ff2b723e */ /* 0x000fe200030006ff */
[C---:B------:R-:W-:Y:S01]  /*a110*/  FMUL.FTZ R32, R6.reuse, R50 ;  /* 0x0000003206207220 */ /* 0x040fe20000410000 */
[-C--:B------:R-:W-:Y:S02]  /*a120*/  F2FP.F16.E4M3.UNPACK_B R42, R35.reuse ;  /* 0x00000023ff2a723e */ /* 0x080fe400020006ff */
[----:B------:R-:W-:Y:S01]  /*a130*/  F2FP.F16.E4M3.UNPACK_B R47, R35.H1 ;  /* 0x00000023ff2f723e */ /* 0x000fe200030006ff */
[-C--:B------:R-:W-:Y:S01]  /*a140*/  FMUL.FTZ R35, R6, R31.reuse ;  /* 0x0000001f06237220 */ /* 0x080fe20000410000 */
[----:B------:R-:W-:Y:S01]  /*a150*/  FFMA.FTZ R6, R13, R31, -R32 ;  /* 0x0000001f0d067223 */ /* 0x000fe20000010820 */
[----:B------:R-:W-:Y:S01]  /*a160*/  F2FP.F16.E4M3.UNPACK_B R33, R33.H1 ;  /* 0x00000021ff21723e */ /* 0x000fe200030006ff */
[----:B------:R-:W-:-:S02]  /*a170*/  HADD2.F32 R32, -RZ, R29.H1_H1 ;  /* 0x3000001dff207230 */ /* 0x000fc40000004100 */
[----:B------:R-:W-:Y:S01]  /*a180*/  FFMA.FTZ R13, R13, R50, R35 ;  /* 0x000000320d0d7223 */ /* 0x000fe20000010023 */
[----:B------:R-:W-:Y:S01]  /*a190*/  F2FP.F16.E4M3.UNPACK_B R35, R45.H1 ;  /* 0x0000002dff23723e */ /* 0x000fe200030006ff */
[----:B------:R-:W-:Y:S01]  /*a1a0*/  HADD2.F32 R45, -RZ, R48.H1_H1 ;  /* 0x30000030ff2d7230 */ /* 0x000fe20000004100 */
[----:B------:R-:W-:Y:S01]  /*a1b0*/  F2FP.F16.E4M3.UNPACK_B R44, R44.H1 ;  /* 0x0000002cff2c723e */ /* 0x000fe200030006ff */
[----:B------:R-:W-:Y:S01]  /*a1c0*/  HADD2.F32 R29, -RZ, R33.H0_H0 ;  /* 0x20000021ff1d7230 */ /* 0x000fe20000004100 */
[----:B------:R-:W-:Y:S01]  /*a1d0*/  LOP3.LUT R52, R51, 0xff000000, R7, 0xf8, !PT ;  /* 0xff00000033347812 */ /* 0x000fe200078ef807 */
[----:B------:R-:W-:Y:S02]  /*a1e0*/  HADD2.F32 R50, -RZ, R35.H0_H0 ;  /* 0x20000023ff327230 */ /* 0x000fe40000004100 */
[C---:B------:R-:W-:Y:S01]  /*a1f0*/  FMUL.FTZ R51, R21.reuse, R45 ;  /* 0x0000002d15337220 */ /* 0x040fe20000410000 */
[----:B------:R-:W-:Y:S02]  /*a200*/  HADD2.F32 R48, -RZ, R44.H0_H0 ;  /* 0x2000002cff307230 */ /* 0x000fe40000004100 */
[----:B------:R-:W-:Y:S01]  /*a210*/  FMUL.FTZ R54, R21, R32 ;  /* 0x0000002015367220 */ /* 0x000fe20000410000 */
[----:B------:R-:W-:-:S02]  /*a220*/  HADD2.F32 R31, -RZ, R40.H0_H0 ;  /* 0x20000028ff1f7230 */ /* 0x000fc40000004100 */
[C---:B------:R-:W-:Y:S01]  /*a230*/  FMUL.FTZ R56, R29.reuse, R50 ;  /* 0x000000321d387220 */ /* 0x040fe20000410000 */
[C---:B------:R-:W-:Y:S01]  /*a240*/  FFMA.FTZ R21, R14.reuse, R32, -R51 ;  /* 0x000000200e157223 */ /* 0x040fe20000010833 */
[-C--:B------:R-:W-:Y:S01]  /*a250*/  FMUL.FTZ R53, R29, R48.reuse ;  /* 0x000000301d357220 */ /* 0x080fe20000410000 */
[----:B------:R-:W-:Y:S01]  /*a260*/  FFMA.FTZ R14, R14, R45, R54 ;  /* 0x0000002d0e0e7223 */ /* 0x000fe20000010036 */
[C---:B------:R-:W-:Y:S01]  /*a270*/  FFMA.FTZ R29, R31.reuse, R48, -R56 ;  /* 0x000000301f1d7223 */ /* 0x040fe20000010838 */
[----:B------:R-:W-:Y:S02]  /*a280*/  HADD2.F32 R51, -RZ, R35.H1_H1 ;  /* 0x30000023ff337230 */ /* 0x000fe40000004100 */
[----:B------:R-:W-:Y:S01]  /*a290*/  FFMA.FTZ R31, R31, R50, R53 ;  /* 0x000000321f1f7223 */ /* 0x000fe20000010035 */
[----:B------:R-:W-:Y:S01]  /*a2a0*/  F2FP.F16.E4M3.UNPACK_B R50, R52 ;  /* 0x00000034ff32723e */ /* 0x000fe200020006ff */
[----:B------:R-:W-:Y:S01]  /*a2b0*/  HADD2.F32 R32, -RZ, R33.H1_H1 ;  /* 0x30000021ff207230 */ /* 0x000fe20000004100 */
[----:B------:R-:W-:Y:S01]  /*a2c0*/  F2FP.F16.E4M3.UNPACK_B R7, R34 ;  /* 0x00000022ff07723e */ /* 0x000fe200020006ff */
[----:B------:R-:W-:Y:S01]  /*a2d0*/  HADD2.F32 R45, -RZ, R44.H1_H1 ;  /* 0x3000002cff2d7230 */ /* 0x000fe20000004100 */
[----:B------:R-:W-:Y:S01]  /*a2e0*/  F2FP.F16.E4M3.UNPACK_B R44, R49 ;  /* 0x00000031ff2c723e */ /* 0x000fe200020006ff */
[----:B------:R-:W-:-:S02]  /*a2f0*/  HADD2.F32 R40, -RZ, R40.H1_H1 ;  /* 0x30000028ff287230 */ /* 0x000fc40000004100 */
[C---:B------:R-:W-:Y:S01]  /*a300*/  FMUL.FTZ R53, R32.reuse, R51 ;  /* 0x0000003320357220 */ /* 0x040fe20000410000 */
[----:B------:R-:W-:Y:S02]  /*a310*/  HADD2.F32 R54, -RZ, R50.H0_H0 ;  /* 0x20000032ff367230 */ /* 0x000fe40000004100 */
[-C--:B------:R-:W-:Y:S01]  /*a320*/  FMUL.FTZ R56, R32, R45.reuse ;  /* 0x0000002d20387220 */ /* 0x080fe20000410000 */
[----:B------:R-:W-:Y:S02]  /*a330*/  HADD2.F32 R35, -RZ, R42.H0_H0 ;  /* 0x2000002aff237230 */ /* 0x000fe40000004100 */
[C---:B------:R-:W-:Y:S01]  /*a340*/  FFMA.FTZ R32, R40.reuse, R45, -R53 ;  /* 0x0000002d28207223 */ /* 0x040fe20000010835 */
[----:B------:R-:W-:Y:S02]  /*a350*/  HADD2.F32 R48, -RZ, R44.H0_H0 ;  /* 0x2000002cff307230 */ /* 0x000fe40000004100 */
[----:B------:R-:W-:Y:S01]  /*a360*/  FFMA.FTZ R40, R40, R51, R56 ;  /* 0x0000003328287223 */ /* 0x000fe20000010038 */
[----:B------:R-:W-:-:S02]  /*a370*/  HADD2.F32 R33, -RZ, R41.H0_H0 ;  /* 0x20000029ff217230 */ /* 0x000fc40000004100 */
[C---:B------:R-:W-:Y:S01]  /*a380*/  FMUL.FTZ R58, R35.reuse, R54 ;  /* 0x00000036233a7220 */ /* 0x040fe20000410000 */
[----:B------:R-:W-:Y:S01]  /*a390*/  F2FP.F16.E4M3.UNPACK_B R51, R52.H1 ;  /* 0x00000034ff33723e */ /* 0x000fe200030006ff */
[-C--:B------:R-:W-:Y:S01]  /*a3a0*/  FMUL.FTZ R55, R35, R48.reuse ;  /* 0x0000003023377220 */ /* 0x080fe20000410000 */
[----:B------:R-:W-:Y:S01]  /*a3b0*/  F2FP.F16.E4M3.UNPACK_B R49, R49.H1 ;  /* 0x00000031ff31723e */ /* 0x000fe200030006ff */
[C---:B------:R-:W-:Y:S01]  /*a3c0*/  FFMA.FTZ R35, R33.reuse, R48, -R58 ;  /* 0x0000003021237223 */ /* 0x040fe2000001083a */
[----:B------:R-:W-:Y:S02]  /*a3d0*/  HADD2.F32 R48, -RZ, R44.H1_H1 ;  /* 0x3000002cff307230 */ /* 0x000fe40000004100 */
[----:B------:R-:W-:Y:S01]  /*a3e0*/  FFMA.FTZ R33, R33, R54, R55 ;  /* 0x0000003621217223 */ /* 0x000fe20000010037 */
[----:B------:R-:W-:Y:S01]  /*a3f0*/  HADD2.F32 R52, -RZ, R50.H1_H1 ;  /* 0x30000032ff347230 */ /* 0x000fe20000004100 */
[----:B------:R-:W-:Y:S01]  /*a400*/  F2FP.F16.E4M3.UNPACK_B R34, R34.H1 ;  /* 0x00000022ff22723e */ /* 0x000fe200030006ff */
[----:B------:R-:W-:Y:S01]  /*a410*/  HADD2.F32 R42, -RZ, R42.H1_H1 ;  /* 0x3000002aff2a7230 */ /* 0x000fe20000004100 */
[-C--:B------:R-:W-:Y:S01]  /*a420*/  F2FP.F16.E4M3.UNPACK_B R5, R30.reuse ;  /* 0x0000001eff05723e */ /* 0x080fe200020006ff */
[----:B------:R-:W-:Y:S01]  /*a430*/  HADD2.F32 R53, -RZ, R51.H0_H0 ;  /* 0x20000033ff357230 */ /* 0x000fe20000004100 */
[----:B------:R-:W-:Y:S01]  /*a440*/  F2FP.F16.E4M3.UNPACK_B R30, R30.H1 ;  /* 0x0000001eff1e723e */ /* 0x000fe200030006ff */
        /* <DEDUP_REMOVED lines=12> */
[----:B------:R-:W-:Y:S01]  /*a510*/  FFMA.FTZ R45, R45, R53, R58 ;  /* 0x000000352d2d7223 */ /* 0x000fe2000001003a */
[----:B------:R-:W-:Y:S01]  /*a520*/  F2FP.F16.E4M3.UNPACK_B R53, R38.H1 ;  /* 0x00000026ff35723e */ /* 0x000fe200030006ff */
[----:B------:R-:W-:Y:S01]  /*a530*/  HADD2.F32 R48, -RZ, R46.H1_H1 ;  /* 0x3000002eff307230 */ /* 0x000fe20000004100 */
[----:B------:R-:W-:Y:S01]  /*a540*/  F2FP.F16.E4M3.UNPACK_B R50, R20.H1 ;  /* 0x00000014ff32723e */ /* 0x000fe200030006ff */
[----:B------:R-:W-:Y:S01]  /*a550*/  HADD2.F32 R55, -RZ, R51.H1_H1 ;  /* 0x30000033ff377230 */ /* 0x000fe20000004100 */
[----:B------:R-:W-:Y:S01]  /*a560*/  F2FP.SATFINITE.E4M3.F32.PACK_AB_MERGE_C R31, R40, R31, RZ ;  /* 0x0000001f281f723e */ /* 0x000fe200048070ff */
[----:B------:R-:W-:Y:S02]  /*a570*/  HADD2.F32 R54, -RZ, R53.H0_H0 ;  /* 0x20000035ff367230 */ /* 0x000fe40000004100 */
[----:B------:R-:W-:-:S02]  /*a580*/  HADD2.F32 R46, -RZ, R43.H0_H0 ;  /* 0x2000002bff2e7230 */ /* 0x000fc40000004100 */
[C---:B------:R-:W-:Y:S01]  /*a590*/  FMUL.FTZ R59, R47.reuse, R55 ;  /* 0x000000372f3b7220 */ /* 0x040fe20000410000 */
[--C-:B------:R-:W-:Y:S01]  /*a5a0*/  HADD2.F32 R51, -RZ, R50.reuse.H0_H0 ;  /* 0x20000032ff337230 */ /* 0x100fe20000004100 */
[----:B------:R-:W-:Y:S01]  /*a5b0*/  F2FP.SATFINITE.E4M3.F32.PACK_AB_MERGE_C R13, R14, R13, R31 ;  /* 0x0000000d0e0d723e */ /* 0x000fe2000480701f */
[----:B------:R-:W-:Y:S02]  /*a5c0*/  HADD2.F32 R52, -RZ, R49.H1_H1 ;  /* 0x30000031ff347230 */ /* 0x000fe40000004100 */
[C---:B------:R-:W-:Y:S01]  /*a5d0*/  FMUL.FTZ R56, R46.reuse, R54 ;  /* 0x000000362e387220 */ /* 0x040fe20000410000 */
[----:B------:R-:W-:Y:S02]  /*a5e0*/  HADD2.F32 R49, -RZ, R39.H0_H0 ;  /* 0x20000027ff317230 */ /* 0x000fe40000004100 */
[-C--:B------:R-:W-:Y:S01]  /*a5f0*/  FMUL.FTZ R57, R46, R51.reuse ;  /* 0x000000332e397220 */ /* 0x080fe20000410000 */
[----:B------:R-:W-:Y:S02]  /*a600*/  HADD2.F32 R43, -RZ, R43.H1_H1 ;  /* 0x3000002bff2b7230 */ /* 0x000fe40000004100 */
[-C--:B------:R-:W-:Y:S01]  /*a610*/  FMUL.FTZ R58, R47, R52.reuse ;  /* 0x000000342f3a7220 */ /* 0x080fe20000410000 */
[----:B------:R-:W-:Y:S01]  /*a620*/  FFMA.FTZ R46, R48, R52, -R59 ;  /* 0x00000034302e7223 */ /* 0x000fe2000001083b */
[C---:B------:R-:W-:Y:S01]  /*a630*/  FFMA.FTZ R47, R49.reuse, R51, -R56 ;  /* 0x00000033312f7223 */ /* 0x040fe20000010838 */
[----:B------:R-:W-:Y:S01]  /*a640*/  FFMA.FTZ R49, R49, R54, R57 ;  /* 0x0000003631317223 */ /* 0x000fe20000010039 */
[----:B------:R-:W-:Y:S01]  /*a650*/  HADD2.F32 R54, -RZ, R53.H1_H1 ;  /* 0x30000035ff367230 */ /* 0x000fe20000004100 */
[----:B------:R-:W-:Y:S01]  /*a660*/  F2FP.F16.E4M3.UNPACK_B R51, R38 ;  /* 0x00000026ff33723e */ /* 0x000fe200020006ff */
[----:B------:R-:W-:Y:S01]  /*a670*/  HADD2.F32 R52, -RZ, R50.H1_H1 ;  /* 0x30000032ff347230 */ /* 0x000fe20000004100 */
[----:B------:R-:W-:Y:S01]  /*a680*/  F2FP.F16.E4M3.UNPACK_B R50, R20 ;  /* 0x00000014ff32723e */ /* 0x000fe200020006ff */
[----:B------:R-:W-:-:S02]  /*a690*/  HADD2.F32 R39, -RZ, R39.H1_H1 ;  /* 0x30000027ff277230 */ /* 0x000fc40000004100 */
[C---:B------:R-:W-:Y:S01]  /*a6a0*/  FMUL.FTZ R20, R43.reuse, R54 ;  /* 0x000000362b147220 */ /* 0x040fe20000410000 */
[----:B------:R-:W-:Y:S01]  /*a6b0*/  FFMA.FTZ R48, R48, R55, R58 ;  /* 0x0000003730307223 */ /* 0x000fe2000001003a */
[-C--:B------:R-:W-:Y:S01]  /*a6c0*/  FMUL.FTZ R53, R43, R52.reuse ;  /* 0x000000342b357220 */ /* 0x080fe20000410000 */
[--C-:B------:R-:W-:Y:S02]  /*a6d0*/  HADD2.F32 R43, -RZ, R51.reuse.H0_H0 ;  /* 0x20000033ff2b7230 */ /* 0x100fe40000004100 */
[C---:B------:R-:W-:Y:S01]  /*a6e0*/  FFMA.FTZ R56, R39.reuse, R52, -R20 ;  /* 0x0000003427387223 */ /* 0x040fe20000010814 */
[----:B------:R-:W-:Y:S02]  /*a6f0*/  HADD2.F32 R38, -RZ, R28.H0_H0 ;  /* 0x2000001cff267230 */ /* 0x000fe40000004100 */
[----:B------:R-:W-:Y:S01]  /*a700*/  FFMA.FTZ R58, R39, R54, R53 ;  /* 0x00000036273a7223 */ /* 0x000fe20000010035 */
[----:B------:R-:W-:Y:S01]  /*a710*/  HADD2.F32 R39, -RZ, R50.H0_H0 ;  /* 0x20000032ff277230 */ /* 0x000fe20000004100 */
[----:B------:R-:W-:Y:S01]  /*a720*/  F2FP.F16.E4M3.UNPACK_B R52, R4.H1 ;  /* 0x00000004ff34723e */ /* 0x000fe200030006ff */
[----:B------:R-:W-:-:S02]  /*a730*/  HADD2.F32 R51, -RZ, R51.H1_H1 ;  /* 0x30000033ff337230 */ /* 0x000fc40000004100 */
[C---:B------:R-:W-:Y:S01]  /*a740*/  FMUL.FTZ R53, R38.reuse, R43 ;  /* 0x0000002b26357220 */ /* 0x040fe20000410000 */
[----:B------:R-:W-:Y:S02]  /*a750*/  HADD2.F32 R28, -RZ, R28.H1_H1 ;  /* 0x3000001cff1c7230 */ /* 0x000fe40000004100 */
[----:B------:R-:W-:Y:S01]  /*a760*/  FMUL.FTZ R55, R38, R39 ;  /* 0x0000002726377220 */ /* 0x000fe20000410000 */
[----:B------:R-:W-:Y:S01]  /*a770*/  HADD2.F32 R50, -RZ, R50.H1_H1 ;  /* 0x30000032ff327230 */ /* 0x000fe20000004100 */
[----:B------:R-:W-:Y:S01]  /*a780*/  F2FP.F16.E4M3.UNPACK_B R38, R12.H1 ;  /* 0x0000000cff26723e */ /* 0x000fe200030006ff */
[--C-:B------:R-:W-:Y:S02]  /*a790*/  HADD2.F32 R20, -RZ, R15.reuse.H0_H0 ;  /* 0x2000000fff147230 */ /* 0x100fe40000004100 */
[C---:B------:R-:W-:Y:S01]  /*a7a0*/  FMUL.FTZ R54, R28.reuse, R51 ;  /* 0x000000331c367220 */ /* 0x040fe20000410000 */
[----:B------:R-:W-:Y:S02]  /*a7b0*/  HADD2.F32 R15, -RZ, R15.H1_H1 ;  /* 0x3000000fff0f7230 */ /* 0x000fe40000004100 */
[----:B------:R-:W-:Y:S01]  /*a7c0*/  FMUL.FTZ R28, R28, R50 ;  /* 0x000000321c1c7220 */ /* 0x000fe20000410000 */
[----:B------:R-:W-:Y:S01]  /*a7d0*/  F2FP.F16.E4M3.UNPACK_B R12, R12 ;  /* 0x0000000cff0c723e */ /* 0x000fe200020006ff */
[C---:B------:R-:W-:Y:S01]  /*a7e0*/  FFMA.FTZ R53, R20.reuse, R39, -R53 ;  /* 0x0000002714357223 */ /* 0x040fe20000010835 */
[----:B------:R-:W-:Y:S01]  /*a7f0*/  FFMA.FTZ R55, R20, R43, R55 ;  /* 0x0000002b14377223 */ /* 0x000fe20000010037 */
[----:B------:R-:W-:-:S02]  /*a800*/  HADD2.F32 R43, -RZ, R52.H0_H0 ;  /* 0x20000034ff2b7230 */ /* 0x000fc40000004100 */
[C---:B------:R-:W-:Y:S01]  /*a810*/  FFMA.FTZ R54, R15.reuse, R50, -R54 ;  /* 0x000000320f367223 */ /* 0x040fe20000010836 */
[----:B------:R-:W-:Y:S02]  /*a820*/  HADD2.F32 R20, -RZ, R34.H0_H0 ;  /* 0x20000022ff147230 */ /* 0x000fe40000004100 */
[----:B------:R-:W-:Y:S01]  /*a830*/  FFMA.FTZ R50, R15, R51, R28 ;  /* 0x000000330f327223 */ /* 0x000fe2000001001c */
[--C-:B------:R-:W-:Y:S01]  /*a840*/  HADD2.F32 R28, -RZ, R38.reuse.H0_H0 ;  /* 0x20000026ff1c7230 */ /* 0x100fe20000004100 */
[----:B------:R-:W-:Y:S01]  /*a850*/  F2FP.F16.E4M3.UNPACK_B R4, R4 ;  /* 0x00000004ff04723e */ /* 0x000fe200020006ff */
[----:B------:R-:W-:Y:S02]  /*a860*/  HADD2.F32 R39, -RZ, R38.H1_H1 ;  /* 0x30000026ff277230 */ /* 0x000fe40000004100 */
[C---:B------:R-:W-:Y:S01]  /*a870*/  FMUL.FTZ R38, R20.reuse, R43 ;  /* 0x0000002b14267220 */ /* 0x040fe20000410000 */
[----:B------:R-:W-:Y:S02]  /*a880*/  HADD2.F32 R15, -RZ, R30.H0_H0 ;  /* 0x2000001eff0f7230 */ /* 0x000fe40000004100 */
[----:B------:R-:W-:Y:S01]  /*a890*/  FMUL.FTZ R20, R20, R28 ;  /* 0x0000001c14147220 */ /* 0x000fe20000410000 */
[----:B------:R-:W-:-:S02]  /*a8a0*/  HADD2.F32 R34, -RZ, R34.H1_H1 ;  /* 0x30000022ff227230 */ /* 0x000fc40000004100 */
[----:B------:R-:W-:Y:S02]  /*a8b0*/  HADD2.F32 R51, -RZ, R52.H1_H1 ;  /* 0x30000034ff337230 */ /* 0x000fe40000004100 */
[C---:B------:R-:W-:Y:S01]  /*a8c0*/  FFMA.FTZ R38, R15.reuse, R28, -R38 ;  /* 0x0000001c0f267223 */ /* 0x040fe20000010826 */
[----:B------:R-:W-:Y:S02]  /*a8d0*/  HADD2.F32 R30, -RZ, R30.H1_H1 ;  /* 0x3000001eff1e7230 */ /* 0x000fe40000004100 */
[C---:B------:R-:W-:Y:S01]  /*a8e0*/  FMUL.FTZ R28, R34.reuse, R39 ;  /* 0x00000027221c7220 */ /* 0x040fe20000410000 */
[----:B------:R-:W-:Y:S01]  /*a8f0*/  FMUL.FTZ R57, R34, R51 ;  /* 0x0000003322397220 */ /* 0x000fe20000410000 */
[----:B------:R-:W-:Y:S01]  /*a900*/  FFMA.FTZ R34, R15, R43, R20 ;  /* 0x0000002b0f227223 */ /* 0x000fe20000010014 */
[--C-:B------:R-:W-:Y:S02]  /*a910*/  HADD2.F32 R15, -RZ, R12.reuse.H0_H0 ;  /* 0x2000000cff0f7230 */ /* 0x100fe40000004100 */
[----:B------:R-:W-:Y:S01]  /*a920*/  FFMA.FTZ R51, R30, R51, R28 ;  /* 0x000000331e337223 */ /* 0x000fe2000001001c */
[----:B------:R-:W-:-:S02]  /*a930*/  HADD2.F32 R20, -RZ, R12.H1_H1 ;  /* 0x3000000cff147230 */ /* 0x000fc40000004100 */
[----:B------:R-:W-:Y:S01]  /*a940*/  FFMA.FTZ R57, R30, R39, -R57 ;  /* 0x000000271e397223 */ /* 0x000fe20000010839 */
[--C-:B------:R-:W-:Y:S02]  /*a950*/  HADD2.F32 R12, -RZ, R7.reuse.H0_H0 ;  /* 0x20000007ff0c7230 */ /* 0x100fe40000004100 */
[--C-:B------:R-:W-:Y:S01]  /*a960*/  HADD2.F32 R28, -RZ, R4.reuse.H1_H1 ;  /* 0x30000004ff1c7230 */ /* 0x100fe20000004100 */
[----:B------:R-:W-:Y:S01]  /*a970*/  F2FP.SATFINITE.E4M3.F32.PACK_AB_MERGE_C R34, R51, R34, RZ ;  /* 0x000000223322723e */ /* 0x000fe200048070ff */
[----:B------:R-:W-:Y:S01]  /*a980*/  HADD2.F32 R7, -RZ, R7.H1_H1 ;  /* 0x30000007ff077230 */ /* 0x000fe20000004100 */
[----:B------:R-:W-:Y:S01]  /*a990*/  F2FP.SATFINITE.E4M3.F32.PACK_AB_MERGE_C R38, R57, R38, RZ ;  /* 0x000000263926723e */ /* 0x000fe200048070ff */
[----:B------:R-:W-:Y:S02]  /*a9a0*/  HADD2.F32 R39, -RZ, R4.H0_H0 ;  /* 0x20000004ff277230 */ /* 0x000fe40000004100 */
[--C-:B------:R-:W-:Y:S02]  /*a9b0*/  HADD2.F32 R4, -RZ, R5.reuse.H0_H0 ;  /* 0x20000005ff047230 */ /* 0x100fe40000004100 */
[----:B------:R-:W-:Y:S01]  /*a9c0*/  FMUL.FTZ R30, R7, R28 ;  /* 0x0000001c071e7220 */ /* 0x000fe20000410000 */
[----:B------:R-:W-:-:S02]  /*a9d0*/  HADD2.F32 R5, -RZ, R5.H1_H1 ;  /* 0x30000005ff057230 */ /* 0x000fc40000004100 */
[C---:B------:R-:W-:Y:S01]  /*a9e0*/  FMUL.FTZ R43, R12.reuse, R39 ;  /* 0x000000270c2b7220 */ /* 0x040fe20000410000 */
[-C--:B------:R-:W-:Y:S01]  /*a9f0*/  FMUL.FTZ R7, R7, R20.reuse ;  /* 0x0000001407077220 */ /* 0x080fe20000410000 */
[-C--:B------:R-:W-:Y:S01]  /*aa00*/  FMUL.FTZ R12, R12, R15.reuse ;  /* 0x0000000f0c0c7220 */ /* 0x080fe20000410000 */
[C---:B------:R-:W-:Y:S02]  /*aa10*/  FFMA.FTZ R30, R5.reuse, R20, -R30 ;  /* 0x00000014051e7223 */ /* 0x040fe4000001081e */
[----:B------:R-:W-:Y:S01]  /*aa20*/  FFMA.FTZ R28, R5, R28, R7 ;  /* 0x0000001c051c7223 */ /* 0x000fe20000010007 */
[C---:B------:R-:W-:Y:S01]  /*aa30*/  FFMA.FTZ R43, R4.reuse, R15, -R43 ;  /* 0x0000000f042b7223 */ /* 0x040fe2000001082b */
[----:B------:R-:W-:Y:S01]  /*aa40*/  FFMA.FTZ R39, R4, R39, R12 ;  /* 0x0000002704277223 */ /* 0x000fe2000001000c */
[----:B------:R-:W-:Y:S02]  /*aa50*/  F2FP.SATFINITE.E4M3.F32.PACK_AB_MERGE_C R5, R32, R29, RZ ;  /* 0x0000001d2005723e */ /* 0x000fe400048070ff */
[----:B------:R-:W-:-:S02]  /*aa60*/  F2FP.SATFINITE.E4M3.F32.PACK_AB_MERGE_C R7, R46, R41, RZ ;  /* 0x000000292e07723e */ /* 0x000fc400048070ff */
[----:B------:R-:W-:Y:S02]  /*aa70*/  F2FP.SATFINITE.E4M3.F32.PACK_AB_MERGE_C R4, R56, R47, RZ ;  /* 0x0000002f3804723e */ /* 0x000fe400048070ff */
[----:B------:R-:W-:Y:S02]  /*aa80*/  F2FP.SATFINITE.E4M3.F32.PACK_AB_MERGE_C R15, R48, R45, RZ ;  /* 0x0000002d300f723e */ /* 0x000fe400048070ff */
[----:B------:R-:W-:Y:S02]  /*aa90*/  F2FP.SATFINITE.E4M3.F32.PACK_AB_MERGE_C R12, R58, R49, RZ ;  /* 0x000000313a0c723e */ /* 0x000fe400048070ff */
[----:B------:R-:W-:Y:S02]  /*aaa0*/  F2FP.SATFINITE.E4M3.F32.PACK_AB_MERGE_C R5, R21, R6, R5 ;  /* 0x000000061505723e */ /* 0x000fe40004807005 */
[----:B------:R-:W-:Y:S02]  /*aab0*/  F2FP.SATFINITE.E4M3.F32.PACK_AB_MERGE_C R7, R44, R35, R7 ;  /* 0x000000232c07723e */ /* 0x000fe40004807007 */
[----:B------:R-:W-:-:S02]  /*aac0*/  F2FP.SATFINITE.E4M3.F32.PACK_AB_MERGE_C R4, R54, R53, R4 ;  /* 0x000000353604723e */ /* 0x000fc40004807004 */
[----:B------:R-:W-:Y:S02]  /*aad0*/  F2FP.SATFINITE.E4M3.F32.PACK_AB_MERGE_C R6, R30, R43, R38 ;  /* 0x0000002b1e06723e */ /* 0x000fe40004807026 */
[----:B------:R-:W-:Y:S02]  /*aae0*/  F2FP.SATFINITE.E4M3.F32.PACK_AB_MERGE_C R15, R42, R33, R15 ;  /* 0x000000212a0f723e */ /* 0x000fe4000480700f */
[----:B------:R-:W-:Y:S01]  /*aaf0*/  F2FP.SATFINITE.E4M3.F32.PACK_AB_MERGE_C R12, R50, R55, R12 ;  /* 0x00000037320c723e */ /* 0x000fe2000480700c */
[----:B------:R0:W-:Y:S01]  /*ab00*/  STS.128 [R37+0xf000], R4 ;  /* 0x00f0000425007388 */ /* 0x0001e20000000c00 */
[----:B------:R-:W-:-:S05]  /*ab10*/  F2FP.SATFINITE.E4M3.F32.PACK_AB_MERGE_C R14, R28, R39, R34 ;  /* 0x000000271c0e723e */ /* 0x000fca0004807022 */
[----:B------:R0:W-:Y:S02]  /*ab20*/  STS.128 [R0+0xf000], R12 ;  /* 0x00f0000c00007388 */ /* 0x0001e40000000c00 */
.L_x_1230:
[----:B------:R-:W-:Y:S05]  /*ab30*/  BSYNC B1 ;  /* 0x0000000000017941 */ /* 0x000fea0003800000 */
.L_x_1229:
[----:B------:R-:W-:Y:S05]  /*ab40*/  @P1 BRA `(.L_x_1219) ;  /* 0x0000000c00f81947 */ /* 0x000fea0003800000 */
[----:B----4-:R-:W2:Y:S04]  /*ab50*/  LDL R21, [R1+0x64] ;  /* 0x0000640001157983 */ /* 0x010ea80000100800 */
[----:B------:R-:W4:Y:S01]  /*ab60*/  LDL R49, [R1+0x70] ;  /* 0x0000700001317983 */ /* 0x000f220000100800 */
[----:B0----5:R-:W-:Y:S02]  /*ab70*/  SHF.R.U32.HI R0, RZ, 0x8, R24 ;  /* 0x00000008ff007819 */ /* 0x021fe40000011618 */
[----:B------:R-:W-:Y:S02]  /*ab80*/  LOP3.LUT R5, R24, 0xff, RZ, 0xc0, !PT ;  /* 0x000000ff18057812 */ /* 0x000fe400078ec0ff */
[----:B------:R-:W-:Y:S02]  /*ab90*/  LOP3.LUT R0, R0, 0xff, RZ, 0xc0, !PT ;  /* 0x000000ff00007812 */ /* 0x000fe400078ec0ff */
[----:B------:R-:W-:-:S02]  /*aba0*/  SHF.R.U32.HI R14, RZ, 0x8, R25 ;  /* 0x00000008ff0e7819 */ /* 0x000fc40000011619 */
[----:B---3--:R-:W-:Y:S02]  /*abb0*/  PRMT R20, R0, 0x7604, R5 ;  /* 0x0000760400147816 */ /* 0x008fe40000000005 */
[----:B------:R-:W-:Y:S02]  /*abc0*/  LOP3.LUT R7, R25, 0xff, RZ, 0xc0, !PT ;  /* 0x000000ff19077812 */ /* 0x000fe400078ec0ff */
[----:B------:R-:W-:Y:S02]  /*abd0*/  SHF.R.U32.HI R6, RZ, 0x8, R27 ;  /* 0x00000008ff067819 */ /* 0x000fe4000001161b */
[----:B------:R-:W-:Y:S02]  /*abe0*/  LOP3.LUT R0, R14, 0xff, RZ, 0xc0, !PT ;  /* 0x000000ff0e007812 */ /* 0x000fe400078ec0ff */
[----:B------:R-:W-:Y:S02]  /*abf0*/  LOP3.LUT R13, R27, 0xff, RZ, 0xc0, !PT ;  /* 0x000000ff1b0d7812 */ /* 0x000fe400078ec0ff */
[----:B------:R-:W-:-:S02]  /*ac00*/  LOP3.LUT R6, R6, 0xff, RZ, 0xc0, !PT ;  /* 0x000000ff06067812 */ /* 0x000fc400078ec0ff */
[----:B------:R-:W-:Y:S02]  /*ac10*/  PRMT R28, R0, 0x7604, R7 ;  /* 0x00007604001c7816 */ /* 0x000fe40000000007 */
        /* <DEDUP_REMOVED lines=26> */
[----:B------:R-:W-:Y:S01]  /*adc0*/  PRMT R37, R14, 0x7604, R21 ;  /* 0x000076040e257816 */ /* 0x000fe20000000015 */
        /* <DEDUP_REMOVED lines=8> */
[----:B-1----:R-:W-:-:S02]  /*ae50*/  PRMT R39, R3, 0x7604, R34 ;  /* 0x0000760403277816 */ /* 0x002fc40000000022 */
[----:B------:R-:W-:Y:S01]  /*ae60*/  SHF.R.U32.HI R3, RZ, 0x10, R24 ;  /* 0x00000010ff037819 */ /* 0x000fe20000011618 */
[----:B------:R-:W0:Y:S01]  /*ae70*/  LDS.128 R12, [R0+0xf000] ;  /* 0x00f00000000c7984 */ /* 0x000e220000000c00 */
[----:B------:R-:W-:Y:S02]  /*ae80*/  LOP3.LUT R21, R21, 0xff, RZ, 0xc0, !PT ;  /* 0x000000ff15157812 */ /* 0x000fe400078ec0ff */
[----:B------:R-:W-:Y:S02]  /*ae90*/  LOP3.LUT R3, R3, 0xff, RZ, 0xc0, !PT ;  /* 0x000000ff03037812 */ /* 0x000fe400078ec0ff */
[----:B------:R-:W-:Y:S02]  /*aea0*/  SHF.R.U32.HI R29, RZ, 0x10, R26 ;  /* 0x00000010ff1d7819 */ /* 0x000fe4000001161a */
[----:B------:R-:W-:Y:S02]  /*aeb0*/  PRMT R3, R3, 0x7054, R20 ;  /* 0x0000705403037816 */ /* 0x000fe40000000014 */
[----:B------:R-:W-:-:S02]  /*aec0*/  PRMT R21, R21, 0x7054, R28 ;  /* 0x0000705415157816 */ /* 0x000fc4000000001c */
[----:B------:R-:W-:Y:S02]  /*aed0*/  SHF.R.U32.HI R20, RZ, 0x10, R8 ;  /* 0x00000010ff147819 */ /* 0x000fe40000011608 */
[----:B------:R-:W-:Y:S02]  /*aee0*/  SHF.R.U32.HI R28, RZ, 0x10, R9 ;  /* 0x00000010ff1c7819 */ /* 0x000fe40000011609 */
[----:B------:R-:W-:Y:S02]  /*aef0*/  LOP3.LUT R29, R29, 0xff, RZ, 0xc0, !PT ;  /* 0x000000ff1d1d7812 */ /* 0x000fe400078ec0ff */
[----:B------:R-:W-:Y:S02]  /*af00*/  LOP3.LUT R20, R20, 0xff, RZ, 0xc0, !PT ;  /* 0x000000ff14147812 */ /* 0x000fe400078ec0ff */
[----:B------:R-:W-:Y:S02]  /*af10*/  LOP3.LUT R28, R28, 0xff, RZ, 0xc0, !PT ;  /* 0x000000ff1c1c7812 */ /* 0x000fe400078ec0ff */
[----:B------:R-:W-:-:S02]  /*af20*/  PRMT R29, R29, 0x7054, R30 ;  /* 0x000070541d1d7816 */ /* 0x000fc4000000001e */
[----:B------:R-:W-:Y:S02]  /*af30*/  SHF.R.U32.HI R30, RZ, 0x10, R10 ;  /* 0x00000010ff1e7819 */ /* 0x000fe4000001160a */
[----:B------:R-:W-:Y:S02]  /*af40*/  PRMT R33, R20, 0x7054, R33 ;  /* 0x0000705414217816 */ /* 0x000fe40000000021 */
[----:B------:R-:W-:Y:S02]  /*af50*/  PRMT R35, R28, 0x7054, R35 ;  /* 0x000070541c237816 */ /* 0x000fe40000000023 */
[----:B------:R-:W-:Y:S02]  /*af60*/  LOP3.LUT R28, R21, 0xff000000, R25, 0xf8, !PT ;  /* 0xff000000151c7812 */ /* 0x000fe400078ef819 */
[----:B------:R-:W-:Y:S02]  /*af70*/  LOP3.LUT R30, R30, 0xff, RZ, 0xc0, !PT ;  /* 0x000000ff1e1e7812 */ /* 0x000fe400078ec0ff */
[----:B------:R-:W-:-:S02]  /*af80*/  LOP3.LUT R21, R33, 0xff000000, R8, 0xf8, !PT ;  /* 0xff00000021157812 */ /* 0x000fc400078ef808 */
[----:B------:R-:W-:Y:S02]  /*af90*/  LOP3.LUT R33, R35, 0xff000000, R9, 0xf8, !PT ;  /* 0xff00000023217812 */ /* 0x000fe400078ef809 */
[----:B------:R-:W-:Y:S02]  /*afa0*/  PRMT R37, R30, 0x7054, R37 ;  /* 0x000070541e257816 */ /* 0x000fe40000000025 */
[----:B------:R-:W-:Y:S02]  /*afb0*/  F2FP.F16.E4M3.UNPACK_B R40, R33 ;  /* 0x00000021ff28723e */ /* 0x000fe400020006ff */
[----:B0-----:R-:W-:Y:S02]  /*afc0*/  F2FP.F16.E4M3.UNPACK_B R25, R13 ;  /* 0x0000000dff19723e */ /* 0x001fe400020006ff */
[----:B------:R-:W-:Y:S01]  /*afd0*/  PRMT R41, R32, 0x7054, R39 ;  /* 0x0000705420297816 */ /* 0x000fe20000000027 */
[--C-:B------:R-:W-:Y:S01]  /*afe0*/  HADD2.F32 R42, -RZ, R40.reuse.H0_H0 ;  /* 0x20000028ff2a7230 */ /* 0x100fe20000004100 */
[----:B------:R-:W-:Y:S01]  /*aff0*/  LOP3.LUT R20, R3, 0xff000000, R24, 0xf8, !PT ;  /* 0xff00000003147812 */ /* 0x000fe200078ef818 */
[----:B------:R-:W-:Y:S01]  /*b000*/  HADD2.F32 R40, -RZ, R40.H1_H1 ;  /* 0x30000028ff287230 */ /* 0x000fe20000004100 */
[----:B------:R-:W-:-:S02]  /*b010*/  LOP3.LUT R8, R37, 0xff000000, R10, 0xf8, !PT ;  /* 0xff00000025087812 */ /* 0x000fc400078ef80a */
[----:B------:R-:W-:Y:S02]  /*b020*/  F2FP.F16.E4M3.UNPACK_B R32, R28 ;  /* 0x0000001cff20723e */ /* 0x000fe400020006ff */
        /* <DEDUP_REMOVED lines=42> */
[----:B------:R-:W-:Y:S01]  /*b2d0*/  HADD2.F32 R28, -RZ, R24.H1_H1 ;  /* 0x30000018ff1c7230 */ /* 0x000fe20000004100 */
[----:B------:R-:W-:Y:S01]  /*b2e0*/  F2FP.F16.E4M3.UNPACK_B R29, R4.H1 ;  /* 0x00000004ff1d723e */ /* 0x000fe200030006ff */
[----:B------:R-:W-:-:S02]  /*b2f0*/  HADD2.F32 R42, -RZ, R40.H0_H0 ;  /* 0x20000028ff2a7230 */ /* 0x000fc40000004100 */
[C---:B------:R-:W-:Y:S01]  /*b300*/  FMUL.FTZ R45, R26.reuse, R41 ;  /* 0x000000291a2d7220 */ /* 0x040fe20000410000 */
[--C-:B------:R-:W-:Y:S02]  /*b310*/  HADD2.F32 R24, -RZ, R31.reuse.H0_H0 ;  /* 0x2000001fff187230 */ /* 0x100fe40000004100 */
[-C--:B------:R-:W-:Y:S01]  /*b320*/  FMUL.FTZ R26, R26, R33.reuse ;  /* 0x000000211a1a7220 */ /* 0x080fe20000410000 */
[----:B------:R-:W-:Y:S01]  /*b330*/  HADD2.F32 R38, -RZ, R32.H0_H0 ;  /* 0x20000020ff267230 */ /* 0x000fe20000004100 */
[----:B------:R-:W-:Y:S01]  /*b340*/  F2FP.F16.E4M3.UNPACK_B R11, R4 ;  /* 0x00000004ff0b723e */ /* 0x000fe200020006ff */
[----:B------:R-:W-:Y:S02]  /*b350*/  HADD2.F32 R25, -RZ, R30.H0_H0 ;  /* 0x2000001eff197230 */ /* 0x000fe40000004100 */
[C---:B------:R-:W-:Y:S01]  /*b360*/  FMUL.FTZ R44, R24.reuse, R42 ;  /* 0x0000002a182c7220 */ /* 0x040fe20000410000 */
[----:B------:R-:W-:Y:S02]  /*b370*/  HADD2.F32 R31, -RZ, R31.H1_H1 ;  /* 0x3000001fff1f7230 */ /* 0x000fe40000004100 */
[-C--:B------:R-:W-:Y:S01]  /*b380*/  FMUL.FTZ R47, R24, R38.reuse ;  /* 0x00000026182f7220 */ /* 0x080fe20000410000 */
[C---:B------:R-:W-:Y:S01]  /*b390*/  FFMA.FTZ R24, R28.reuse, R33, -R45 ;  /* 0x000000211c187223 */ /* 0x040fe2000001082d */
[----:B------:R-:W-:Y:S01]  /*b3a0*/  FFMA.FTZ R28, R28, R41, R26 ;  /* 0x000000291c1c7223 */ /* 0x000fe2000001001a */
[C---:B------:R-:W-:Y:S01]  /*b3b0*/  FFMA.FTZ R26, R25.reuse, R38, -R44 ;  /* 0x00000026191a7223 */ /* 0x040fe2000001082c */
[----:B------:R-:W-:Y:S01]  /*b3c0*/  FFMA.FTZ R25, R25, R42, R47 ;  /* 0x0000002a19197223 */ /* 0x000fe2000001002f */
[----:B------:R-:W-:Y:S01]  /*b3d0*/  F2FP.F16.E4M3.UNPACK_B R42, R43.H1 ;  /* 0x0000002bff2a723e */ /* 0x000fe200030006ff */
[----:B------:R-:W-:Y:S01]  /*b3e0*/  HADD2.F32 R38, -RZ, R32.H1_H1 ;  /* 0x30000020ff267230 */ /* 0x000fe20000004100 */
[-C--:B------:R-:W-:Y:S01]  /*b3f0*/  F2FP.F16.E4M3.UNPACK_B R4, R6.reuse ;  /* 0x00000006ff04723e */ /* 0x080fe200020006ff */
        /* <DEDUP_REMOVED lines=8> */
[----:B------:R-:W-:Y:S02]  /*b480*/  HADD2.F32 R33, -RZ, R35.H0_H0 ;  /* 0x20000023ff217230 */ /* 0x000fe40000004100 */
[CC--:B------:R-:W-:Y:S01]  /*b490*/  FMUL.FTZ R46, R32.reuse, R43.reuse ;  /* 0x0000002b202e7220 */ /* 0x0c0fe20000410000 */
[----:B------:R-:W-:Y:S02]  /*b4a0*/  HADD2.F32 R30, -RZ, R30.H1_H1 ;  /* 0x3000001eff1e7230 */ /* 0x000fe40000004100 */
[----:B------:R-:W-:Y:S01]  /*b4b0*/  FMUL.FTZ R48, R32, R40 ;  /* 0x0000002820307220 */ /* 0x000fe20000410000 */
[----:B------:R-:W-:Y:S01]  /*b4c0*/  F2FP.F16.E4M3.UNPACK_B R14, R14.H1 ;  /* 0x0000000eff0e723e */ /* 0x000fe200030006ff */
[C---:B------:R-:W-:Y:S01]  /*b4d0*/  FFMA.FTZ R32, R33.reuse, R40, -R46 ;  /* 0x0000002821207223 */ /* 0x040fe2000001082e */
[----:B------:R-:W-:Y:S01]  /*b4e0*/  F2FP.F16.E4M3.UNPACK_B R40, R20.H1 ;  /* 0x00000014ff28723e */ /* 0x000fe200030006ff */
[----:B------:R-:W-:Y:S01]  /*b4f0*/  FFMA.FTZ R33, R33, R43, R48 ;  /* 0x0000002b21217223 */ /* 0x000fe20000010030 */
[----:B------:R-:W-:Y:S01]  /*b500*/  F2FP.F16.E4M3.UNPACK_B R43, R21.H1 ;  /* 0x00000015ff2b723e */ /* 0x000fe200030006ff */
[C---:B------:R-:W-:Y:S01]  /*b510*/  FFMA.FTZ R31, R30.reuse, R38, -R45 ;  /* 0x000000261e1f7223 */ /* 0x040fe2000001082d */
[----:B------:R-:W-:Y:S01]  /*b520*/  FFMA.FTZ R30, R30, R41, R44 ;  /* 0x000000291e1e7223 */ /* 0x000fe2000001002c */
[----:B------:R-:W-:Y:S01]  /*b530*/  HADD2.F32 R41, -RZ, R39.H1_H1 ;  /* 0x30000027ff297230 */ /* 0x000fe20000004100 */
[----:B------:R-:W-:Y:S01]  /*b540*/  F2FP.SATFINITE.E4M3.F32.PACK_AB_MERGE_C R13, R24, R13, RZ ;  /* 0x0000000d180d723e */ /* 0x000fe200048070ff */
[----:B------:R-:W-:Y:S01]  /*b550*/  HADD2.F32 R45, -RZ, R42.H1_H1 ;  /* 0x3000002aff2d7230 */ /* 0x000fe20000004100 */
[----:B------:R-:W-:Y:S01]  /*b560*/  F2FP.SATFINITE.E4M3.F32.PACK_AB_MERGE_C R15, R28, R15, RZ ;  /* 0x0000000f1c0f723e */ /* 0x000fe200048070ff */
[----:B------:R-:W-:Y:S01]  /*b570*/  HADD2.F32 R38, -RZ, R35.H1_H1 ;  /* 0x30000023ff267230 */ /* 0x000fe20000004100 */
[----:B------:R-:W-:Y:S01]  /*b580*/  F2FP.SATFINITE.E4M3.F32.PACK_AB_MERGE_C R5, R12, R5, R13 ;  /* 0x000000050c05723e */ /* 0x000fe2000480700d */
[----:B------:R-:W-:Y:S01]  /*b590*/  HADD2.F32 R39, -RZ, R37.H1_H1 ;  /* 0x30000025ff277230 */ /* 0x000fe20000004100 */
[----:B------:R-:W-:Y:S01]  /*b5a0*/  F2FP.SATFINITE.E4M3.F32.PACK_AB_MERGE_C R9, R10, R9, R15 ;  /* 0x000000090a09723e */ /* 0x000fe2000480700f */
[----:B------:R-:W-:-:S02]  /*b5b0*/  HADD2.F32 R44, -RZ, R43.H0_H0 ;  /* 0x2000002bff2c7230 */ /* 0x000fc40000004100 */
[----:B------:R-:W-:Y:S02]  /*b5c0*/  HADD2.F32 R35, -RZ, R34.H0_H0 ;  /* 0x20000022ff237230 */ /* 0x000fe40000004100 */
[C---:B------:R-:W-:Y:S01]  /*b5d0*/  FMUL.FTZ R47, R39.reuse, R45 ;  /* 0x0000002d272f7220 */ /* 0x040fe20000410000 */
[----:B------:R-:W-:Y:S02]  /*b5e0*/  HADD2.F32 R42, -RZ, R40.H0_H0 ;  /* 0x20000028ff2a7230 */ /* 0x000fe40000004100 */
[----:B------:R-:W-:Y:S01]  /*b5f0*/  FMUL.FTZ R48, R39, R41 ;  /* 0x0000002927307220 */ /* 0x000fe20000410000 */
        /* <DEDUP_REMOVED lines=8> */
[C---:B------:R-:W-:Y:S01]  /*b680*/  FFMA.FTZ R35, R38.reuse, R41, -R47 ;  /* 0x0000002926237223 */ /* 0x040fe2000001082f */
[----:B------:R-:W-:Y:S01]  /*b690*/  FFMA.FTZ R52, R38, R45, R48 ;  /* 0x0000002d26347223 */ /* 0x000fe20000010030 */
[----:B------:R-:W-:Y:S01]  /*b6a0*/  F2FP.F16.E4M3.UNPACK_B R37, R20 ;  /* 0x00000014ff25723e */ /* 0x000fe200020006ff */
[----:B------:R-:W-:Y:S01]  /*b6b0*/  HADD2.F32 R29, -RZ, R29.H1_H1 ;  /* 0x3000001dff1d7230 */ /* 0x000fe20000004100 */
[----:B------:R-:W-:Y:S01]  /*b6c0*/  F2FP.F16.E4M3.UNPACK_B R38, R21 ;  /* 0x00000015ff26723e */ /* 0x000fe200020006ff */
[C---:B------:R-:W-:Y:S01]  /*b6d0*/  FMUL.FTZ R20, R34.reuse, R43 ;  /* 0x0000002b22147220 */ /* 0x040fe20000410000 */
[----:B------:R-:W-:Y:S01]  /*b6e0*/  FMUL.FTZ R34, R34, R40 ;  /* 0x0000002822227220 */ /* 0x000fe20000410000 */
[----:B------:R-:W-:-:S02]  /*b6f0*/  HADD2.F32 R21, -RZ, R27.H0_H0 ;  /* 0x2000001bff157230 */ /* 0x000fc40000004100 */
[--C-:B------:R-:W-:Y:S02]  /*b700*/  HADD2.F32 R39, -RZ, R38.reuse.H0_H0 ;  /* 0x20000026ff277230 */ /* 0x100fe40000004100 */
        /* <DEDUP_REMOVED lines=66> */
.L_x_1219:
[----:B------:R-:W-:Y:S05]  /*bb30*/  BSYNC B0 ;  /* 0x0000000000007941 */ /* 0x000fea0003800000 */
.L_x_1212:
        /* <DEDUP_REMOVED lines=8> */
.L_x_1209:
[----:B0-2---:R-:W-:Y:S01]  /*bbc0*/  IMAD.U32 R0, RZ, RZ, UR36 ;  /* 0x00000024ff007e24 */ /* 0x005fe2000f8e00ff */
[----:B------:R-:W-:-:S04]  /*bbd0*/  LOP3.LUT R22, R22, 0xfffffffe, RZ, 0xc0, !PT ;  /* 0xfffffffe16167812 */ /* 0x000fc800078ec0ff */
[----:B------:R-:W-:-:S13]  /*bbe0*/  ISETP.NE.AND P0, PT, R0, 0x3, PT ;  /* 0x000000030000780c */ /* 0x000fda0003f05270 */
[----:B------:R-:W-:Y:S01]  /*bbf0*/  @P0 LOP3.LUT R22, R22, 0x1, RZ, 0xfc, !PT ;  /* 0x0000000116160812 */ /* 0x000fe200078efcff */
[----:B------:R-:W-:Y:S06]  /*bc00*/  @!P0 BRA `(.L_x_1231) ;  /* 0x0000000000048947 */ /* 0x000fec0003800000 */
[----:B------:R-:W-:Y:S01]  /*bc10*/  BPT.TRAP 0x1 ;  /* 0x000000040000795c */ /* 0x000fe20000300000 */
.L_x_1231:
[----:B-----5:R-:W-:Y:S01]  /*bc20*/  IMAD R15, R17, 0x8, R16 ;  /* 0x00000008110f7824 */ /* 0x020fe200078e0210 */
[----:B------:R-:W-:-:S04]  /*bc30*/  SHF.L.U32 R0, R19, 0x1f, RZ ;  /* 0x0000001f13007819 */ /* 0x000fc800000006ff */
[----:B------:R0:W2:Y:S01]  /*bc40*/  SYNCS.PHASECHK.TRANS64.TRYWAIT P1, [R15+URZ+0x19c30], R0 ;  /* 0x019c30000f0075a7 */ /* 0x0000a2000802017f */
[----:B------:R-:W-:Y:S05]  /*bc50*/  @!P0 BRA `(.L_x_1232) ;  /* 0x0000000000048947 */ /* 0x000fea0003800000 */
[----:B------:R-:W-:Y:S01]  /*bc60*/  BPT.TRAP 0x1 ;  /* 0x000000040000795c */ /* 0x000fe20000300000 */
.L_x_1232:
[----:B-1----:R-:W1:Y:S02]  /*bc70*/  S2R R3, SR_TID.X ;  /* 0x0000000000037919 */ /* 0x002e640000002100 */
[----:B-1----:R-:W-:-:S04]  /*bc80*/  LOP3.LUT R3, R3, 0x7f, RZ, 0xc0, !PT ;  /* 0x0000007f03037812 */ /* 0x002fc800078ec0ff */
[----:B------:R-:W-:Y:S01]  /*bc90*/  ISETP.NE.AND P0, PT, R3, RZ, PT ;  /* 0x000000ff0300720c */ /* 0x000fe20003f05270 */
[----:B--2---:R-:W-:-:S12]  /*bca0*/  @P1 BRA `(.L_x_1233) ;  /* 0x0000000000081947 */ /* 0x004fd80003800000 */
[----:B------:R-:W1:Y:S02]  /*bcb0*/  SYNCS.PHASECHK.TRANS64.TRYWAIT P1, [R15+URZ+0x19c30], R0 ;  /* 0x019c30000f0075a7 */ /* 0x000e64000802017f */
[----:B-1----:R-:W-:Y:S05]  /*bcc0*/  @!P1 BRA `(.L_x_1234) ;  /* 0x00000154008c9947 */ /* 0x002fea0003800000 */
.L_x_1233:
[----:B------:R-:W-:Y:S05]  /*bcd0*/  WARPSYNC.ALL ;  /* 0x0000000000007948 */ /* 0x000fea0003800000 */
[----:B01----:R-:W-:Y:S01]  /*bce0*/  VIADD R0, R16, 0x13800 ;  /* 0x0001380010007836 */ /* 0x003fe20000000000 */
[----:B------:R-:W-:Y:S01]  /*bcf0*/  LOP3.LUT R8, R36, 0x10000, RZ, 0xfc, !PT ;  /* 0x0001000024087812 */ /* 0x000fe200078efcff */
[----:B------:R-:W-:Y:S01]  /*bd00*/  IMAD.MOV.U32 R9, RZ, RZ, -0x3ffffff0 ;  /* 0xc0000010ff097424 */ /* 0x000fe200078e00ff */
[----:B------:R-:W2:Y:S01]  /*bd10*/  LDL R12, [R1+0x40] ;  /* 0x00004000010c7983 */ /* 0x000ea20000100800 */
[----:B------:R-:W-:Y:S01]  /*bd20*/  IMAD.MOV.U32 R5, RZ, RZ, -0x3ffffff0 ;  /* 0xc0000010ff057424 */ /* 0x000fe200078e00ff */
[----:B------:R-:W-:-:S02]  /*bd30*/  SHF.R.U32.HI R0, RZ, 0x4, R0 ;  /* 0x00000004ff007819 */ /* 0x000fc40000011600 */
[----:B------:R-:W2:Y:S01]  /*bd40*/  LDL R94, [R1+0xc] ;  /* 0x00000c00015e7983 */ /* 0x000ea20000100800 */
[----:B------:R-:W-:Y:S01]  /*bd50*/  IMAD.MOV.U32 R157, RZ, RZ, -0x3ffffff0 ;  /* 0xc0000010ff9d7424 */ /* 0x000fe200078e00ff */
[----:B------:R-:W-:Y:S01]  /*bd60*/  LOP3.LUT R0, R0, 0x3fff, RZ, 0xc0, !PT ;  /* 0x00003fff00007812 */ /* 0x000fe200078ec0ff */
[----:B------:R-:W-:Y:S01]  /*bd70*/  IMAD.MOV.U32 R7, RZ, RZ, -0x3ffffff0 ;  /* 0xc0000010ff077424 */ /* 0x000fe200078e00ff */
[----:B------:R-:W0:Y:S02]  /*bd80*/  LDC R96, c[0x0][0x448] ;  /* 0x00011200ff607b82 */ /* 0x000e240000000800 */
[----:B------:R-:W-:-:S05]  /*bd90*/  LOP3.LUT R3, R0, 0x10000, RZ, 0xfc, !PT ;  /* 0x0001000000037812 */ /* 0x000fca00078efcff */
[----:B---3--:R-:W-:Y:S01]  /*bda0*/  IMAD R4, R17, 0x300, R3 ;  /* 0x0000030011047824 */ /* 0x008fe200078e0203 */
[----:B------:R-:W-:Y:S01]  /*bdb0*/  R2UR UR4, R8 ;  /* 0x00000000080472ca */ /* 0x000fe200000e0000 */
[----:B------:R-:W-:Y:S01]  /*bdc0*/  WARPGROUP.ARRIVE ;  /* 0x00000000000079c5 */ /* 0x000fe20000000000 */
[----:B------:R-:W-:Y:S01]  /*bdd0*/  R2UR UR5, R9 ;  /* 0x00000000090572ca */ /* 0x000fe200000e0000 */
[----:B------:R1:W-:Y:S01]  /*bde0*/  STL [R1+0x18], R3 ;  /* 0x0000180301007387 */ /* 0x0003e20000100800 */
[----:B------:R-:W-:Y:S02]  /*bdf0*/  R2UR UR6, R4 ;  /* 0x00000000040672ca */ /* 0x000fe400000e0000 */
[----:B------:R-:W-:Y:S01]  /*be00*/  R2UR UR7, R5 ;  /* 0x00000000050772ca */ /* 0x000fe200000e0000 */
[----:B------:R-:W3:Y:S04]  /*be10*/  LDL R98, [R1+0x4] ;  /* 0x0000040001627983 */ /* 0x000ee80000100800 */
[----:B------:R-:W4:Y:S08]  /*be20*/  LDL R100, [R1] ;  /* 0x0000000001647983 */ /* 0x000f300000100800 */
[----:B------:R-:W-:Y:S01]  /*be30*/  QGMMA.64x128x32.F32.E4M3.E4M3 R24, gdesc[UR4], RZ, !UPT, gsb0 ;  /* 0x01e00000041879f3 */ /* 0x000fe2000c0008ff */
[----:B------:R-:W-:-:S02]  /*be40*/  VIADD R156, R8, 0x180 ;  /* 0x00000180089c7836 */ /* 0x000fc40000000000 */
[----:B------:R-:W-:Y:S01]  /*be50*/  VIADD R6, R4, 0x100 ;  /* 0x0000010004067836 */ /* 0x000fe20000000000 */
[----:B------:R-:W-:Y:S02]  /*be60*/  R2UR UR5, R157 ;  /* 0x000000009d0572ca */ /* 0x000fe400000e0000 */
[----:B------:R-:W-:Y:S02]  /*be70*/  R2UR UR4, R156 ;  /* 0x000000009c0472ca */ /* 0x000fe400000e0000 */
[----:B------:R-:W-:Y:S02]  /*be80*/  R2UR UR6, R6 ;  /* 0x00000000060672ca */ /* 0x000fe400000e0000 */
[----:B------:R-:W-:Y:S01]  /*be90*/  R2UR UR7, R7 ;  /* 0x00000000070772ca */ /* 0x000fe200000e0000 */
[----:B------:R-:W-:Y:S02]  /*bea0*/  VIADD R10, R8, 0x300 ;  /* 0x00000300080a7836 */ /* 0x000fe40000000000 */
[----:B------:R-:W-:-:S02]  /*beb0*/  VIADD R4, R4, 0x200 ;  /* 0x0000020004047836 */ /* 0x000fc40000000000 */
[----:B------:R-:W-:Y:S02]  /*bec0*/  IMAD.MOV.U32 R11, RZ, RZ, -0x3ffffff0 ;  /* 0xc0000010ff0b7424 */ /* 0x000fe400078e00ff */
[----:B------:R-:W-:Y:S01]  /*bed0*/  IMAD.MOV.U32 R5, RZ, RZ, -0x3ffffff0 ;  /* 0xc0000010ff057424 */ /* 0x000fe200078e00ff */
[----:B------:R-:W-:Y:S02]  /*bee0*/  WARPGROUP.DEPBAR.LE gsb0, 0x0 ;  /* 0x00008000000079c5 */ /* 0x000fe40000010000 */
[----:B------:R-:W-:-:S06]  /*bef0*/  WARPGROUP.ARRIVE ;  /* 0x00000000000079c5 */ /* 0x000fcc0000000000 */
[----:B------:R-:W-:Y:S01]  /*bf00*/  QGMMA.64x128x32.F32.E4M3.E4M3 R24, gdesc[UR4], R24, gsb0 ;  /* 0x01e00000041879f3 */ /* 0x000fe20008000818 */
[----:B------:R-:W-:Y:S02]  /*bf10*/  R2UR UR4, R10 ;  /* 0x000000000a0472ca */ /* 0x000fe400000e0000 */
[----:B------:R-:W-:Y:S02]  /*bf20*/  R2UR UR5, R11 ;  /* 0x000000000b0572ca */ /* 0x000fe400000e0000 */
[----:B------:R-:W-:Y:S02]  /*bf30*/  R2UR UR6, R4 ;  /* 0x00000000040672ca */ /* 0x000fe400000e0000 */
[----:B------:R-:W-:Y:S02]  /*bf40*/  R2UR UR7, R5 ;  /* 0x00000000050772ca */ /* 0x000fe400000e0000 */
[----:B0-----:R-:W-:-:S13]  /*bf50*/  ISETP.NE.AND P1, PT, R96, 0x1, PT ;  /* 0x000000016000780c */ /* 0x001fda0003f25270 */
[----:B-1----:R-:W0:Y:S08]  /*bf60*/  @P1 LDC R3, c[0x0][0x44c] ;  /* 0x00011300ff031b82 */ /* 0x002e300000000800 */
[----:B------:R-:W1:Y:S01]  /*bf70*/  @P1 LDC R5, c[0x0][0x450] ;  /* 0x00011400ff051b82 */ /* 0x000e620000000800 */
[----:B------:R-:W-:Y:S02]  /*bf80*/  WARPGROUP.DEPBAR.LE gsb0, 0x0 ;  /* 0x00008000000079c5 */ /* 0x000fe40000010000 */
[----:B------:R-:W-:-:S06]  /*bf90*/  WARPGROUP.ARRIVE ;  /* 0x00000000000079c5 */ /* 0x000fcc0000000000 */
[----:B------:R-:W-:Y:S01]  /*bfa0*/  QGMMA.64x128x32.F32.E4M3.E4M3 R24, gdesc[UR4], R24, gsb0 ;  /* 0x01e00000041879f3 */ /* 0x000fe20008000818 */
[----:B--2---:R-:W-:Y:S01]  /*bfb0*/  IMAD.IADD R90, R12, 0x1, R94 ;  /* 0x000000010c5a7824 */ /* 0x004fe200078e025e */
[----:B------:R-:W-:Y:S01]  /*bfc0*/  LOP3.LUT R22, R22, 0xffffffbf, RZ, 0xc0, !PT ;  /* 0xffffffbf16167812 */ /* 0x000fe200078ec0ff */
[----:B------:R-:W2:Y:S01]  /*bfd0*/  LDC.64 R12, c[0x0][0x9e0] ;  /* 0x00027800ff0c7b82 */ /* 0x000ea20000000a00 */
[----:B------:R-:W-:Y:S01]  /*bfe0*/  ULDC UR4, c[0x0][0x9dc] ;  /* 0x0002770000047ab9 */ /* 0x000fe20000000800 */
[----:B0-----:R-:W-:-:S05]  /*bff0*/  @P1 IMAD.HI.U32 R0, R90, R3, RZ ;  /* 0x000000035a001227 */ /* 0x001fca00078e00ff */
[----:B-1----:R-:W-:Y:S01]  /*c000*/  @P1 SHF.R.U32.HI R90, RZ, R5, R0 ;  /* 0x00000005ff5a1219 */ /* 0x002fe20000011600 */
[----:B------:R-:W-:Y:S02]  /*c010*/  IMAD.MOV.U32 R3, RZ, RZ, -0x80 ;  /* 0xffffff80ff037424 */ /* 0x000fe400078e00ff */
[----:B------:R-:W-:Y:S02]  /*c020*/  @!P0 VIADD R0, R15, 0x19c40 ;  /* 0x00019c400f008836 */ /* 0x000fe40000000000 */
[----:B------:R-:W0:Y:S01]  /*c030*/  SHFL.IDX PT, R92, R90, RZ, 0x1c1f ;  /* 0x001c1fff5a5c7589 */ /* 0x000e2200000e0000 */
[----:B------:R-:W-:Y:S02]  /*c040*/  IMAD R20, R88, R3, 0x80 ;  /* 0x0000008058147424 */ /* 0x000fe400078e0203 */
[----:B------:R-:W-:Y:S02]  /*c050*/  @!P0 PRMT R0, RZ, 0x654, R0 ;  /* 0x00000654ff008816 */ /* 0x000fe40000000000 */
[----:B------:R-:W-:Y:S01]  /*c060*/  VIADD R3, R20, 0x1 ;  /* 0x0000000114037836 */ /* 0x000fe20000000000 */
[----:B------:R-:W-:Y:S01]  /*c070*/  @P1 LOP3.LUT R22, R22, 0x40, RZ, 0xfc, !PT ;  /* 0x0000004016161812 */ /* 0x000fe200078efcff */
[----:B------:R-:W-:Y:S01]  /*c080*/  IMAD.U32 R7, RZ, RZ, UR4 ;  /* 0x00000004ff077e24 */ /* 0x000fe2000f8e00ff */
[----:B--2---:R-:W-:Y:S01]  /*c090*/  ISETP.GE.AND P1, PT, R13, 0x1, PT ;  /* 0x000000010d00780c */ /* 0x004fe20003f26270 */
[----:B----4-:R-:W-:-:S03]  /*c0a0*/  IMAD.IADD R21, R100, 0x1, R20 ;  /* 0x0000000164157824 */ /* 0x010fc600078e0214 */
[----:B------:R-:W-:Y:S02]  /*c0b0*/  LOP3.LUT R4, RZ, R7, RZ, 0x33, !PT ;  /* 0x00000007ff047212 */ /* 0x000fe400078e33ff */
[----:B------:R-:W-:Y:S01]  /*c0c0*/  LOP3.LUT R22, R22, 0xffffffdf, RZ, 0xc0, !PT ;  /* 0xffffffdf16167812 */ /* 0x000fe200078ec0ff */
[----:B---3--:R-:W-:-:S06]  /*c0d0*/  IMAD R21, R98, -0x2, R21 ;  /* 0xfffffffe62157824 */ /* 0x008fcc00078e0215 */
[----:B------:R-:W-:Y:S01]  /*c0e0*/  @P1 LOP3.LUT R22, R22, 0x20, RZ, 0xfc, !PT ;  /* 0x0000002016161812 */ /* 0x000fe200078efcff */
[----:B------:R-:W-:Y:S02]  /*c0f0*/  WARPGROUP.DEPBAR.LE gsb0, 0x0 ;  /* 0x00008000000079c5 */ /* 0x000fe40000010000 */
[----:B------:R1:W-:Y:S02]  /*c100*/  @!P0 SYNCS.ARRIVE.TRANS64.RED.A1T0 RZ, [R0+URZ], RZ ;  /* 0x000000ff00ff89a7 */ /* 0x0003e4000810043f */
[----:B-1----:R-:W-:-:S05]  /*c110*/  IMAD R0, R98, -0x2, R3 ;  /* 0xfffffffe62007824 */ /* 0x002fca00078e0203 */
[----:B------:R-:W-:-:S05]  /*c120*/  IADD3 R3, -R155, R0, R100 ;  /* 0x000000009b037210 */ /* 0x000fca0007ffe164 */
[C---:B------:R-:W-:Y:S02]  /*c130*/  IMAD.IADD R14, R3.reuse, 0x1, R12 ;  /* 0x00000001030e7824 */ /* 0x040fe400078e020c */
[----:B------:R-:W-:Y:S01]  /*c140*/  IMAD.IADD R15, R3, 0x1, R4 ;  /* 0x00000001030f7824 */ /* 0x000fe200078e0204 */
[----:B------:R-:W-:Y:S02]  /*c150*/  LEA R0, R88, 0xffffff80, 0x7 ;  /* 0xffffff8058007811 */ /* 0x000fe400078e38ff */
[----:B0-----:R-:W-:Y:S01]  /*c160*/  VIADDMNMX R6, R92, R14, R21, PT ;  /* 0x0000000e5c067246 */ /* 0x001fe20003800115 */
[----:B------:R-:W-:Y:S01]  /*c170*/  IMAD.IADD R3, R15, 0x1, R92 ;  /* 0x000000010f037824 */ /* 0x000fe200078e025c */
[----:B------:R-:W-:Y:S06]  /*c180*/  @!P1 BRA `(.L_x_1235) ;  /* 0x0000000000509947 */ /* 0x000fec0003800000 */
[----:B------:R-:W-:Y:S01]  /*c190*/  IADD3 R91, -R155, R100, R92 ;  /* 0x000000649b5b7210 */ /* 0x000fe20007ffe15c */
[----:B------:R-:W-:Y:S03]  /*c1a0*/  BSSY B0, `(.L_x_1236) ;  /* 0x000000e000007945 */ /* 0x000fe60003800000 */
        /* <DEDUP_REMOVED lines=9> */
.L_x_1237:
[----:B------:R-:W-:-:S13]  /*c240*/  ISETP.NE.AND P1, PT, R13, 0x1, PT ;  /* 0x000000010d00780c */ /* 0x000fda0003f25270 */
[----:B------:R-:W0:Y:S02]  /*c250*/  @P1 LDC.64 R4, c[0x0][0x9e8] ;  /* 0x00027a00ff041b82 */ /* 0x000e240000000a00 */
[----:B0-----:R-:W-:-:S05]  /*c260*/  @P1 IMAD.HI.U32 R4, R91, R4, RZ ;  /* 0x000000045b041227 */ /* 0x001fca00078e00ff */
[----:B------:R-:W-:-:S07]  /*c270*/  @P1 SHF.R.U32.HI R91, RZ, R5, R4 ;  /* 0x00000005ff5b1219 */ /* 0x000fce0000011604 */
.L_x_1238:
[----:B------:R-:W-:Y:S05]  /*c280*/  BSYNC B0 ;  /* 0x0000000000007941 */ /* 0x000fea0003800000 */
.L_x_1236:
[----:B------:R-:W-:-:S04]  /*c290*/  IMAD R91, R91, R13, -R0 ;  /* 0x0000000d5b5b7224 */ /* 0x000fc800078e0a00 */
[----:B------:R-:W-:-:S05]  /*c2a0*/  IMAD R4, R98, -0x2, R91 ;  /* 0xfffffffe62047824 */ /* 0x000fca00078e025b */
[----:B------:R-:W-:Y:S02]  /*c2b0*/  VIMNMX R3, R3, R4, !PT ;  /* 0x0000000403037248 */ /* 0x000fe40007fe0100 */
[----:B------:R-:W-:-:S07]  /*c2c0*/  VIADDMNMX R6, R4, R13, R6, PT ;  /* 0x0000000d04067246 */ /* 0x000fce0003800106 */
.L_x_1235:
[C---:B------:R-:W-:Y:S01]  /*c2d0*/  ISETP.GE.AND P1, PT, R20.reuse, 0x2, PT ;  /* 0x000000021400780c */ /* 0x040fe20003f26270 */
[----:B------:R-:W0:Y:S01]  /*c2e0*/  SHFL.IDX PT, R90, R90, 0x1, 0x1c1f ;  /* 0x003c1f005a5a7f89 */ /* 0x000e2200000e0000 */
[C---:B------:R-:W-:Y:S02]  /*c2f0*/  ISETP.GE.AND P5, PT, R20.reuse, 0x9, PT ;  /* 0x000000091400780c */ /* 0x040fe40003fa6270 */
[----:B------:R-:W-:Y:S02]  /*c300*/  ISETP.GT.AND P2, PT, R3, 0x1, !P1 ;  /* 0x000000010300780c */ /* 0x000fe40004f44270 */
[----:B------:R-:W-:Y:S02]  /*c310*/  ISETP.GE.AND P3, PT, R20, 0xa, PT ;  /* 0x0000000a1400780c */ /* 0x000fe40003f66270 */
[----:B------:R-:W-:Y:S02]  /*c320*/  ISETP.LT.OR P2, PT, R6, 0x2, P2 ;  /* 0x000000020600780c */ /* 0x000fe40001741670 */
[----:B------:R-:W-:-:S02]  /*c330*/  LOP3.LUT R22, R22, 0xf7ffffff, RZ, 0xc0, !PT ;  /* 0xf7ffffff16167812 */ /* 0x000fc400078ec0ff */
[----:B------:R-:W-:Y:S02]  /*c340*/  FSEL R25, R25, -INF , !P2 ;  /* 0xff80000019197808 */ /* 0x000fe40005000000 */
[----:B------:R-:W-:Y:S02]  /*c350*/  ISETP.GT.AND P2, PT, R3, 0x8, !P5 ;  /* 0x000000080300780c */ /* 0x000fe40006f44270 */
[----:B------:R-:W-:Y:S02]  /*c360*/  ISETP.GE.AND P6, PT, R20, 0x71, PT ;  /* 0x000000711400780c */ /* 0x000fe40003fc6270 */
[----:B------:R-:W-:Y:S02]  /*c370*/  ISETP.LT.OR P2, PT, R6, 0x9, P2 ;  /* 0x000000090600780c */ /* 0x000fe40001741670 */
[----:B------:R-:W-:Y:S02]  /*c380*/  @P3 LOP3.LUT R22, R22, 0x8000000, RZ, 0xfc, !PT ;  /* 0x0800000016163812 */ /* 0x000fe400078efcff */
[----:B------:R-:W-:-:S02]  /*c390*/  FSEL R91, R28, -INF , !P2 ;  /* 0xff8000001c5b7808 */ /* 0x000fc40005000000 */
[----:B------:R-:W-:Y:S01]  /*c3a0*/  ISETP.GT.AND P2, PT, R3, 0x9, !P3 ;  /* 0x000000090300780c */ /* 0x000fe20005f44270 */
[----:B0-----:R-:W-:Y:S01]  /*c3b0*/  IMAD.IADD R15, R15, 0x1, R90 ;  /* 0x000000010f0f7824 */ /* 0x001fe200078e025a */
[----:B------:R-:W-:Y:S02]  /*c3c0*/  ISETP.GE.AND P3, PT, R20, 0x11, PT ;  /* 0x000000111400780c */ /* 0x000fe40003f66270 */
[----:B------:R-:W-:Y:S02]  /*c3d0*/  ISETP.LT.OR P2, PT, R6, 0xa, P2 ;  /* 0x0000000a0600780c */ /* 0x000fe40001741670 */
[----:B------:R-:W-:Y:S02]  /*c3e0*/  LOP3.LUT R22, R22, 0xfbffffff, RZ, 0xc0, !PT ;  /* 0xfbffffff16167812 */ /* 0x000fe400078ec0ff */
[----:B------:R-:W-:Y:S02]  /*c3f0*/  FSEL R29, R29, -INF , !P2 ;  /* 0xff8000001d1d7808 */ /* 0x000fe40005000000 */
[----:B------:R-:W-:-:S02]  /*c400*/  ISETP.GT.AND P2, PT, R3, 0x10, !P3 ;  /* 0x000000100300780c */ /* 0x000fc40005f44270 */
[----:B------:R-:W-:Y:S02]  /*c410*/  ISETP.GE.AND P4, PT, R20, 0x1, PT ;  /* 0x000000011400780c */ /* 0x000fe40003f86270 */
[----:B------:R-:W-:Y:S02]  /*c420*/  ISETP.LT.OR P2, PT, R6, 0x11, P2 ;  /* 0x000000110600780c */ /* 0x000fe40001741670 */
[----:B------:R-:W-:Y:S02]  /*c430*/  @P3 LOP3.LUT R22, R22, 0x4000000, RZ, 0xfc, !PT ;  /* 0x0400000016163812 */ /* 0x000fe400078efcff */
[----:B------:R-:W-:Y:S02]  /*c440*/  ISETP.GE.AND P3, PT, R20, 0x12, PT ;  /* 0x000000121400780c */ /* 0x000fe40003f66270 */
[----:B------:R-:W-:Y:S02]  /*c450*/  LOP3.LUT R22, R22, 0xfdffffff, RZ, 0xc0, !PT ;  /* 0xfdffffff16167812 */ /* 0x000fe400078ec0ff */
[----:B------:R-:W-:-:S02]  /*c460*/  FSEL R93, R32, -INF , !P2 ;  /* 0xff800000205d7808 */ /* 0x000fc40005000000 */
[----:B------:R-:W-:Y:S02]  /*c470*/  ISETP.GT.AND P2, PT, R3, 0x11, !P3 ;  /* 0x000000110300780c */ /* 0x000fe40005f44270 */
[----:B------:R-:W-:Y:S02]  /*c480*/  VIADDMNMX R14, R90, R14, R21, PT ;  /* 0x0000000e5a0e7246 */ /* 0x000fe40003800115 */
        /* <DEDUP_REMOVED lines=134> */
[----:B------:R-:W-:Y:S02]  /*ccf0*/  ISETP.GT.AND P2, PT, R3, 0x70, !P6 ;  /* 0x000000700300780c */ /* 0x000fe40007744270 */
[----:B------:R-:W-:Y:S02]  /*cd00*/  @P3 LOP3.LUT R22, R22, 0x2, RZ, 0xfc, !PT ;  /* 0x0000000216163812 */ /* 0x000fe400078efcff */
[----:B------:R-:W-:Y:S02]  /*cd10*/  ISETP.LT.OR P2, PT, R6, 0x71, P2 ;  /* 0x000000710600780c */ /* 0x000fe40001741670 */
[----:B------:R-:W-:Y:S02]  /*cd20*/  ISETP.GE.AND P3, PT, R20, 0x72, PT ;  /* 0x000000721400780c */ /* 0x000fe40003f66270 */
[----:B------:R-:W-:-:S02]  /*cd30*/  FSEL R117, R80, -INF , !P2 ;  /* 0xff80000050757808 */ /* 0x000fc40005000000 */
        /* <DEDUP_REMOVED lines=10> */
[----:B------:R-:W-:-:S04]  /*cde0*/  ISETP.GT.AND P3, PT, R3, RZ, !P4 ;  /* 0x000000ff0300720c */ /* 0x000fc80006764270 */
[----:B------:R-:W-:-:S04]  /*cdf0*/  ISETP.LT.OR P3, PT, R6, 0x1, P3 ;  /* 0x000000010600780c */ /* 0x000fc80001f61670 */
[----:B------:R-:W-:Y:S02]  /*ce00*/  FSEL R24, R24, -INF , !P3 ;  /* 0xff80000018187808 */ /* 0x000fe40005800000 */
[----:B------:R-:W-:-:S13]  /*ce10*/  ISETP.GE.AND P3, PT, R20, 0x7a, PT ;  /* 0x0000007a1400780c */ /* 0x000fda0003f66270 */
[----:B------:R-:W-:Y:S02]  /*ce20*/  @P3 LOP3.LUT R22, R22, 0x20000000, RZ, 0xfc, !PT ;  /* 0x2000000016163812 */ /* 0x000fe400078efcff */
[----:B------:R-:W-:-:S04]  /*ce30*/  ISETP.GT.AND P3, PT, R3, 0x79, !P3 ;  /* 0x000000790300780c */ /* 0x000fc80005f64270 */
[----:B------:R-:W-:-:S04]  /*ce40*/  ISETP.LT.OR P3, PT, R6, 0x7a, P3 ;  /* 0x0000007a0600780c */ /* 0x000fc80001f61670 */
[----:B------:R-:W-:Y:S02]  /*ce50*/  FSEL R85, R85, -INF , !P3 ;  /* 0xff80000055557808 */ /* 0x000fe40005800000 */
[----:B------:R-:W-:-:S13]  /*ce60*/  ISETP.GE.AND P3, PT, R13, 0x1, PT ;  /* 0x000000010d00780c */ /* 0x000fda0003f66270 */
[----:B------:R-:W-:Y:S05]  /*ce70*/  @!P3 BRA `(.L_x_1239) ;  /* 0x000000000050b947 */ /* 0x000fea0003800000 */
        /* <DEDUP_REMOVED lines=11> */
.L_x_1241:
[----:B------:R-:W-:-:S13]  /*cf30*/  ISETP.NE.AND P3, PT, R13, 0x1, PT ;  /* 0x000000010d00780c */ /* 0x000fda0003f65270 */
[----:B------:R-:W0:Y:S02]  /*cf40*/  @P3 LDC.64 R4, c[0x0][0x9e8] ;  /* 0x00027a00ff043b82 */ /* 0x000e240000000a00 */
[----:B0-----:R-:W-:-:S05]  /*cf50*/  @P3 IMAD.HI.U32 R4, R3, R4, RZ ;  /* 0x0000000403043227 */ /* 0x001fca00078e00ff */
[----:B------:R-:W-:-:S07]  /*cf60*/  @P3 SHF.R.U32.HI R3, RZ, R5, R4 ;  /* 0x00000005ff033219 */ /* 0x000fce0000011604 */
.L_x_1242:
[----:B------:R-:W-:Y:S05]  /*cf70*/  BSYNC B0 ;  /* 0x0000000000007941 */ /* 0x000fea0003800000 */
.L_x_1240:
[----:B------:R-:W-:-:S04]  /*cf80*/  IMAD R0, R3, R13, -R0 ;  /* 0x0000000d03007224 */ /* 0x000fc800078e0a00 */
[----:B------:R-:W-:-:S05]  /*cf90*/  IMAD R0, R98, -0x2, R0 ;  /* 0xfffffffe62007824 */ /* 0x000fca00078e0200 */
[----:B------:R-:W-:Y:S02]  /*cfa0*/  VIMNMX R15, R15, R0, !PT ;  /* 0x000000000f0f7248 */ /* 0x000fe40007fe0100 */
[----:B------:R-:W-:-:S07]  /*cfb0*/  VIADDMNMX R14, R0, R13, R14, PT ;  /* 0x0000000d000e7246 */ /* 0x000fce000380010e */
.L_x_1239:
[C---:B------:R-:W-:Y:S02]  /*cfc0*/  ISETP.GT.AND P1, PT, R15.reuse, 0x1, !P1 ;  /* 0x000000010f00780c */ /* 0x040fe40004f24270 */
[----:B------:R-:W-:Y:S02]  /*cfd0*/  ISETP.GT.AND P5, PT, R15, 0x8, !P5 ;  /* 0x000000080f00780c */ /* 0x000fe40006fa4270 */
[C---:B------:R-:W-:Y:S02]  /*cfe0*/  ISETP.LT.OR P1, PT, R14.reuse, 0x2, P1 ;  /* 0x000000020e00780c */ /* 0x040fe40000f21670 */
[----:B------:R-:W-:Y:S02]  /*cff0*/  ISETP.LT.OR P5, PT, R14, 0x9, P5 ;  /* 0x000000090e00780c */ /* 0x000fe40002fa1670 */
[----:B------:R-:W-:Y:S02]  /*d000*/  FSEL R27, R27, -INF , !P1 ;  /* 0xff8000001b1b7808 */ /* 0x000fe40004800000 */
[----:B------:R-:W-:-:S02]  /*d010*/  LOP3.LUT P1, RZ, R22, 0x8000000, RZ, 0xc0, !PT ;  /* 0x0800000016ff7812 */ /* 0x000fc4000782c0ff */
[----:B------:R-:W-:Y:S02]  /*d020*/  FSEL R5, R30, -INF , !P5 ;  /* 0xff8000001e057808 */ /* 0x000fe40006800000 */
[----:B------:R-:W-:Y:S02]  /*d030*/  ISETP.GT.AND P1, PT, R15, 0x9, !P1 ;  /* 0x000000090f00780c */ /* 0x000fe40004f24270 */
[----:B------:R-:W-:Y:S02]  /*d040*/  LOP3.LUT P5, RZ, R22, 0x4000000, RZ, 0xc0, !PT ;  /* 0x0400000016ff7812 */ /* 0x000fe400078ac0ff */
[----:B------:R-:W-:Y:S02]  /*d050*/  ISETP.LT.OR P1, PT, R14, 0xa, P1 ;  /* 0x0000000a0e00780c */ /* 0x000fe40000f21670 */
[----:B------:R-:W-:Y:S02]  /*d060*/  LOP3.LUT P3, RZ, R22, 0x2000000, RZ, 0xc0, !PT ;  /* 0x0200000016ff7812 */ /* 0x000fe4000786c0ff */
[----:B------:R-:W-:-:S02]  /*d070*/  FSEL R31, R31, -INF , !P1 ;  /* 0xff8000001f1f7808 */ /* 0x000fc40004800000 */
[----:B------:R-:W-:Y:S02]  /*d080*/  ISETP.GT.AND P1, PT, R15, 0x10, !P5 ;  /* 0x000000100f00780c */ /* 0x000fe40006f24270 */
[----:B------:R-:W-:Y:S02]  /*d090*/  FMNMX.FTZ R0, R24, R25, !PT ;  /* 0x0000001918007209 */ /* 0x000fe40007810000 */
[----:B------:R-:W-:Y:S02]  /*d0a0*/  ISETP.LT.OR P1, PT, R14, 0x11, P1 ;  /* 0x000000110e00780c */ /* 0x000fe40000f21670 */
[----:B------:R-:W-:Y:S02]  /*d0b0*/  FMNMX.FTZ R0, R91, R0, !PT ;  /* 0x000000005b007209 */ /* 0x000fe40007810000 */
[----:B------:R-:W-:Y:S02]  /*d0c0*/  FSEL R21, R34, -INF , !P1 ;  /* 0xff80000022157808 */ /* 0x000fe40004800000 */
        /* <DEDUP_REMOVED lines=47> */
[C---:B------:R-:W-:Y:S02]  /*d3c0*/  LOP3.LUT P1, RZ, R22.reuse, 0x40000, RZ, 0xc0, !PT ;  /* 0x0004000016ff7812 */ /* 0x040fe4000782c0ff */
[----:B------:R-:W-:-:S02]  /*d3d0*/  LOP3.LUT P5, RZ, R22, 0x8000, RZ, 0xc0, !PT ;  /* 0x0000800016ff7812 */ /* 0x000fc400078ac0ff */
        /* <DEDUP_REMOVED lines=8> */
[----:B------:R-:W-:Y:S02]  /*d460*/  LOP3.LUT P3, RZ, R22, 0x4000, RZ, 0xc0, !PT ;  /* 0x0000400016ff7812 */ /* 0x000fe4000786c0ff */
        /* <DEDUP_REMOVED lines=13> */
[----:B------:R-:W-:Y:S02]  /*d540*/  FMNMX.FTZ R0, R85, R0, !PT ;  /* 0x0000000055007209 */ /* 0x000fe40007810000 */
[----:B------:R-:W-:-:S02]  /*d550*/  FSEL R55, R55, -INF , !P1 ;  /* 0xff80000037377808 */ /* 0x000fc40004800000 */
[C---:B------:R-:W-:Y:S01]  /*d560*/  ISETP.GT.AND P1, PT, R15.reuse, 0x40, !P3 ;  /* 0x000000400f00780c */ /* 0x040fe20005f24270 */
[----:B------:R-:W0:Y:S01]  /*d570*/  SHFL.BFLY PT, R3, R0, 0x2, 0x1f ;  /* 0x0c401f0000037f89 */ /* 0x000e2200000e0000 */
[----:B------:R-:W-:Y:S02]  /*d580*/  ISETP.GT.AND P4, PT, R15, RZ, !P4 ;  /* 0x000000ff0f00720c */ /* 0x000fe40006784270 */
        /* <DEDUP_REMOVED lines=10> */
[----:B------:R-:W-:Y:S02]  /*d630*/  LOP3.LUT P1, RZ, R22, 0x1000, RZ, 0xc0, !PT ;  /* 0x0000100016ff7812 */ /* 0x000fe4000782c0ff */
[----:B0-----:R-:W-:Y:S02]  /*d640*/  FMNMX.FTZ R6, R0, R3, !PT ;  /* 0x0000000300067209 */ /* 0x001fe40007810000 */
[----:B------:R-:W-:Y:S02]  /*d650*/  ISETP.GT.AND P1, PT, R15, 0x48, !P1 ;  /* 0x000000480f00780c */ /* 0x000fe40004f24270 */
[----:B------:R-:W-:Y:S01]  /*d660*/  FMNMX.FTZ R0, R26, R27, !PT ;  /* 0x0000001b1a007209 */ /* 0x000fe20007810000 */
[----:B------:R-:W0:Y:S01]  /*d670*/  SHFL.BFLY PT, R3, R6, 0x1, 0x1f ;  /* 0x0c201f0006037f89 */ /* 0x000e2200000e0000 */
        /* <DEDUP_REMOVED lines=52> */
[----:B------:R-:W-:Y:S02]  /*d9c0*/  ISETP.GT.AND P1, PT, R15, 0x68, !P5 ;  /* 0x000000680f00780c */ /* 0x000fe40006f24270 */
[----:B0-----:R-:W-:Y:S02]  /*d9d0*/  FMNMX.FTZ R3, R6, R3, !PT ;  /* 0x0000000306037209 */ /* 0x001fe40007810000 */
[----:B------:R-:W-:Y:S02]  /*d9e0*/  ISETP.LT.OR P1, PT, R14, 0x69, P1 ;  /* 0x000000690e00780c */ /* 0x000fe40000f21670 */
[----:B------:R-:W-:Y:S01]  /*d9f0*/  FMNMX.FTZ R0, R139, R0, !PT ;  /* 0x000000008b007209 */ /* 0x000fe20007810000 */
[----:B------:R-:W-:-:S01]  /*da00*/  FFMA.FTZ R143, R2, R3, -8 ;  /* 0xc1000000028f7423 */ /* 0x000fc20000010003 */
[----:B------:R-:W-:-:S02]  /*da10*/  FSEL R141, R78, -INF , !P1 ;  /* 0xff8000004e8d7808 */ /* 0x000fc40004800000 */
[C---:B------:R-:W-:Y:S02]  /*da20*/  ISETP.GT.AND P1, PT, R15.reuse, 0x69, !P3 ;  /* 0x000000690f00780c */ /* 0x040fe40005f24270 */
[----:B------:R-:W-:Y:S02]  /*da30*/  LOP3.LUT P5, RZ, R22, 0x10000000, RZ, 0xc0, !PT ;  /* 0x1000000016ff7812 */ /* 0x000fe400078ac0ff */
[----:B------:R-:W-:Y:S02]  /*da40*/  ISETP.LT.OR P1, PT, R14, 0x6a, P1 ;  /* 0x0000006a0e00780c */ /* 0x000fe40000f21670 */
[----:B------:R-:W-:Y:S02]  /*da50*/  ISETP.GT.AND P6, PT, R15, 0x70, !P6 ;  /* 0x000000700f00780c */ /* 0x000fe400077c4270 */
[----:B------:R-:W-:Y:S02]  /*da60*/  FSEL R79, R79, -INF , !P1 ;  /* 0xff8000004f4f7808 */ /* 0x000fe40004800000 */
[----:B------:R-:W-:-:S02]  /*da70*/  FSETP.NEU.FTZ.AND P1, PT, R3, -INF , PT ;  /* 0xff8000000300780b */ /* 0x000fc40003f3d000 */
[----:B------:R-:W-:Y:S02]  /*da80*/  FMNMX.FTZ R0, R75, R0, !PT ;  /* 0x000000004b007209 */ /* 0x000fe40007810000 */
[----:B------:R-:W-:Y:S02]  /*da90*/  FSEL R143, R143, RZ, P1 ;  /* 0x000000ff8f8f7208 */ /* 0x000fe40000800000 */
[----:B------:R-:W-:Y:S02]  /*daa0*/  ISETP.LT.OR P6, PT, R14, 0x71, P6 ;  /* 0x000000710e00780c */ /* 0x000fe400037c1670 */
[----:B------:R-:W-:Y:S01]  /*dab0*/  ISETP.GT.AND P1, PT, R15, 0x71, !P5 ;  /* 0x000000710f00780c */ /* 0x000fe20006f24270 */
[----:B------:R-:W-:-:S01]  /*dac0*/  FFMA.FTZ R38, R2, R57, -R143 ;  /* 0x0000003902267223 */ /* 0x000fc2000001088f */
[----:B------:R-:W-:Y:S01]  /*dad0*/  FMNMX.FTZ R0, R141, R0, !PT ;  /* 0x000000008d007209 */ /* 0x000fe20007810000 */
[----:B------:R-:W-:-:S01]  /*dae0*/  FFMA.FTZ R6, R2, R91, -R143 ;  /* 0x0000005b02067223 */ /* 0x000fc2000001088f */
[----:B------:R-:W-:Y:S01]  /*daf0*/  LOP3.LUT P3, RZ, R22, 0x20000000, RZ, 0xc0, !PT ;  /* 0x2000000016ff7812 */ /* 0x000fe2000786c0ff */
[----:B------:R-:W-:-:S01]  /*db00*/  FFMA.FTZ R20, R2, R93, -R143 ;  /* 0x0000005d02147223 */ /* 0x000fc2000001088f */
[----:B------:R-:W-:Y:S01]  /*db10*/  FSEL R145, R82, -INF , !P6 ;  /* 0xff80000052917808 */ /* 0x000fe20007000000 */
[----:B------:R-:W-:-:S01]  /*db20*/  FFMA.FTZ R4, R2, R24, -R143 ;  /* 0x0000001802047223 */ /* 0x000fc2000001088f */
[----:B------:R-:W-:Y:S01]  /*db30*/  ISETP.GT.AND P2, PT, R15, 0x78, !P2 ;  /* 0x000000780f00780c */ /* 0x000fe20005744270 */
[----:B------:R-:W-:-:S01]  /*db40*/  FFMA.FTZ R25, R2, R25, -R143 ;  /* 0x0000001902197223 */ /* 0x000fc2000001088f */
[----:B------:R-:W-:Y:S01]  /*db50*/  ISETP.LT.OR P1, PT, R14, 0x72, P1 ;  /* 0x000000720e00780c */ /* 0x000fe20000f21670 */
[----:B------:R-:W-:-:S01]  /*db60*/  FFMA.FTZ R29, R2, R29, -R143 ;  /* 0x0000001d021d7223 */ /* 0x000fc2000001088f */
[----:B------:R-:W-:Y:S01]  /*db70*/  FMNMX.FTZ R0, R79, R0, !PT ;  /* 0x000000004f007209 */ /* 0x000fe20007810000 */
[----:B------:R-:W-:Y:S01]  /*db80*/  MUFU.EX2 R4, R4 ;  /* 0x0000000400047308 */ /* 0x000fe20000000800 */
[----:B------:R-:W-:Y:S01]  /*db90*/  ISETP.GT.AND P3, PT, R15, 0x79, !P3 ;  /* 0x000000790f00780c */ /* 0x000fe20005f64270 */
[--C-:B------:R-:W-:Y:S01]  /*dba0*/  FFMA.FTZ R33, R2, R33, -R143.reuse ;  /* 0x0000002102217223 */ /* 0x100fe2000001088f */
[----:B------:R-:W-:Y:S01]  /*dbb0*/  ISETP.LT.OR P2, PT, R14, 0x79, P2 ;  /* 0x000000790e00780c */ /* 0x000fe20001741670 */
[C-C-:B------:R-:W-:Y:S01]  /*dbc0*/  FFMA.FTZ R24, R2.reuse, R95, -R143.reuse ;  /* 0x0000005f02187223 */ /* 0x140fe2000001088f */
[----:B------:R-:W-:Y:S01]  /*dbd0*/  FSEL R83, R83, -INF , !P1 ;  /* 0xff80000053537808 */ /* 0x000fe20004800000 */
[--C-:B------:R-:W-:Y:S01]  /*dbe0*/  FFMA.FTZ R37, R2, R37, -R143.reuse ;  /* 0x0000002502257223 */ /* 0x100fe2000001088f */
[----:B------:R-:W-:Y:S01]  /*dbf0*/  FMNMX.FTZ R0, R145, R0, !PT ;  /* 0x0000000091007209 */ /* 0x000fe20007810000 */
[----:B------:R-:W-:Y:S01]  /*dc00*/  MUFU.EX2 R25, R25 ;  /* 0x0000001900197308 */ /* 0x000fe20000000800 */
[----:B------:R-:W-:Y:S01]  /*dc10*/  ISETP.LT.OR P3, PT, R14, 0x7a, P3 ;  /* 0x0000007a0e00780c */ /* 0x000fe20001f61670 */
[--C-:B------:R-:W-:Y:S01]  /*dc20*/  FFMA.FTZ R28, R2, R97, -R143.reuse ;  /* 0x00000061021c7223 */ /* 0x100fe2000001088f */
[----:B------:R-:W-:Y:S01]  /*dc30*/  FSEL R57, R86, -INF , !P2 ;  /* 0xff80000056397808 */ /* 0x000fe20005000000 */
[C-C-:B------:R-:W-:Y:S01]  /*dc40*/  FFMA.FTZ R41, R2.reuse, R41, -R143.reuse ;  /* 0x0000002902297223 */ /* 0x140fe2000001088f */
[----:B------:R-:W-:Y:S01]  /*dc50*/  FMNMX.FTZ R0, R83, R0, !PT ;  /* 0x0000000053007209 */ /* 0x000fe20007810000 */
[C-C-:B------:R-:W-:Y:S01]  /*dc60*/  FFMA.FTZ R30, R2.reuse, R99, -R143.reuse ;  /* 0x00000063021e7223 */ /* 0x140fe2000001088f */
[----:B------:R-:W-:Y:S01]  /*dc70*/  FSEL R87, R87, -INF , !P3 ;  /* 0xff80000057577808 */ /* 0x000fe20005800000 */
[----:B------:R-:W-:Y:S01]  /*dc80*/  MUFU.EX2 R6, R6 ;  /* 0x0000000600067308 */ /* 0x000fe20000000800 */
[----:B------:R-:W-:Y:S01]  /*dc90*/  FMNMX.FTZ R0, R57, R0, !PT ;  /* 0x0000000039007209 */ /* 0x000fe20007810000 */
[C-C-:B------:R-:W-:Y:S01]  /*dca0*/  FFMA.FTZ R45, R2.reuse, R45, -R143.reuse ;  /* 0x0000002d022d7223 */ /* 0x140fe2000001088f */
[----:B------:R-:W-:-:S01]  /*dcb0*/  FFMA.FTZ R32, R2, R101, -R143 ;  /* 0x0000006502207223 */ /* 0x000fc2000001088f */
[C-C-:B------:R-:W-:Y:S01]  /*dcc0*/  FFMA.FTZ R49, R2.reuse, R49, -R143.reuse ;  /* 0x0000003102317223 */ /* 0x140fe2000001088f */
[----:B------:R-:W-:Y:S01]  /*dcd0*/  FMNMX.FTZ R0, R87, R0, !PT ;  /* 0x0000000057007209 */ /* 0x000fe20007810000 */
[C-C-:B------:R-:W-:Y:S01]  /*dce0*/  FFMA.FTZ R34, R2.reuse, R103, -R143.reuse ;  /* 0x0000006702227223 */ /* 0x140fe2000001088f */
[----:B------:R-:W-:-:S01]  /*dcf0*/  FFMA.FTZ R53, R2, R53, -R143 ;  /* 0x0000003502357223 */ /* 0x000fc2000001088f */
[----:B------:R-:W0:Y:S01]  /*dd00*/  MUFU.EX2 R29, R29 ;  /* 0x0000001d001d7308 */ /* 0x000e220000000800 */
[----:B------:R-:W-:-:S01]  /*dd10*/  FFMA.FTZ R36, R2, R107, -R143 ;  /* 0x0000006b02247223 */ /* 0x000fc2000001088f */
[----:B------:R-:W1:Y:S01]  /*dd20*/  SHFL.BFLY PT, R91, R0, 0x2, 0x1f ;  /* 0x0c401f00005b7f89 */ /* 0x000e6200000e0000 */
[----:B------:R-:W-:-:S01]  /*dd30*/  FFMA.FTZ R61, R2, R61, -R143 ;  /* 0x0000003d023d7223 */ /* 0x000fc2000001088f */
[C-C-:B------:R-:W-:Y:S01]  /*dd40*/  FFMA.FTZ R105, R2.reuse, R105, -R143.reuse ;  /* 0x0000006902697223 */ /* 0x140fe2000001088f */
[----:B------:R-:W-:-:S01]  /*dd50*/  FFMA.FTZ R40, R2, R111, -R143 ;  /* 0x0000006f02287223 */ /* 0x000fc2000001088f */
[C-C-:B------:R-:W-:Y:S01]  /*dd60*/  FFMA.FTZ R69, R2.reuse, R69, -R143.reuse ;  /* 0x0000004502457223 */ /* 0x140fe2000001088f */
[----:B------:R-:W-:-:S01]  /*dd70*/  FFMA.FTZ R65, R2, R65, -R143 ;  /* 0x0000004102417223 */ /* 0x000fc2000001088f */
[----:B------:R-:W-:Y:S01]  /*dd80*/  MUFU.EX2 R20, R20 ;  /* 0x0000001400147308 */ /* 0x000fe20000000800 */
[----:B------:R-:W-:-:S01]  /*dd90*/  FFMA.FTZ R109, R2, R109, -R143 ;  /* 0x0000006d026d7223 */ /* 0x000fc2000001088f */
[----:B------:R-:W-:Y:S01]  /*dda0*/  ISETP.NE.AND P5, PT, R96, 0x1, PT ;  /* 0x000000016000780c */ /* 0x000fe20003fa5270 */
[----:B------:R-:W-:-:S01]  /*ddb0*/  FFMA.FTZ R44, R2, R115, -R143 ;  /* 0x00000073022c7223 */ /* 0x000fc2000001088f */
[C-C-:B------:R-:W-:Y:S01]  /*ddc0*/  FFMA.FTZ R77, R2.reuse, R77, -R143.reuse ;  /* 0x0000004d024d7223 */ /* 0x140fe2000001088f */
[----:B------:R-:W-:-:S01]  /*ddd0*/  FFMA.FTZ R42, R2, R113, -R143 ;  /* 0x00000071022a7223 */ /* 0x000fc2000001088f */
[C-C-:B------:R-:W-:Y:S01]  /*dde0*/  FFMA.FTZ R73, R2.reuse, R73, -R143.reuse ;  /* 0x0000004902497223 */ /* 0x140fe2000001088f */
[----:B------:R-:W-:-:S01]  /*ddf0*/  FFMA.FTZ R46, R2, R117, -R143 ;  /* 0x00000075022e7223 */ /* 0x000fc2000001088f */
[----:B------:R-:W-:Y:S01]  /*de00*/  MUFU.EX2 R33, R33 ;  /* 0x0000002100217308 */ /* 0x000fe20000000800 */
[----:B0-----:R-:W-:-:S04]  /*de10*/  F2FP.SATFINITE.E4M3.F32.PACK_AB_MERGE_C R148, R29, R6, RZ ;  /* 0x000000061d94723e */ /* 0x001fc800048070ff */
[----:B------:R-:W-:-:S03]  /*de20*/  F2FP.SATFINITE.E4M3.F32.PACK_AB_MERGE_C R148, R25, R4, R148 ;  /* 0x000000041994723e */ /* 0x000fc60004807094 */
[----:B------:R-:W-:Y:S01]  /*de30*/  MUFU.EX2 R24, R24 ;  /* 0x0000001800187308 */ /* 0x000fe20000000800 */
[----:B-1----:R-:W-:Y:S01]  /*de40*/  FMNMX.FTZ R48, R0, R91, !PT ;  /* 0x0000005b00307209 */ /* 0x002fe20007810000 */
[----:B------:R-:W-:-:S04]  /*de50*/  FFMA.FTZ R91, R2, R119, -R143 ;  /* 0x00000077025b7223 */ /* 0x000fc8000001088f */
[----:B------:R-:W0:Y:S02]  /*de60*/  SHFL.BFLY PT, R93, R48, 0x1, 0x1f ;  /* 0x0c201f00305d7f89 */ /* 0x000e2400000e0000 */
[----:B------:R-:W1:Y:S08]  /*de70*/  MUFU.EX2 R37, R37 ;  /* 0x0000002500257308 */ /* 0x000e700000000800 */
[----:B------:R-:W-:Y:S08]  /*de80*/  MUFU.EX2 R28, R28 ;  /* 0x0000001c001c7308 */ /* 0x000ff00000000800 */
[----:B------:R-:W-:Y:S01]  /*de90*/  MUFU.EX2 R41, R41 ;  /* 0x0000002900297308 */ /* 0x000fe20000000800 */
[----:B-1----:R-:W-:-:S04]  /*dea0*/  F2FP.SATFINITE.E4M3.F32.PACK_AB_MERGE_C R150, R37, R24, RZ ;  /* 0x000000182596723e */ /* 0x002fc800048070ff */
[----:B------:R-:W-:Y:S02]  /*deb0*/  F2FP.SATFINITE.E4M3.F32.PACK_AB_MERGE_C R150, R33, R20, R150 ;  /* 0x000000142196723e */ /* 0x000fe40004807096 */
[----:B0-----:R-:W-:Y:S01]  /*dec0*/  FMNMX.FTZ R0, R48, R93, !PT ;  /* 0x0000005d30007209 */ /* 0x001fe20007810000 */
[C-C-:B------:R-:W-:Y:S01]  /*ded0*/  FFMA.FTZ R48, R2.reuse, R81, -R143.reuse ;  /* 0x0000005102307223 */ /* 0x140fe2000001088f */
[----:B------:R-:W-:-:S01]  /*dee0*/  FFMA.FTZ R81, R2, R85, -R143 ;  /* 0x0000005502517223 */ /* 0x000fc2000001088f */
[----:B------:R-:W-:Y:S01]  /*def0*/  MUFU.EX2 R30, R30 ;  /* 0x0000001e001e7308 */ /* 0x000fe20000000800 */
[----:B------:R-:W-:Y:S01]  /*df00*/  FSETP.NEU.FTZ.AND P1, PT, R0, -INF , PT ;  /* 0xff8000000000780b */ /* 0x000fe20003f3d000 */
[----:B------:R-:W-:-:S05]  /*df10*/  FFMA.FTZ R50, R2, R0, -8 ;  /* 0xc100000002327423 */ /* 0x000fca0000010000 */
[----:B------:R-:W-:Y:S01]  /*df20*/  FSEL R50, R50, RZ, P1 ;  /* 0x000000ff32327208 */ /* 0x000fe20000800000 */
[----:B------:R-:W0:Y:S04]  /*df30*/  MUFU.EX2 R45, R45 ;  /* 0x0000002d002d7308 */ /* 0x000e280000000800 */
[----:B------:R-:W-:-:S01]  /*df40*/  FFMA.FTZ R26, R2, R26, -R50 ;  /* 0x0000001a021a7223 */ /* 0x000fc20000010832 */
[C-C-:B------:R-:W-:Y:S01]  /*df50*/  FFMA.FTZ R27, R2.reuse, R27, -R50.reuse ;  /* 0x0000001b021b7223 */ /* 0x140fe20000010832 */
[----:B------:R-:W-:-:S01]  /*df60*/  FFMA.FTZ R5, R2, R5, -R50 ;  /* 0x0000000502057223 */ /* 0x000fc20000010832 */
[C-C-:B------:R-:W-:Y:S01]  /*df70*/  FFMA.FTZ R52, R2.reuse, R31, -R50.reuse ;  /* 0x0000001f02347223 */ /* 0x140fe20000010832 */
[----:B------:R-:W-:-:S01]  /*df80*/  FFMA.FTZ R21, R2, R21, -R50 ;  /* 0x0000001502157223 */ /* 0x000fc20000010832 */
[----:B------:R-:W-:Y:S01]  /*df90*/  FFMA.FTZ R66, R2, R59, -R50 ;  /* 0x0000003b02427223 */ /* 0x000fe20000010832 */
[----:B------:R-:W-:Y:S01]  /*dfa0*/  MUFU.EX2 R26, R26 ;  /* 0x0000001a001a7308 */ /* 0x000fe20000000800 */
[----:B------:R-:W-:-:S01]  /*dfb0*/  FADD.FTZ R59, R4, R25 ;  /* 0x00000019043b7221 */ /* 0x000fc20000010000 */
[C-C-:B------:R-:W-:Y:S01]  /*dfc0*/  FFMA.FTZ R54, R2.reuse, R35, -R50.reuse ;  /* 0x0000002302367223 */ /* 0x140fe20000010832 */
[----:B------:R-:W-:-:S01]  /*dfd0*/  FFMA.FTZ R35, R2, R121, -R50 ;  /* 0x0000007902237223 */ /* 0x000fc20000010832 */
[----:B------:R-:W-:Y:S01]  /*dfe0*/  FFMA.FTZ R58, R2, R39, -R50 ;  /* 0x00000027023a7223 */ /* 0x000fe20000010832 */
[----:B------:R-:W-:-:S01]  /*dff0*/  FADD.FTZ R68, R6, R59 ;  /* 0x0000003b06447221 */ /* 0x000fc20000010000 */
[C-C-:B------:R-:W-:Y:S01]  /*e000*/  FFMA.FTZ R31, R2.reuse, R123, -R50.reuse ;  /* 0x0000007b021f7223 */ /* 0x140fe20000010832 */
[----:B------:R-:W-:-:S01]  /*e010*/  FFMA.FTZ R56, R2, R43, -R50 ;  /* 0x0000002b02387223 */ /* 0x000fc20000010832 */
[----:B------:R-:W1:Y:S01]  /*e020*/  MUFU.EX2 R27, R27 ;  /* 0x0000001b001b7308 */ /* 0x000e620000000800 */
[----:B------:R-:W-:-:S01]  /*e030*/  FADD.FTZ R59, R29, R68 ;  /* 0x000000441d3b7221 */ /* 0x000fc20000010000 */
[C-C-:B------:R-:W-:Y:S01]  /*e040*/  FFMA.FTZ R68, R2.reuse, R63, -R50.reuse ;  /* 0x0000003f02447223 */ /* 0x140fe20000010832 */
[----:B------:R-:W-:-:S01]  /*e050*/  FFMA.FTZ R39, R2, R125, -R50 ;  /* 0x0000007d02277223 */ /* 0x000fc20000010832 */
[----:B------:R-:W-:Y:S01]  /*e060*/  FFMA.FTZ R60, R2, R47, -R50 ;  /* 0x0000002f023c7223 */ /* 0x000fe20000010832 */
[----:B------:R-:W-:-:S01]  /*e070*/  FADD.FTZ R72, R20, R59 ;  /* 0x0000003b14487221 */ /* 0x000fc20000010000 */
[C-C-:B------:R-:W-:Y:S01]  /*e080*/  FFMA.FTZ R43, R2.reuse, R127, -R50.reuse ;  /* 0x0000007f022b7223 */ /* 0x140fe20000010832 */
[----:B------:R-:W-:-:S01]  /*e090*/  FFMA.FTZ R62, R2, R51, -R50 ;  /* 0x00000033023e7223 */ /* 0x000fc20000010832 */
[----:B------:R-:W2:Y:S01]  /*e0a0*/  MUFU.EX2 R5, R5 ;  /* 0x0000000500057308 */ /* 0x000ea20000000800 */
[----:B------:R-:W-:-:S01]  /*e0b0*/  FADD.FTZ R85, R33, R72 ;  /* 0x0000004821557221 */ /* 0x000fc20000010000 */
[C-C-:B------:R-:W-:Y:S01]  /*e0c0*/  FFMA.FTZ R47, R2.reuse, R129, -R50.reuse ;  /* 0x00000081022f7223 */ /* 0x140fe20000010832 */
[----:B0-----:R-:W-:Y:S01]  /*e0d0*/  F2FP.SATFINITE.E4M3.F32.PACK_AB_MERGE_C R144, R45, R30, RZ ;  /* 0x0000001e2d90723e */ /* 0x001fe200048070ff */
[----:B------:R-:W-:Y:S01]  /*e0e0*/  FFMA.FTZ R64, R2, R55, -R50 ;  /* 0x0000003702407223 */ /* 0x000fe20000010832 */
[----:B------:R-:W-:-:S01]  /*e0f0*/  FADD.FTZ R72, R24, R85 ;  /* 0x0000005518487221 */ /* 0x000fc20000010000 */
[C-C-:B------:R-:W-:Y:S01]  /*e100*/  FFMA.FTZ R51, R2.reuse, R131, -R50.reuse ;  /* 0x0000008302337223 */ /* 0x140fe20000010832 */
[----:B------:R-:W-:-:S01]  /*e110*/  FFMA.FTZ R55, R2, R133, -R50 ;  /* 0x0000008502377223 */ /* 0x000fc20000010832 */
[----:B------:R-:W0:Y:S01]  /*e120*/  MUFU.EX2 R52, R52 ;  /* 0x0000003400347308 */ /* 0x000e220000000800 */
[----:B-1----:R-:W-:-:S01]  /*e130*/  FADD.FTZ R70, R26, R27 ;  /* 0x0000001b1a467221 */ /* 0x002fc20000010000 */
[----:B------:R-:W-:Y:S01]  /*e140*/  F2FP.SATFINITE.E4M3.F32.PACK_AB_MERGE_C R144, R41, R28, R144 ;  /* 0x0000001c2990723e */ /* 0x000fe20004807090 */
[----:B------:R-:W-:-:S01]  /*e150*/  FFMA.FTZ R59, R2, R135, -R50 ;  /* 0x00000087023b7223 */ /* 0x000fc20000010832 */
[C-C-:B------:R-:W-:Y:S01]  /*e160*/  FFMA.FTZ R6, R2.reuse, R67, -R50.reuse ;  /* 0x0000004302067223 */ /* 0x140fe20000010832 */
[----:B------:R-:W-:-:S01]  /*e170*/  FFMA.FTZ R4, R2, R137, -R50 ;  /* 0x0000008902047223 */ /* 0x000fc20000010832 */
[C-C-:B------:R-:W-:Y:S01]  /*e180*/  FFMA.FTZ R75, R2.reuse, R75, -R50.reuse ;  /* 0x0000004b024b7223 */ /* 0x140fe20000010832 */
[----:B------:R-:W-:-:S01]  /*e190*/  FFMA.FTZ R79, R2, R79, -R50 ;  /* 0x0000004f024f7223 */ /* 0x000fc20000010832 */
[----:B------:R-:W1:Y:S01]  /*e1a0*/  MUFU.EX2 R21, R21 ;  /* 0x0000001500157308 */ /* 0x000e620000000800 */
[----:B--2---:R-:W-:-:S01]  /*e1b0*/  FADD.FTZ R63, R5, R70 ;  /* 0x00000046053f7221 */ /* 0x004fc20000010000 */
[C-C-:B------:R-:W-:Y:S01]  /*e1c0*/  FFMA.FTZ R145, R2.reuse, R145, -R50.reuse ;  /* 0x0000009102917223 */ /* 0x140fe20000010832 */
[----:B------:R-:W-:-:S01]  /*e1d0*/  FFMA.FTZ R83, R2, R83, -R50 ;  /* 0x0000005302537223 */ /* 0x000fc20000010832 */
[----:B------:R-:W-:-:S04]  /*e1e0*/  FFMA.FTZ R57, R2, R57, -R50 ;  /* 0x0000003902397223 */ /* 0x000fc80000010832 */
[----:B------:R-:W2:Y:S01]  /*e1f0*/  MUFU.EX2 R54, R54 ;  /* 0x0000003600367308 */ /* 0x000ea20000000800 */
[----:B0-----:R-:W-:-:S01]  /*e200*/  FADD.FTZ R70, R52, R63 ;  /* 0x0000003f34467221 */ /* 0x001fc20000010000 */
[----:B------:R-:W-:Y:S01]  /*e210*/  FADD.FTZ R63, R37, R72 ;  /* 0x00000048253f7221 */ /* 0x000fe20000010000 */
[----:B------:R-:W-:-:S04]  /*e220*/  F2FP.SATFINITE.E4M3.F32.PACK_AB_MERGE_C R149, R52, R5, RZ ;  /* 0x000000053495723e */ /* 0x000fc800048070ff */
[----:B------:R-:W-:Y:S01]  /*e230*/  F2FP.SATFINITE.E4M3.F32.PACK_AB_MERGE_C R149, R27, R26, R149 ;  /* 0x0000001a1b95723e */ /* 0x000fe20004807095 */
[----:B------:R-:W0:Y:S01]  /*e240*/  MUFU.EX2 R35, R35 ;  /* 0x0000002300237308 */ /* 0x000e220000000800 */
[----:B-1----:R-:W-:-:S01]  /*e250*/  FADD.FTZ R29, R21, R70 ;  /* 0x00000046151d7221 */ /* 0x002fc20000010000 */
[----:B------:R-:W-:-:S06]  /*e260*/  FADD.FTZ R70, R28, R63 ;  /* 0x0000003f1c467221 */ /* 0x000fcc0000010000 */
[----:B------:R-:W1:Y:S01]  /*e270*/  MUFU.EX2 R58, R58 ;  /* 0x0000003a003a7308 */ /* 0x000e620000000800 */
[----:B--2---:R-:W-:-:S01]  /*e280*/  FADD.FTZ R24, R54, R29 ;  /* 0x0000001d36187221 */ /* 0x004fc20000010000 */
[----:B------:R-:W-:-:S06]  /*e290*/  FADD.FTZ R29, R41, R70 ;  /* 0x00000046291d7221 */ /* 0x000fcc0000010000 */
[----:B------:R-:W2:Y:S01]  /*e2a0*/  MUFU.EX2 R31, R31 ;  /* 0x0000001f001f7308 */ /* 0x000ea20000000800 */
[----:B0-----:R-:W-:-:S01]  /*e2b0*/  FADD.FTZ R25, R35, R24 ;  /* 0x0000001823197221 */ /* 0x001fc20000010000 */
[----:B------:R-:W-:-:S04]  /*e2c0*/  FADD.FTZ R24, R30, R29 ;  /* 0x0000001d1e187221 */ /* 0x000fc80000010000 */
[----:B------:R-:W-:Y:S02]  /*e2d0*/  FADD.FTZ R45, R45, R24 ;  /* 0x000000182d2d7221 */ /* 0x000fe40000010000 */
[----:B------:R-:W0:Y:S01]  /*e2e0*/  MUFU.EX2 R56, R56 ;  /* 0x0000003800387308 */ /* 0x000e220000000800 */
[----:B-1----:R-:W-:-:S01]  /*e2f0*/  FADD.FTZ R20, R58, R25 ;  /* 0x000000193a147221 */ /* 0x002fc20000010000 */
[----:B------:R-:W-:Y:S01]  /*e300*/  FFMA.FTZ R25, R2, R71, -R50 ;  /* 0x0000004702197223 */ /* 0x000fe20000010832 */
[----:B------:R-:W-:-:S04]  /*e310*/  F2FP.SATFINITE.E4M3.F32.PACK_AB_MERGE_C R35, R58, R35, RZ ;  /* 0x000000233a23723e */ /* 0x000fc800048070ff */
[----:B------:R-:W-:Y:S01]  /*e320*/  F2FP.SATFINITE.E4M3.F32.PACK_AB_MERGE_C R151, R54, R21, R35 ;  /* 0x000000153697723e */ /* 0x000fe20004807023 */
        /* <DEDUP_REMOVED lines=8> */
[----:B------:R-:W-:-:S06]  /*e3b0*/  FFMA.FTZ R20, R2, R139, -R50 ;  /* 0x0000008b02147223 */ /* 0x000fcc0000010832 */
[----:B------:R-:W2:Y:S01]  /*e3c0*/  MUFU.EX2 R43, R43 ;  /* 0x0000002b002b7308 */ /* 0x000ea20000000800 */
[----:B0-----:R-:W-:-:S07]  /*e3d0*/  FADD.FTZ R33, R49, R24 ;  /* 0x0000001831217221 */ /* 0x001fce0000010000 */
[----:B------:R-:W0:Y:S01]  /*e3e0*/  MUFU.EX2 R62, R62 ;  /* 0x0000003e003e7308 */ /* 0x000e220000000800 */
[----:B-1----:R-:W-:-:S01]  /*e3f0*/  FADD.FTZ R24, R60, R29 ;  /* 0x0000001d3c187221 */ /* 0x002fc20000010000 */
[----:B------:R-:W-:-:S06]  /*e400*/  F2FP.SATFINITE.E4M3.F32.PACK_AB_MERGE_C R39, R60, R39, RZ ;  /* 0x000000273c27723e */ /* 0x000fcc00048070ff */
[----:B------:R-:W-:Y:S01]  /*e410*/  MUFU.EX2 R34, R34 ;  /* 0x0000002200227308 */ /* 0x000fe20000000800 */
[----:B--2---:R-:W-:-:S01]  /*e420*/  FADD.FTZ R29, R43, R24 ;  /* 0x000000182b1d7221 */ /* 0x004fc20000010000 */
[C-C-:B------:R-:W-:Y:S01]  /*e430*/  FFMA.FTZ R24, R2.reuse, R141, -R50.reuse ;  /* 0x0000008d02187223 */ /* 0x140fe20000010832 */
[----:B------:R-:W-:-:S05]  /*e440*/  FFMA.FTZ R50, R2, R87, -R50 ;  /* 0x0000005702327223 */ /* 0x000fca0000010832 */
        /* <DEDUP_REMOVED lines=8> */
[----:B------:R-:W1:Y:S01]  /*e4d0*/  MUFU.EX2 R15, R105 ;  /* 0x00000069000f7308 */ /* 0x000e620000000800 */
[----:B0-----:R-:W-:-:S07]  /*e4e0*/  FADD.FTZ R29, R47, R28 ;  /* 0x0000001c2f1d7221 */ /* 0x001fce0000010000 */
[----:B------:R-:W-:Y:S01]  /*e4f0*/  MUFU.EX2 R36, R36 ;  /* 0x0000002400247308 */ /* 0x000fe20000000800 */
[----:B--2---:R-:W-:-:S01]  /*e500*/  FADD.FTZ R28, R64, R29 ;  /* 0x0000001d401c7221 */ /* 0x004fc20000010000 */
[----:B------:R-:W-:-:S04]  /*e510*/  F2FP.SATFINITE.E4M3.F32.PACK_AB_MERGE_C R47, R64, R47, RZ ;  /* 0x0000002f402f723e */ /* 0x000fc800048070ff */
[----:B------:R-:W-:Y:S02]  /*e520*/  F2FP.SATFINITE.E4M3.F32.PACK_AB_MERGE_C R147, R62, R43, R47 ;  /* 0x0000002b3e93723e */ /* 0x000fe4000480702f */
[----:B------:R-:W0:Y:S01]  /*e530*/  MUFU.EX2 R61, R61 ;  /* 0x0000003d003d7308 */ /* 0x000e220000000800 */
[----:B-1----:R-:W-:-:S07]  /*e540*/  FADD.FTZ R33, R15, R34 ;  /* 0x000000220f217221 */ /* 0x002fce0000010000 */
[----:B------:R-:W1:Y:S08]  /*e550*/  MUFU.EX2 R51, R51 ;  /* 0x0000003300337308 */ /* 0x000e700000000800 */
[----:B------:R-:W2:Y:S01]  /*e560*/  MUFU.EX2 R14, R38 ;  /* 0x00000026000e7308 */ /* 0x000ea20000000800 */
[----:B0-----:R-:W-:-:S07]  /*e570*/  F2FP.SATFINITE.E4M3.F32.PACK_AB_MERGE_C R140, R61, R36, RZ ;  /* 0x000000243d8c723e */ /* 0x001fce00048070ff */
[----:B------:R-:W0:Y:S01]  /*e580*/  MUFU.EX2 R66, R66 ;  /* 0x0000004200427308 */ /* 0x000e220000000800 */
[----:B-1----:R-:W-:-:S02]  /*e590*/  FADD.FTZ R29, R51, R28 ;  /* 0x0000001c331d7221 */ /* 0x002fc40000010000 */
[----:B------:R-:W1:Y:S05]  /*e5a0*/  @P5 LDC R28, c[0x0][0x44c] ;  /* 0x00011300ff1c5b82 */ /* 0x000e6a0000000800 */
[----:B------:R-:W3:Y:S01]  /*e5b0*/  MUFU.EX2 R55, R55 ;  /* 0x0000003700377308 */ /* 0x000ee20000000800 */
[C---:B--2---:R-:W-:Y:S01]  /*e5c0*/  F2FP.SATFINITE.E4M3.F32.PACK_AB_MERGE_C R140, R14.reuse, R15, R140 ;  /* 0x0000000f0e8c723e */ /* 0x044fe2000480708c */
[----:B------:R-:W-:-:S04]  /*e5d0*/  FADD.FTZ R33, R14, R33 ;  /* 0x000000210e217221 */ /* 0x000fc80000010000 */
[----:B------:R-:W-:Y:S02]  /*e5e0*/  FADD.FTZ R36, R36, R33 ;  /* 0x0000002124247221 */ /* 0x000fe40000010000 */
[----:B------:R-:W2:Y:S01]  /*e5f0*/  MUFU.EX2 R68, R68 ;  /* 0x0000004400447308 */ /* 0x000ea20000000800 */
[----:B0-----:R-:W-:-:S01]  /*e600*/  FADD.FTZ R14, R66, R29 ;  /* 0x0000001d420e7221 */ /* 0x001fc20000010000 */
[----:B------:R-:W-:-:S06]  /*e610*/  FADD.FTZ R61, R61, R36 ;  /* 0x000000243d3d7221 */ /* 0x000fcc0000010000 */
[----:B------:R-:W0:Y:S01]  /*e620*/  MUFU.EX2 R59, R59 ;  /* 0x0000003b003b7308 */ /* 0x000e220000000800 */
[----:B---3--:R-:W-:-:S01]  /*e630*/  FADD.FTZ R5, R55, R14 ;  /* 0x0000000e37057221 */ /* 0x008fc20000010000 */
[----:B-1----:R-:W-:-:S06]  /*e640*/  @P5 IMAD.HI.U32 R28, R94, R28, RZ ;  /* 0x0000001c5e1c5227 */ /* 0x002fcc00078e00ff */
[----:B------:R-:W-:Y:S01]  /*e650*/  MUFU.EX2 R40, R40 ;  /* 0x0000002800287308 */ /* 0x000fe20000000800 */
[----:B--2---:R-:W-:-:S01]  /*e660*/  FADD.FTZ R14, R68, R5 ;  /* 0x00000005440e7221 */ /* 0x004fc20000010000 */
[----:B------:R-:W-:-:S04]  /*e670*/  F2FP.SATFINITE.E4M3.F32.PACK_AB_MERGE_C R55, R68, R55, RZ ;  /* 0x000000374437723e */ /* 0x000fc800048070ff */
[----:B------:R-:W-:Y:S02]  /*e680*/  F2FP.SATFINITE.E4M3.F32.PACK_AB_MERGE_C R141, R66, R51, R55 ;  /* 0x00000033428d723e */ /* 0x000fe40004807037 */
[----:B------:R-:W1:Y:S01]  /*e690*/  MUFU.EX2 R69, R69 ;  /* 0x0000004500457308 */ /* 0x000e620000000800 */
[----:B0-----:R-:W-:-:S07]  /*e6a0*/  FADD.FTZ R29, R59, R14 ;  /* 0x0000000e3b1d7221 */ /* 0x001fce0000010000 */
[----:B------:R-:W0:Y:S08]  /*e6b0*/  MUFU.EX2 R6, R6 ;  /* 0x0000000600067308 */ /* 0x000e300000000800 */
[----:B------:R-:W-:Y:S01]  /*e6c0*/  MUFU.EX2 R38, R109 ;  /* 0x0000006d00267308 */ /* 0x000fe20000000800 */
[----:B-1----:R-:W-:-:S07]  /*e6d0*/  F2FP.SATFINITE.E4M3.F32.PACK_AB_MERGE_C R142, R69, R40, RZ ;  /* 0x00000028458e723e */ /* 0x002fce00048070ff */
[----:B------:R-:W1:Y:S01]  /*e6e0*/  MUFU.EX2 R65, R65 ;  /* 0x0000004100417308 */ /* 0x000e620000000800 */
[----:B0-----:R-:W-:-:S07]  /*e6f0*/  FADD.FTZ R29, R6, R29 ;  /* 0x0000001d061d7221 */ /* 0x001fce0000010000 */
[----:B------:R-:W0:Y:S08]  /*e700*/  MUFU.EX2 R4, R4 ;  /* 0x0000000400047308 */ /* 0x000e300000000800 */
[----:B------:R-:W2:Y:S01]  /*e710*/  MUFU.EX2 R25, R25 ;  /* 0x0000001900197308 */ /* 0x000ea20000000800 */
[----:B-1----:R-:W-:Y:S01]  /*e720*/  F2FP.SATFINITE.E4M3.F32.PACK_AB_MERGE_C R142, R65, R38, R142 ;  /* 0x00000026418e723e */ /* 0x002fe2000480708e */
[----:B------:R-:W-:-:S04]  /*e730*/  FADD.FTZ R38, R38, R61 ;  /* 0x0000003d26267221 */ /* 0x000fc80000010000 */
[----:B------:R-:W-:Y:S02]  /*e740*/  FADD.FTZ R65, R65, R38 ;  /* 0x0000002641417221 */ /* 0x000fe40000010000 */
[----:B------:R-:W-:Y:S01]  /*e750*/  MUFU.EX2 R44, R44 ;  /* 0x0000002c002c7308 */ /* 0x000fe20000000800 */
[----:B0-----:R-:W-:-:S01]  /*e760*/  FADD.FTZ R26, R4, R29 ;  /* 0x0000001d041a7221 */ /* 0x001fc20000010000 */
[----:B------:R-:W-:Y:S01]  /*e770*/  FADD.FTZ R40, R40, R65 ;  /* 0x0000004128287221 */ /* 0x000fe20000010000 */
[----:B------:R-:W0:Y:S03]  /*e780*/  @P5 LDC R29, c[0x0][0x450] ;  /* 0x00011400ff1d5b82 */ /* 0x000e260000000800 */
[----:B------:R-:W-:-:S02]  /*e790*/  FADD.FTZ R69, R69, R40 ;  /* 0x0000002845457221 */ /* 0x000fc40000010000 */
[----:B------:R-:W1:Y:S01]  /*e7a0*/  MUFU.EX2 R77, R77 ;  /* 0x0000004d004d7308 */ /* 0x000e620000000800 */
[C---:B--2---:R-:W-:Y:S01]  /*e7b0*/  F2FP.SATFINITE.E4M3.F32.PACK_AB_MERGE_C R27, R25.reuse, R4, RZ ;  /* 0x00000004191b723e */ /* 0x044fe200048070ff */
[----:B------:R-:W-:-:S03]  /*e7c0*/  FADD.FTZ R25, R25, R26 ;  /* 0x0000001a19197221 */ /* 0x000fc60000010000 */
[----:B------:R-:W-:-:S03]  /*e7d0*/  F2FP.SATFINITE.E4M3.F32.PACK_AB_MERGE_C R143, R6, R59, R27 ;  /* 0x0000003b068f723e */ /* 0x000fc6000480701b */
[----:B------:R-:W2:Y:S08]  /*e7e0*/  MUFU.EX2 R20, R20 ;  /* 0x0000001400147308 */ /* 0x000eb00000000800 */
[----:B------:R-:W-:Y:S01]  /*e7f0*/  MUFU.EX2 R42, R42 ;  /* 0x0000002a002a7308 */ /* 0x000fe20000000800 */
[----:B-1----:R-:W-:-:S07]  /*e800*/  F2FP.SATFINITE.E4M3.F32.PACK_AB_MERGE_C R21, R77, R44, RZ ;  /* 0x0000002c4d15723e */ /* 0x002fce00048070ff */
[----:B------:R-:W1:Y:S01]  /*e810*/  MUFU.EX2 R73, R73 ;  /* 0x0000004900497308 */ /* 0x000e620000000800 */
[----:B--2---:R-:W-:-:S07]  /*e820*/  FADD.FTZ R4, R20, R25 ;  /* 0x0000001914047221 */ /* 0x004fce0000010000 */
[----:B------:R-:W2:Y:S08]  /*e830*/  MUFU.EX2 R15, R75 ;  /* 0x0000004b000f7308 */ /* 0x000eb00000000800 */
[----:B------:R-:W3:Y:S01]  /*e840*/  MUFU.EX2 R24, R24 ;  /* 0x0000001800187308 */ /* 0x000ee20000000800 */
[----:B-1----:R-:W-:Y:S01]  /*e850*/  F2FP.SATFINITE.E4M3.F32.PACK_AB_MERGE_C R136, R73, R42, R21 ;  /* 0x0000002a4988723e */ /* 0x002fe20004807015 */
[----:B------:R-:W-:-:S04]  /*e860*/  FADD.FTZ R42, R42, R69 ;  /* 0x000000452a2a7221 */ /* 0x000fc80000010000 */
[----:B------:R-:W-:Y:S02]  /*e870*/  FADD.FTZ R73, R73, R42 ;  /* 0x0000002a49497221 */ /* 0x000fe40000010000 */
[----:B------:R-:W1:Y:S01]  /*e880*/  MUFU.EX2 R79, R79 ;  /* 0x0000004f004f7308 */ /* 0x000e620000000800 */
[----:B--2---:R-:W-:-:S01]  /*e890*/  FADD.FTZ R21, R15, R4 ;  /* 0x000000040f157221 */ /* 0x004fc20000010000 */
[----:B------:R-:W-:-:S04]  /*e8a0*/  FADD.FTZ R44, R44, R73 ;  /* 0x000000492c2c7221 */ /* 0x000fc80000010000 */
[----:B------:R-:W-:Y:S02]  /*e8b0*/  FADD.FTZ R77, R77, R44 ;  /* 0x0000002c4d4d7221 */ /* 0x000fe40000010000 */
[----:B------:R-:W-:Y:S01]  /*e8c0*/  MUFU.EX2 R48, R48 ;  /* 0x0000003000307308 */ /* 0x000fe20000000800 */
[----:B---3--:R-:W-:-:S07]  /*e8d0*/  FADD.FTZ R4, R24, R21 ;  /* 0x0000001518047221 */ /* 0x008fce0000010000 */
[----:B------:R-:W2:Y:S01]  /*e8e0*/  MUFU.EX2 R81, R81 ;  /* 0x0000005100517308 */ /* 0x000ea20000000800 */
[C---:B-1----:R-:W-:Y:S01]  /*e8f0*/  F2FP.SATFINITE.E4M3.F32.PACK_AB_MERGE_C R24, R79.reuse, R24, RZ ;  /* 0x000000184f18723e */ /* 0x042fe200048070ff */
[----:B------:R-:W-:-:S03]  /*e900*/  FADD.FTZ R4, R79, R4 ;  /* 0x000000044f047221 */ /* 0x000fc60000010000 */
[----:B------:R-:W-:Y:S01]  /*e910*/  F2FP.SATFINITE.E4M3.F32.PACK_AB_MERGE_C R137, R15, R20, R24 ;  /* 0x000000140f89723e */ /* 0x000fe20004807018 */
[----:B------:R-:W-:Y:S01]  /*e920*/  IMAD.MOV.U32 R20, RZ, RZ, R94 ;  /* 0x000000ffff147224 */ /* 0x000fe200078e005e */
[----:B0-----:R-:W-:Y:S01]  /*e930*/  @P5 SHF.R.U32.HI R20, RZ, R29, R28 ;  /* 0x0000001dff145219 */ /* 0x001fe2000001161c */
[----:B------:R0:W1:Y:S01]  /*e940*/  MUFU.EX2 R5, R145 ;  /* 0x0000009100057308 */ /* 0x0000620000000800 */
[----:B------:R-:W-:-:S07]  /*e950*/  ISETP.GE.AND P5, PT, R13, 0x1, PT ;  /* 0x000000010d00780c */ /* 0x000fce0003fa6270 */
[----:B------:R-:W-:Y:S01]  /*e960*/  MUFU.EX2 R46, R46 ;  /* 0x0000002e002e7308 */ /* 0x000fe20000000800 */
[----:B--2---:R-:W-:Y:S02]  /*e970*/  F2FP.SATFINITE.E4M3.F32.PACK_AB_MERGE_C R6, R81, R48, RZ ;  /* 0x000000305106723e */ /* 0x004fe400048070ff */
[----:B0-----:R-:W-:-:S05]  /*e980*/  F2FP.SATFINITE.E4M3.F32.PACK_AB_MERGE_C R145, R56, R31, R39 ;  /* 0x0000001f3891723e */ /* 0x001fca0004807027 */
[----:B------:R-:W0:Y:S01]  /*e990*/  MUFU.EX2 R91, R91 ;  /* 0x0000005b005b7308 */ /* 0x000e220000000800 */
[----:B-1----:R-:W-:-:S07]  /*e9a0*/  FADD.FTZ R15, R5, R4 ;  /* 0x00000004050f7221 */ /* 0x002fce0000010000 */
[----:B------:R-:W1:Y:S08]  /*e9b0*/  MUFU.EX2 R14, R83 ;  /* 0x00000053000e7308 */ /* 0x000e700000000800 */
[----:B------:R-:W-:Y:S01]  /*e9c0*/  MUFU.EX2 R57, R57 ;  /* 0x0000003900397308 */ /* 0x000fe20000000800 */
[----:B0-----:R-:W-:Y:S01]  /*e9d0*/  F2FP.SATFINITE.E4M3.F32.PACK_AB_MERGE_C R138, R91, R46, R6 ;  /* 0x0000002e5b8a723e */ /* 0x001fe20004807006 */
[----:B------:R-:W-:-:S04]  /*e9e0*/  FADD.FTZ R46, R46, R77 ;  /* 0x0000004d2e2e7221 */ /* 0x000fc80000010000 */
[----:B------:R-:W-:Y:S02]  /*e9f0*/  FADD.FTZ R91, R91, R46 ;  /* 0x0000002e5b5b7221 */ /* 0x000fe40000010000 */
[----:B------:R-:W0:Y:S01]  /*ea00*/  MUFU.EX2 R50, R50 ;  /* 0x0000003200327308 */ /* 0x000e220000000800 */
[----:B-1----:R-:W-:-:S01]  /*ea10*/  FADD.FTZ R4, R14, R15 ;  /* 0x0000000f0e047221 */ /* 0x002fc20000010000 */
[----:B------:R-:W-:-:S04]  /*ea20*/  FADD.FTZ R6, R48, R91 ;  /* 0x0000005b30067221 */ /* 0x000fc80000010000 */
[----:B------:R-:W-:Y:S01]  /*ea30*/  FADD.FTZ R6, R81, R6 ;  /* 0x0000000651067221 */ /* 0x000fe20000010000 */
[----:B0-----:R-:W-:Y:S01]  /*ea40*/  F2FP.SATFINITE.E4M3.F32.PACK_AB_MERGE_C R15, R50, R57, RZ ;  /* 0x00000039320f723e */ /* 0x001fe200048070ff */
[----:B------:R-:W-:Y:S01]  /*ea50*/  FADD.FTZ R57, R57, R4 ;  /* 0x0000000439397221 */ /* 0x000fe20000010000 */
[----:B------:R-:W-:Y:S02]  /*ea60*/  VIADD R4, R88, 0xfffffffe ;  /* 0xfffffffe58047836 */ /* 0x000fe40000000000 */
[----:B------:R-:W-:Y:S01]  /*ea70*/  F2FP.SATFINITE.E4M3.F32.PACK_AB_MERGE_C R139, R14, R5, R15 ;  /* 0x000000050e8b723e */ /* 0x000fe2000480700f */
[----:B------:R-:W-:Y:S02]  /*ea80*/  IMAD.IADD R15, R89, 0x1, R20 ;  /* 0x00000001590f7824 */ /* 0x000fe400078e0214 */
[----:B------:R-:W-:Y:S02]  /*ea90*/  FADD.FTZ R5, R50, R57 ;  /* 0x0000003932057221 */ /* 0x000fe40000010000 */
[----:B------:R-:W-:Y:S01]  /*eaa0*/  IMAD.IADD R12, R15, 0x1, R12 ;  /* 0x000000010f0c7824 */ /* 0x000fe200078e020c */
        /* <DEDUP_REMOVED lines=12> */
.L_x_1245:
[----:B------:R-:W-:-:S13]  /*eb70*/  ISETP.NE.AND P1, PT, R13, 0x1, PT ;  /* 0x000000010d00780c */ /* 0x000fda0003f25270 */
[----:B------:R-:W0:Y:S02]  /*eb80*/  @P1 LDC.64 R20, c[0x0][0x9e8] ;  /* 0x00027a00ff141b82 */ /* 0x000e240000000a00 */
[----:B0-----:R-:W-:-:S05]  /*eb90*/  @P1 IMAD.HI.U32 R20, R14, R20, RZ ;  /* 0x000000140e141227 */ /* 0x001fca00078e00ff */
[----:B------:R-:W-:-:S07]  /*eba0*/  @P1 SHF.R.U32.HI R14, RZ, R21, R20 ;  /* 0x00000015ff0e1219 */ /* 0x000fce0000011614 */
.L_x_1246:
[----:B------:R-:W-:Y:S05]  /*ebb0*/  BSYNC B0 ;  /* 0x0000000000007941 */ /* 0x000fea0003800000 */
.L_x_1244:
[----:B------:R-:W-:-:S05]  /*ebc0*/  IMAD R13, R14, R13, R13 ;  /* 0x0000000d0e0d7224 */ /* 0x000fca00078e020d */
[----:B------:R-:W-:-:S07]  /*ebd0*/  VIMNMX R12, R12, R13, PT ;  /* 0x0000000d0c0c7248 */ /* 0x000fce0003fe0100 */
.L_x_1243:
[----:B------:R-:W2:Y:S01]  /*ebe0*/  LDL R14, [R1+0x44] ;  /* 0x00004400010e7983 */ /* 0x000ea20000100800 */
[----:B------:R-:W-:Y:S01]  /*ebf0*/  SHF.R.S32.HI R13, RZ, 0x1f, R12 ;  /* 0x0000001fff0d7819 */ /* 0x000fe2000001140c */
[----:B------:R-:W-:Y:S01]  /*ec00*/  ULDC UR39, c[0x0][0x9e4] ;  /* 0x0002790000277ab9 */ /* 0x000fe20000000800 */
[----:B------:R-:W-:Y:S01]  /*ec10*/  ULDC UR38, c[0x0][0x9e4] ;  /* 0x0002790000267ab9 */ /* 0x000fe20000000800 */
[----:B------:R-:W-:Y:S01]  /*ec20*/  ULDC UR40, c[0x0][0x9dc] ;  /* 0x0002770000287ab9 */ /* 0x000fe20000000800 */
[----:B------:R-:W-:Y:S01]  /*ec30*/  LEA.HI R13, R13, R12, RZ, 0x7 ;  /* 0x0000000c0d0d7211 */ /* 0x000fe200078f38ff */
[----:B------:R-:W-:Y:S01]  /*ec40*/  ULDC UR44, c[0x0][0x9dc] ;  /* 0x00027700002c7ab9 */ /* 0x000fe20000000800 */
[----:B------:R-:W-:Y:S01]  /*ec50*/  ULDC UR45, c[0x0][0x9e0] ;  /* 0x00027800002d7ab9 */ /* 0x000fe20000000800 */
[----:B------:R-:W-:Y:S01]  /*ec60*/  ULDC UR41, c[0x0][0x9e0] ;  /* 0x0002780000297ab9 */ /* 0x000fe20000000800 */
[----:B------:R-:W-:Y:S01]  /*ec70*/  SHF.R.S32.HI R13, RZ, 0x7, R13 ;  /* 0x00000007ff0d7819 */ /* 0x000fe2000001140d */
[----:B------:R-:W-:Y:S01]  /*ec80*/  BSSY B1, `(.L_x_1247) ;  /* 0x0000317000017945 */ /* 0x000fe20003800000 */
        /* <DEDUP_REMOVED lines=24> */
[----:B--2---:R-:W-:-:S04]  /*ee10*/  VIMNMX R154, R14, R13, !PT ;  /* 0x0000000d0e9a7248 */ /* 0x004fc80007fe0100 */
[----:B------:R-:W-:-:S13]  /*ee20*/  ISETP.GE.AND P1, PT, R4, R154, PT ;  /* 0x0000009a0400720c */ /* 0x000fda0003f26270 */
[----:B------:R-:W-:Y:S05]  /*ee30*/  @!P1 BRA `(.L_x_1248) ;  /* 0x0000002c00ec9947 */ /* 0x000fea0003800000 */
[----:B------:R-:W-:Y:S01]  /*ee40*/  BSSY B0, `(.L_x_1249) ;  /* 0x00002f6000007945 */ /* 0x000fe20003800000 */
[----:B------:R-:W-:-:S07]  /*ee50*/  IMAD.MOV.U32 R135, RZ, RZ, RZ ;  /* 0x000000ffff877224 */ /* 0x000fce00078e00ff */
.L_x_1269:
[----:B------:R-:W-:Y:S02]  /*ee60*/  IMAD.U32 R7, RZ, RZ, UR36 ;  /* 0x00000024ff077e24 */ /* 0x000fe4000f8e00ff */
[----:B------:R-:W-:-:S03]  /*ee70*/  VIADD R21, R17, 0x1 ;  /* 0x0000000111157836 */ /* 0x000fc60000000000 */
[----:B------:R-:W-:Y:S02]  /*ee80*/  ISETP.NE.AND P2, PT, R7, 0x3, PT ;  /* 0x000000030700780c */ /* 0x000fe40003f45270 */
[----:B------:R-:W-:-:S04]  /*ee90*/  ISETP.NE.AND P1, PT, R21, 0x2, PT ;  /* 0x000000021500780c */ /* 0x000fc80003f25270 */
[----:B------:R-:W-:Y:S02]  /*eea0*/  SEL R20, RZ, 0x1, P1 ;  /* 0x00000001ff147807 */ /* 0x000fe40000800000 */
[----:B------:R-:W-:Y:S02]  /*eeb0*/  SEL R21, R21, RZ, P1 ;  /* 0x000000ff15157207 */ /* 0x000fe40000800000 */
[----:B------:R-:W-:-:S03]  /*eec0*/  LOP3.LUT R20, R19, R20, RZ, 0x3c, !PT ;  /* 0x0000001413147212 */ /* 0x000fc600078e3cff */
[----:B------:R-:W-:Y:S05]  /*eed0*/  @!P2 BRA `(.L_x_1250) ;  /* 0x000000000004a947 */ /* 0x000fea0003800000 */
[----:B------:R-:W-:Y:S01]  /*eee0*/  BPT.TRAP 0x1 ;  /* 0x000000040000795c */ /* 0x000fe20000300000 */
.L_x_1250:
[----:B------:R-:W-:Y:S01]  /*eef0*/  IMAD R7, R21, 0x8, R16 ;  /* 0x0000000815077824 */ /* 0x000fe200078e0210 */
[----:B------:R-:W-:-:S04]  /*ef00*/  SHF.L.U32 R12, R20, 0x1f, RZ ;  /* 0x0000001f140c7819 */ /* 0x000fc800000006ff */
[----:B------:R0:W1:Y:S01]  /*ef10*/  SYNCS.PHASECHK.TRANS64.TRYWAIT P1, [R7+URZ+0x19c30], R12 ;  /* 0x019c300c070075a7 */ /* 0x000062000802017f */
[----:B------:R-:W-:Y:S05]  /*ef20*/  @!P2 BRA `(.L_x_1251) ;  /* 0x000000000004a947 */ /* 0x000fea0003800000 */
[----:B------:R-:W-:Y:S01]  /*ef30*/  BPT.TRAP 0x1 ;  /* 0x000000040000795c */ /* 0x000fe20000300000 */
.L_x_1251:
[----:B------:R-:W2:Y:S01]  /*ef40*/  LDL R13, [R1+0x18] ;  /* 0x00001800010d7983 */ /* 0x000ea20000100800 */
[----:B------:R-:W-:Y:S01]  /*ef50*/  BSSY B2, `(.L_x_1252) ;  /* 0x0000006000027945 */ /* 0x000fe20003800000 */
[----:B------:R-:W-:Y:S02]  /*ef60*/  IMAD.MOV.U32 R15, RZ, RZ, -0x3ffffff0 ;  /* 0xc0000010ff0f7424 */ /* 0x000fe400078e00ff */
[----:B--2---:R-:W-:Y:S01]  /*ef70*/  IMAD R14, R21, 0x300, R13 ;  /* 0x00000300150e7824 */ /* 0x004fe200078e020d */
[----:B-1----:R-:W-:Y:S06]  /*ef80*/  @P1 BRA `(.L_x_1253) ;  /* 0x0000000000081947 */ /* 0x002fec0003800000 */
[----:B------:R-:W1:Y:S02]  /*ef90*/  SYNCS.PHASECHK.TRANS64.TRYWAIT P1, [R7+URZ+0x19c30], R12 ;  /* 0x019c300c070075a7 */ /* 0x000e64000802017f */
[----:B-1----:R-:W-:Y:S05]  /*efa0*/  @!P1 BRA `(.L_x_1254) ;  /* 0x0000012000e89947 */ /* 0x002fea0003800000 */
.L_x_1253:
[----:B------:R-:W-:Y:S05]  /*efb0*/  BSYNC B2 ;  /* 0x0000000000027941 */ /* 0x000fea0003800000 */
.L_x_1252:
[C---:B------:R-:W-:Y:S01]  /*efc0*/  R2UR UR6, R14.reuse ;  /* 0x000000000e0672ca */ /* 0x040fe200000e0000 */
[----:B------:R-:W-:Y:S01]  /*efd0*/  WARPGROUP.ARRIVE ;  /* 0x00000000000079c5 */ /* 0x000fe20000000000 */
[----:B------:R-:W-:Y:S01]  /*efe0*/  R2UR UR7, R15 ;  /* 0x000000000f0772ca */ /* 0x000fe200000e0000 */
[----:B01----:R-:W-:Y:S01]  /*eff0*/  VIADD R12, R14, 0x100 ;  /* 0x000001000e0c7836 */ /* 0x003fe20000000000 */
[----:B------:R-:W-:Y:S01]  /*f000*/  R2UR UR4, R8 ;  /* 0x00000000080472ca */ /* 0x000fe200000e0000 */
[----:B------:R-:W-:Y:S01]  /*f010*/  IMAD.MOV.U32 R13, RZ, RZ, -0x3ffffff0 ;  /* 0xc0000010ff0d7424 */ /* 0x000fe200078e00ff */
[----:B------:R-:W-:Y:S01]  /*f020*/  R2UR UR5, R9 ;  /* 0x00000000090572ca */ /* 0x000fe200000e0000 */
[----:B------:R-:W-:Y:S01]  /*f030*/  VIADD R14, R14, 0x200 ;  /* 0x000002000e0e7836 */ /* 0x000fe20000000000 */
[----:B------:R-:W-:Y:S01]  /*f040*/  R2UR UR10, R12 ;  /* 0x000000000c0a72ca */ /* 0x000fe200000e0000 */
[----:B------:R-:W-:Y:S01]  /*f050*/  IMAD.MOV.U32 R15, RZ, RZ, -0x3ffffff0 ;  /* 0xc0000010ff0f7424 */ /* 0x000fe200078e00ff */
[----:B------:R-:W-:Y:S01]  /*f060*/  R2UR UR11, R13 ;  /* 0x000000000d0b72ca */ /* 0x000fe200000e0000 */
[----:B------:R-:W-:Y:S01]  /*f070*/  IMAD.U32 R13, RZ, RZ, UR36 ;  /* 0x00000024ff0d7e24 */ /* 0x000fe2000f8e00ff */
[----:B------:R-:W-:-:S02]  /*f080*/  R2UR UR8, R156 ;  /* 0x000000009c0872ca */ /* 0x000fc400000e0000 */
[----:B------:R-:W-:Y:S02]  /*f090*/  R2UR UR9, R157 ;  /* 0x000000009d0972ca */ /* 0x000fe400000e0000 */
[----:B------:R-:W-:Y:S02]  /*f0a0*/  R2UR UR14, R14 ;  /* 0x000000000e0e72ca */ /* 0x000fe400000e0000 */
[----:B------:R-:W-:Y:S01]  /*f0b0*/  R2UR UR15, R15 ;  /* 0x000000000f0f72ca */ /* 0x000fe200000e0000 */
[----:B------:R-:W-:Y:S01]  /*f0c0*/  QGMMA.64x128x32.F32.E4M3.E4M3 R24, gdesc[UR4], RZ, !UPT, gsb0 ;  /* 0x01e00000041879f3 */ /* 0x000fe2000c0008ff */
[----:B------:R-:W-:Y:S02]  /*f0d0*/  R2UR UR12, R10 ;  /* 0x000000000a0c72ca */ /* 0x000fe400000e0000 */
[----:B------:R-:W-:Y:S02]  /*f0e0*/  R2UR UR13, R11 ;  /* 0x000000000b0d72ca */ /* 0x000fe400000e0000 */
[----:B------:R-:W-:Y:S01]  /*f0f0*/  ISETP.NE.AND P2, PT, R13, 0x3, PT ;  /* 0x000000030d00780c */ /* 0x000fe20003f45270 */
[----:B------:R-:W-:-:S02]  /*f100*/  WARPGROUP.DEPBAR.LE gsb0, 0x0 ;  /* 0x00008000000079c5 */ /* 0x000fc40000010000 */
[----:B------:R-:W-:-:S06]  /*f110*/  WARPGROUP.ARRIVE ;  /* 0x00000000000079c5 */ /* 0x000fcc0000000000 */
[----:B------:R-:W-:Y:S03]  /*f120*/  QGMMA.64x128x32.F32.E4M3.E4M3 R24, gdesc[UR8], R24, gsb0 ;  /* 0x01e00000081879f3 */ /* 0x000fe60008000818 */
[----:B------:R-:W-:Y:S02]  /*f130*/  WARPGROUP.DEPBAR.LE gsb0, 0x0 ;  /* 0x00008000000079c5 */ /* 0x000fe40000010000 */
[----:B------:R-:W-:-:S07]  /*f140*/  WARPGROUP.ARRIVE ;  /* 0x00000000000079c5 */ /* 0x000fce0000000000 */
[----:B------:R-:W-:Y:S03]  /*f150*/  QGMMA.64x128x32.F32.E4M3.E4M3 R24, gdesc[UR12], R24, gsb0 ;  /* 0x01e000000c1879f3 */ /* 0x000fe60008000818 */
[----:B------:R-:W-:Y:S02]  /*f160*/  WARPGROUP.DEPBAR.LE gsb0, 0x0 ;  /* 0x00008000000079c5 */ /* 0x000fe40000010000 */
[----:B------:R-:W-:Y:S05]  /*f170*/  @!P2 BRA `(.L_x_1255) ;  /* 0x000000000004a947 */ /* 0x000fea0003800000 */
[----:B------:R-:W-:Y:S01]  /*f180*/  BPT.TRAP 0x1 ;  /* 0x000000040000795c */ /* 0x000fe20000300000 */
.L_x_1255:
[----:B------:R-:W-:Y:S01]  /*f190*/  SHF.L.U32 R12, R19, 0x1f, RZ ;  /* 0x0000001f130c7819 */ /* 0x000fe200000006ff */
[----:B------:R-:W-:-:S04]  /*f1a0*/  IMAD R19, R17, 0x8, R16 ;  /* 0x0000000811137824 */ /* 0x000fc800078e0210 */
[----:B------:R0:W1:Y:S01]  /*f1b0*/  SYNCS.PHASECHK.TRANS64.TRYWAIT P1, [R19+URZ+0x19c50], R12 ;  /* 0x019c500c130075a7 */ /* 0x000062000802017f */
[----:B------:R-:W-:Y:S05]  /*f1c0*/  @!P2 BRA `(.L_x_1256) ;  /* 0x000000000004a947 */ /* 0x000fea0003800000 */
[----:B------:R-:W-:Y:S01]  /*f1d0*/  BPT.TRAP 0x1 ;  /* 0x000000040000795c */ /* 0x000fe20000300000 */
.L_x_1256:
[----:B------:R-:W-:Y:S04]  /*f1e0*/  BSSY B2, `(.L_x_1257) ;  /* 0x0000004000027945 */ /* 0x000fe80003800000 */
[----:B-1----:R-:W-:Y:S05]  /*f1f0*/  @P1 BRA `(.L_x_1258) ;  /* 0x0000000000081947 */ /* 0x002fea0003800000 */
[----:B------:R-:W1:Y:S02]  /*f200*/  SYNCS.PHASECHK.TRANS64.TRYWAIT P1, [R19+URZ+0x19c50], R12 ;  /* 0x019c500c130075a7 */ /* 0x000e64000802017f */
[----:B-1----:R-:W-:Y:S05]  /*f210*/  @!P1 BRA `(.L_x_1259) ;  /* 0x0000012000609947 */ /* 0x002fea0003800000 */
.L_x_1258:
[----:B------:R-:W-:Y:S05]  /*f220*/  BSYNC B2 ;  /* 0x0000000000027941 */ /* 0x000fea0003800000 */
.L_x_1257:
[----:B01----:R-:W-:Y:S01]  /*f230*/  VIADD R12, R16, 0x3000 ;  /* 0x00003000100c7836 */ /* 0x003fe20000000000 */
[----:B------:R-:W-:-:S04]  /*f240*/  LOP3.LUT P4, RZ, R22, 0x20, RZ, 0xc0, !PT ;  /* 0x0000002016ff7812 */ /* 0x000fc8000788c0ff */
[----:B------:R-:W-:-:S04]  /*f250*/  SHF.R.U32.HI R12, RZ, 0x4, R12 ;  /* 0x00000004ff0c7819 */ /* 0x000fc8000001160c */
[----:B------:R-:W-:-:S04]  /*f260*/  LOP3.LUT R12, R12, 0x3fff, RZ, 0xc0, !PT ;  /* 0x00003fff0c0c7812 */ /* 0x000fc800078ec0ff */
[----:B------:R-:W-:Y:S01]  /*f270*/  LOP3.LUT R12, R12, 0x10000, RZ, 0xfc, !PT ;  /* 0x000100000c0c7812 */ /* 0x000fe200078efcff */
[----:B------:R-:W-:-:S04]  /*f280*/  IMAD.MOV.U32 R13, RZ, RZ, 0x40000040 ;  /* 0x40000040ff0d7424 */ /* 0x000fc800078e00ff */
[----:B------:R-:W-:Y:S01]  /*f290*/  IMAD R12, R17, 0x300, R12 ;  /* 0x00000300110c7824 */ /* 0x000fe200078e020c */
[----:B------:R-:W-:Y:S01]  /*f2a0*/  R2UR UR7, R13 ;  /* 0x000000000d0772ca */ /* 0x000fe200000e0000 */
[----:B------:R-:W-:Y:S01]  /*f2b0*/  WARPGROUP.ARRIVE ;  /* 0x00000000000079c5 */ /* 0x000fe20000000000 */
[----:B------:R-:W2:Y:S02]  /*f2c0*/  LDL R17, [R1+0x40] ;  /* 0x0000400001117983 */ /* 0x000ea40000100800 */
[----:B------:R-:W-:-:S13]  /*f2d0*/  R2UR UR6, R12 ;  /* 0x000000000c0672ca */ /* 0x000fda00000e0000 */
[----:B------:R-:W-:Y:S01]  /*f2e0*/  QGMMA.64x96x32.F32.E4M3.E4M3 R88, R148, gdesc[UR4], R88, gsb0 ;  /* 0x0160000494587df3 */ /* 0x000fe20008000858 */
[----:B------:R-:W-:Y:S02]  /*f2f0*/  VIADD R14, R12, 0x2 ;  /* 0x000000020c0e7836 */ /* 0x000fe40000000000 */
[----:B------:R-:W-:-:S03]  /*f300*/  IMAD.MOV.U32 R15, RZ, RZ, 0x40000040 ;  /* 0x40000040ff0f7424 */ /* 0x000fc600078e00ff */
[----:B------:R-:W-:Y:S02]  /*f310*/  R2UR UR6, R14 ;  /* 0x000000000e0672ca */ /* 0x000fe400000e0000 */
[----:B------:R-:W-:Y:S01]  /*f320*/  R2UR UR7, R15 ;  /* 0x000000000f0772ca */ /* 0x000fe200000e0000 */
[----:B------:R-:W-:Y:S02]  /*f330*/  WARPGROUP.DEPBAR.LE gsb0, 0x0 ;  /* 0x00008000000079c5 */ /* 0x000fe40000010000 */
[----:B------:R-:W2:Y:S01]  /*f340*/  LDL R149, [R1+0xc] ;  /* 0x00000c0001957983 */ /* 0x000ea20000100800 */
[----:B------:R-:W-:Y:S01]  /*f350*/  VIADD R14, R12, 0x4 ;  /* 0x000000040c0e7836 */ /* 0x000fe20000000000 */
[----:B------:R-:W0:Y:S02]  /*f360*/  LDC R148, c[0x0][0x448] ;  /* 0x00011200ff947b82 */ /* 0x000e240000000800 */
[----:B------:R-:W3:Y:S04]  /*f370*/  LDL R151, [R1+0x4] ;  /* 0x0000040001977983 */ /* 0x000ee80000100800 */
[----:B------:R-:W4:Y:S01]  /*f380*/  LDL R150, [R1] ;  /* 0x0000000001967983 */ /* 0x000f220000100800 */
[----:B------:R-:W-:-:S06]  /*f390*/  WARPGROUP.ARRIVE ;  /* 0x00000000000079c5 */ /* 0x000fcc0000000000 */
[----:B------:R-:W-:Y:S01]  /*f3a0*/  QGMMA.64x96x32.F32.E4M3.E4M3 R88, R144, gdesc[UR4], R88, gsb0 ;  /* 0x0160000490587df3 */ /* 0x000fe20008000858 */
[----:B------:R-:W-:Y:S01]  /*f3b0*/  IMAD.MOV.U32 R15, RZ, RZ, 0x40000040 ;  /* 0x40000040ff0f7424 */ /* 0x000fe200078e00ff */
[----:B------:R-:W-:-:S04]  /*f3c0*/  R2UR UR6, R14 ;  /* 0x000000000e0672ca */ /* 0x000fc800000e0000 */
[----:B------:R-:W-:Y:S01]  /*f3d0*/  R2UR UR7, R15 ;  /* 0x000000000f0772ca */ /* 0x000fe200000e0000 */
[----:B------:R-:W-:Y:S02]  /*f3e0*/  VIADD R12, R12, 0x6 ;  /* 0x000000060c0c7836 */ /* 0x000fe40000000000 */
[----:B------:R-:W-:Y:S01]  /*f3f0*/  IMAD.MOV.U32 R13, RZ, RZ, 0x40000040 ;  /* 0x40000040ff0d7424 */ /* 0x000fe200078e00ff */
[----:B------:R-:W-:Y:S02]  /*f400*/  WARPGROUP.DEPBAR.LE gsb0, 0x0 ;  /* 0x00008000000079c5 */ /* 0x000fe40000010000 */
[----:B------:R-:W-:-:S07]  /*f410*/  WARPGROUP.ARRIVE ;  /* 0x00000000000079c5 */ /* 0x000fce0000000000 */
[----:B------:R-:W-:Y:S01]  /*f420*/  QGMMA.64x96x32.F32.E4M3.E4M3 R88, R140, gdesc[UR4], R88, gsb0 ;  /* 0x016000048c587df3 */ /* 0x000fe20008000858 */
[----:B------:R-:W-:Y:S02]  /*f430*/  R2UR UR6, R12 ;  /* 0x000000000c0672ca */ /* 0x000fe400000e0000 */
[----:B------:R-:W-:Y:S02]  /*f440*/  R2UR UR7, R13 ;  /* 0x000000000d0772ca */ /* 0x000fe400000e0000 */
[----:B0-----:R-:W-:-:S13]  /*f450*/  ISETP.NE.AND P1, PT, R148, 0x1, PT ;  /* 0x000000019400780c */ /* 0x001fda0003f25270 */
[----:B------:R-:W0:Y:S08]  /*f460*/  @P1 LDC R13, c[0x0][0x44c] ;  /* 0x00011300ff0d1b82 */ /* 0x000e300000000800 */
[----:B------:R-:W1:Y:S01]  /*f470*/  @P1 LDC R12, c[0x0][0x450] ;  /* 0x00011400ff0c1b82 */ /* 0x000e620000000800 */
[----:B------:R-:W-:Y:S02]  /*f480*/  WARPGROUP.DEPBAR.LE gsb0, 0x0 ;  /* 0x00008000000079c5 */ /* 0x000fe40000010000 */
[----:B------:R-:W-:-:S06]  /*f490*/  WARPGROUP.ARRIVE ;  /* 0x00000000000079c5 */ /* 0x000fcc0000000000 */
[----:B------:R-:W-:Y:S01]  /*f4a0*/  QGMMA.64x96x32.F32.E4M3.E4M3 R88, R136, gdesc[UR4], R88, gsb0 ;  /* 0x0160000488587df3 */ /* 0x000fe20008000858 */
[----:B------:R-:W-:Y:S02]  /*f4b0*/  @!P0 VIADD R7, R7, 0x19c40 ;  /* 0x00019c4007078836 */ /* 0x000fe40000000000 */
[----:B------:R-:W-:-:S03]  /*f4c0*/  IMAD.SHL.U32 R15, R4, 0x80, RZ ;  /* 0x00000080040f7824 */ /* 0x000fc600078e00ff */
[----:B------:R-:W-:Y:S01]  /*f4d0*/  @!P0 PRMT R7, RZ, 0x654, R7 ;  /* 0x00000654ff078816 */ /* 0x000fe20000000007 */
[----:B--2---:R-:W-:-:S04]  /*f4e0*/  IMAD.IADD R14, R17, 0x1, R149 ;  /* 0x00000001110e7824 */ /* 0x004fc800078e0295 */
[----:B0-----:R-:W-:-:S05]  /*f4f0*/  @P1 IMAD.HI.U32 R13, R14, R13, RZ ;  /* 0x0000000d0e0d1227 */ /* 0x001fca00078e00ff */
[----:B-1----:R-:W-:Y:S02]  /*f500*/  @P1 SHF.R.U32.HI R14, RZ, R12, R13 ;  /* 0x0000000cff0e1219 */ /* 0x002fe4000001160d */
[----:B------:R-:W-:-:S05]  /*f510*/  IADD3 R12, -R15, 0x1, RZ ;  /* 0x000000010f0c7810 */ /* 0x000fca0007ffe1ff */
[----:B---3--:R-:W-:Y:S01]  /*f520*/  IMAD R12, R151, -0x2, R12 ;  /* 0xfffffffe970c7824 */ /* 0x008fe200078e020c */
[----:B------:R-:W-:Y:S02]  /*f530*/  WARPGROUP.DEPBAR.LE gsb0, 0x0 ;  /* 0x00008000000079c5 */ /* 0x000fe40000010000 */
[----:B------:R-:W0:Y:S01]  /*f540*/  SHFL.IDX PT, R139, R14, RZ, 0x1c1f ;  /* 0x001c1fff0e8b7589 */ /* 0x000e2200000e0000 */
[----:B------:R1:W-:Y:S01]  /*f550*/  @!P0 SYNCS.ARRIVE.TRANS64.RED.A1T0 RZ, [R7+URZ], RZ ;  /* 0x000000ff07ff89a7 */ /* 0x0003e2000810043f */
[----:B----4-:R-:W-:Y:S01]  /*f560*/  IADD3 R136, -R155, R12, R150 ;  /* 0x0000000c9b887210 */ /* 0x010fe20007ffe196 */
[----:B-1----:R-:W-:-:S05]  /*f570*/  IMAD.U32 R7, RZ, RZ, UR40 ;  /* 0x00000028ff077e24 */ /* 0x002fca000f8e00ff */
[----:B------:R-:W-:-:S05]  /*f580*/  LOP3.LUT R17, RZ, R7, RZ, 0x33, !PT ;  /* 0x00000007ff117212 */ /* 0x000fca00078e33ff */
[----:B------:R-:W-:Y:S02]  /*f590*/  IMAD.IADD R17, R17, 0x1, R136 ;  /* 0x0000000111117824 */ /* 0x000fe400078e0288 */
[----:B------:R-:W-:Y:S02]  /*f5a0*/  VIADD R136, R136, UR45 ;  /* 0x0000002d88887c36 */ /* 0x000fe40008000000 */
[--C-:B0-----:R-:W-:Y:S02]  /*f5b0*/  IMAD.IADD R138, R17, 0x1, R139.reuse ;  /* 0x00000001118a7824 */ /* 0x101fe400078e028b */
[----:B------:R-:W-:Y:S01]  /*f5c0*/  IMAD.IADD R137, R136, 0x1, R139 ;  /* 0x0000000188897824 */ /* 0x000fe200078e028b */
[----:B------:R-:W-:Y:S06]  /*f5d0*/  @!P4 BRA `(.L_x_1260) ;  /* 0x000000000058c947 */ /* 0x000fec0003800000 */
[----:B------:R-:W-:Y:S01]  /*f5e0*/  IADD3 R139, -R155, R150, R139 ;  /* 0x000000969b8b7210 */ /* 0x000fe20007ffe18b */
[----:B------:R-:W-:Y:S03]  /*f5f0*/  BSSY B2, `(.L_x_1261) ;  /* 0x0000010000027945 */ /* 0x000fe60003800000 */
        /* <DEDUP_REMOVED lines=10> */
.L_x_1262:
[----:B------:R-:W-:-:S05]  /*f6a0*/  IMAD.U32 R140, RZ, RZ, UR39 ;  /* 0x00000027ff8c7e24 */ /* 0x000fca000f8e00ff */
[----:B------:R-:W-:-:S13]  /*f6b0*/  ISETP.NE.AND P1, PT, R140, 0x1, PT ;  /* 0x000000018c00780c */ /* 0x000fda0003f25270 */
[----:B------:R-:W0:Y:S02]  /*f6c0*/  @P1 LDC.64 R12, c[0x0][0x9e8] ;  /* 0x00027a00ff0c1b82 */ /* 0x000e240000000a00 */
[----:B0-----:R-:W-:-:S05]  /*f6d0*/  @P1 IMAD.HI.U32 R12, R139, R12, RZ ;  /* 0x0000000c8b0c1227 */ /* 0x001fca00078e00ff */
[----:B------:R-:W-:-:S07]  /*f6e0*/  @P1 SHF.R.U32.HI R139, RZ, R13, R12 ;  /* 0x0000000dff8b1219 */ /* 0x000fce000001160c */
.L_x_1263:
[----:B------:R-:W-:Y:S05]  /*f6f0*/  BSYNC B2 ;  /* 0x0000000000027941 */ /* 0x000fea0003800000 */
.L_x_1261:
[----:B------:R-:W-:-:S04]  /*f700*/  IMAD R139, R139, R140, -R15 ;  /* 0x0000008c8b8b7224 */ /* 0x000fc800078e0a0f */
[----:B------:R-:W-:-:S05]  /*f710*/  IMAD R139, R151, -0x2, R139 ;  /* 0xfffffffe978b7824 */ /* 0x000fca00078e028b */
[----:B------:R-:W-:Y:S02]  /*f720*/  VIMNMX R138, R138, R139, !PT ;  /* 0x0000008b8a8a7248 */ /* 0x000fe40007fe0100 */
[----:B------:R-:W-:-:S07]  /*f730*/  VIADDMNMX R137, R139, R140, R137, PT ;  /* 0x0000008c8b897246 */ /* 0x000fce0003800189 */
.L_x_1260:
        /* <DEDUP_REMOVED lines=113> */
.L_x_1266:
[----:B------:R-:W-:-:S05]  /*fe50*/  IMAD.U32 R137, RZ, RZ, UR39 ;  /* 0x00000027ff897e24 */ /* 0x000fca000f8e00ff */
[----:B------:R-:W-:-:S13]  /*fe60*/  ISETP.NE.AND P1, PT, R137, 0x1, PT ;  /* 0x000000018900780c */ /* 0x000fda0003f25270 */
[----:B------:R-:W0:Y:S02]  /*fe70*/  @P1 LDC.64 R12, c[0x0][0x9e8] ;  /* 0x00027a00ff0c1b82 */ /* 0x000e240000000a00 */
[----:B0-----:R-:W-:-:S05]  /*fe80*/  @P1 IMAD.HI.U32 R12, R14, R12, RZ ;  /* 0x0000000c0e0c1227 */ /* 0x001fca00078e00ff */
[----:B------:R-:W-:-:S07]  /*fe90*/  @P1 SHF.R.U32.HI R14, RZ, R13, R12 ;  /* 0x0000000dff0e1219 */ /* 0x000fce000001160c */
.L_x_1267:
[----:B------:R-:W-:Y:S05]  /*fea0*/  BSYNC B2 ;  /* 0x0000000000027941 */ /* 0x000fea0003800000 */
.L_x_1265:
[----:B------:R-:W-:-:S04]  /*feb0*/  IMAD R14, R14, R137, -R15 ;  /* 0x000000890e0e7224 */ /* 0x000fc800078e0a0f */
[----:B------:R-:W-:-:S05]  /*fec0*/  IMAD R14, R151, -0x2, R14 ;  /* 0xfffffffe970e7824 */ /* 0x000fca00078e020e */
[----:B------:R-:W-:Y:S02]  /*fed0*/  VIMNMX R17, R17, R14, !PT ;  /* 0x0000000e11117248 */ /* 0x000fe40007fe0100 */
[----:B------:R-:W-:-:S07]  /*fee0*/  VIADDMNMX R136, R14, R137, R136, PT ;  /* 0x000000890e887246 */ /* 0x000fce0003800188 */
.L_x_1264:
[C---:B------:R-:W-:Y:S01]  /*fef0*/  ISETP.GT.AND P1, PT, R17.reuse, 0x1, P3 ;  /* 0x000000011100780c */ /* 0x040fe20001f24270 */
[----:B------:R-:W-:Y:S01]  /*ff00*/  IMAD.U32 R137, RZ, RZ, UR36 ;  /* 0x00000024ff897e24 */ /* 0x000fe2000f8e00ff */
[----:B------:R-:W-:Y:S02]  /*ff10*/  ISETP.GT.AND P2, PT, R17, 0x8, P3 ;  /* 0x000000081100780c */ /* 0x000fe40001f44270 */
[C---:B------:R-:W-:Y:S02]  /*ff20*/  ISETP.LT.OR P1, PT, R136.reuse, 0x2, P1 ;  /* 0x000000028800780c */ /* 0x040fe40000f21670 */
[----:B------:R-:W-:Y:S02]  /*ff30*/  ISETP.LT.OR P2, PT, R136, 0x9, P2 ;  /* 0x000000098800780c */ /* 0x000fe40001741670 */
[----:B------:R-:W-:Y:S02]  /*ff40*/  FSEL R27, R27, -INF , !P1 ;  /* 0xff8000001b1b7808 */ /* 0x000fe40004800000 */
[----:B------:R-:W-:-:S02]  /*ff50*/  ISETP.GT.AND P1, PT, R17, 0x9, P3 ;  /* 0x000000091100780c */ /* 0x000fc40001f24270 */
[----:B------:R-:W-:Y:S02]  /*ff60*/  FSEL R30, R30, -INF , !P2 ;  /* 0xff8000001e1e7808 */ /* 0x000fe40005000000 */
[C---:B------:R-:W-:Y:S02]  /*ff70*/  ISETP.LT.OR P1, PT, R136.reuse, 0xa, P1 ;  /* 0x0000000a8800780c */ /* 0x040fe40000f21670 */
[----:B------:R-:W-:Y:S02]  /*ff80*/  ISETP.GT.AND P2, PT, R17, 0x10, P3 ;  /* 0x000000101100780c */ /* 0x000fe40001f44270 */
[----:B------:R-:W-:Y:S02]  /*ff90*/  FSEL R31, R31, -INF , !P1 ;  /* 0xff8000001f1f7808 */ /* 0x000fe40004800000 */
[----:B------:R-:W-:Y:S02]  /*ffa0*/  ISETP.GT.AND P1, PT, R17, 0x11, P3 ;  /* 0x000000111100780c */ /* 0x000fe40001f24270 */
[----:B------:R-:W-:-:S02]  /*ffb0*/  ISETP.LT.OR P2, PT, R136, 0x11, P2 ;  /* 0x000000118800780c */ /* 0x000fc40001741670 */
[----:B------:R-:W-:Y:S02]  /*ffc0*/  ISETP.LT.OR P1, PT, R136, 0x12, P1 ;  /* 0x000000128800780c */ /* 0x000fe40000f21670 */
[----:B------:R-:W-:Y:S02]  /*ffd0*/  FMNMX.FTZ R12, R24, R3, !PT ;  /* 0x00000003180c7209 */ /* 0x000fe40007810000 */
[----:B------:R-:W-:Y:S02]  /*ffe0*/  FSEL R34, R34, -INF , !P2 ;  /* 0xff80000022227808 */ /* 0x000fe40005000000 */
[----:B------:R-:W-:Y:S02]  /*fff0*/  FSEL R35, R35, -INF , !P1 ;  /* 0xff80000023237808 */ /* 0x000fe40004800000 */
[C---:B------:R-:W-:Y:S02]  /*10000*/  ISETP.GT.AND P2, PT, R17.reuse, 0x18, P3 ;  /* 0x000000181100780c */ /* 0x040fe40001f44270 */
[----:B------:R-:W-:-:S02]  /*10010*/  ISETP.GT.AND P1, PT, R17, 0x19, P3 ;  /* 0x000000191100780c */ /* 0x000fc40001f24270 */
[----:B------:R-:W-:Y:S02]  /*10020*/  FMNMX.FTZ R12, R25, R12, !PT ;  /* 0x0000000c190c7209 */ /* 0x000fe40007810000 */
[C---:B------:R-:W-:Y:S02]  /*10030*/  ISETP.LT.OR P2, PT, R136.reuse, 0x19, P2 ;  /* 0x000000198800780c */ /* 0x040fe40001741670 */
[----:B------:R-:W-:Y:S02]  /*10040*/  ISETP.LT.OR P1, PT, R136, 0x1a, P1 ;  /* 0x0000001a8800780c */ /* 0x000fe40000f21670 */
[----:B------:R-:W-:Y:S02]  /*10050*/  FMNMX.FTZ R12, R28, R12, !PT ;  /* 0x0000000c1c0c7209 */ /* 0x000fe40007810000 */
[----:B------:R-:W-:Y:S02]  /*10060*/  FSEL R38, R38, -INF , !P2 ;  /* 0xff80000026267808 */ /* 0x000fe40005000000 */
[----:B------:R-:W-:-:S02]  /*10070*/  FSEL R39, R39, -INF , !P1 ;  /* 0xff80000027277808 */ /* 0x000fc40004800000 */
[C---:B------:R-:W-:Y:S02]  /*10080*/  ISETP.GT.AND P2, PT, R17.reuse, 0x20, P3 ;  /* 0x000000201100780c */ /* 0x040fe40001f44270 */
[----:B------:R-:W-:Y:S02]  /*10090*/  ISETP.GT.AND P1, PT, R17, 0x21, P3 ;  /* 0x000000211100780c */ /* 0x000fe40001f24270 */
[----:B------:R-:W-:Y:S02]  /*100a0*/  FMNMX.FTZ R12, R29, R12, !PT ;  /* 0x0000000c1d0c7209 */ /* 0x000fe40007810000 */
[C---:B------:R-:W-:Y:S02]  /*100b0*/  ISETP.LT.OR P2, PT, R136.reuse, 0x21, P2 ;  /* 0x000000218800780c */ /* 0x040fe40001741670 */
[----:B------:R-:W-:Y:S02]  /*100c0*/  ISETP.LT.OR P1, PT, R136, 0x22, P1 ;  /* 0x000000228800780c */ /* 0x000fe40000f21670 */
[----:B------:R-:W-:-:S02]  /*100d0*/  FMNMX.FTZ R12, R32, R12, !PT ;  /* 0x0000000c200c7209 */ /* 0x000fc40007810000 */
[----:B------:R-:W-:Y:S02]  /*100e0*/  FSEL R42, R42, -INF , !P2 ;  /* 0xff8000002a2a7808 */ /* 0x000fe40005000000 */
[----:B------:R-:W-:Y:S02]  /*100f0*/  FSEL R43, R43, -INF , !P1 ;  /* 0xff8000002b2b7808 */ /* 0x000fe40004800000 */
[----:B------:R-:W-:Y:S02]  /*10100*/  FMNMX.FTZ R12, R33, R12, !PT ;  /* 0x0000000c210c7209 */ /* 0x000fe40007810000 */
[C---:B------:R-:W-:Y:S02]  /*10110*/  ISETP.GT.AND P2, PT, R17.reuse, 0x28, P3 ;  /* 0x000000281100780c */ /* 0x040fe40001f44270 */
[----:B------:R-:W-:Y:S02]  /*10120*/  ISETP.GT.AND P1, PT, R17, 0x29, P3 ;  /* 0x000000291100780c */ /* 0x000fe40001f24270 */
[----:B------:R-:W-:-:S02]  /*10130*/  FMNMX.FTZ R12, R36, R12, !PT ;  /* 0x0000000c240c7209 */ /* 0x000fc40007810000 */
[C---:B------:R-:W-:Y:S02]  /*10140*/  ISETP.LT.OR P2, PT, R136.reuse, 0x29, P2 ;  /* 0x000000298800780c */ /* 0x040fe40001741670 */
[----:B------:R-:W-:Y:S02]  /*10150*/  ISETP.LT.OR P1, PT, R136, 0x2a, P1 ;  /* 0x0000002a8800780c */ /* 0x000fe40000f21670 */
[----:B------:R-:W-:Y:S02]  /*10160*/  FMNMX.FTZ R12, R37, R12, !PT ;  /* 0x0000000c250c7209 */ /* 0x000fe40007810000 */
[----:B------:R-:W-:Y:S02]  /*10170*/  FSEL R46, R46, -INF , !P2 ;  /* 0xff8000002e2e7808 */ /* 0x000fe40005000000 */
[----:B------:R-:W-:Y:S02]  /*10180*/  FSEL R47, R47, -INF , !P1 ;  /* 0xff8000002f2f7808 */ /* 0x000fe40004800000 */
[----:B------:R-:W-:-:S02]  /*10190*/  ISETP.GT.AND P2, PT, R17, 0x30, P3 ;  /* 0x000000301100780c */ /* 0x000fc40001f44270 */
[----:B------:R-:W-:Y:S02]  /*101a0*/  ISETP.GT.AND P1, PT, R17, 0x31, P3 ;  /* 0x000000311100780c */ /* 0x000fe40001f24270 */
[----:B------:R-:W-:Y:S02]  /*101b0*/  FMNMX.FTZ R12, R40, R12, !PT ;  /* 0x0000000c280c7209 */ /* 0x000fe40007810000 */
[C---:B------:R-:W-:Y:S02]  /*101c0*/  ISETP.LT.OR P2, PT, R136.reuse, 0x31, P2 ;  /* 0x000000318800780c */ /* 0x040fe40001741670 */
[----:B------:R-:W-:Y:S02]  /*101d0*/  ISETP.LT.OR P1, PT, R136, 0x32, P1 ;  /* 0x000000328800780c */ /* 0x000fe40000f21670 */
[----:B------:R-:W-:Y:S02]  /*101e0*/  FMNMX.FTZ R12, R41, R12, !PT ;  /* 0x0000000c290c7209 */ /* 0x000fe40007810000 */
[----:B------:R-:W-:-:S02]  /*101f0*/  FSEL R50, R50, -INF , !P2 ;  /* 0xff80000032327808 */ /* 0x000fc40005000000 */
[----:B------:R-:W-:Y:S02]  /*10200*/  FSEL R51, R51, -INF , !P1 ;  /* 0xff80000033337808 */ /* 0x000fe40004800000 */
[C---:B------:R-:W-:Y:S02]  /*10210*/  ISETP.GT.AND P2, PT, R17.reuse, 0x38, P3 ;  /* 0x000000381100780c */ /* 0x040fe40001f44270 */
[----:B------:R-:W-:Y:S02]  /*10220*/  ISETP.GT.AND P1, PT, R17, 0x39, P3 ;  /* 0x000000391100780c */ /* 0x000fe40001f24270 */
[----:B------:R-:W-:Y:S02]  /*10230*/  FMNMX.FTZ R12, R44, R12, !PT ;  /* 0x0000000c2c0c7209 */ /* 0x000fe40007810000 */
[C---:B------:R-:W-:Y:S02]  /*10240*/  ISETP.LT.OR P2, PT, R136.reuse, 0x39, P2 ;  /* 0x000000398800780c */ /* 0x040fe40001741670 */
[----:B------:R-:W-:-:S02]  /*10250*/  ISETP.LT.OR P1, PT, R136, 0x3a, P1 ;  /* 0x0000003a8800780c */ /* 0x000fc40000f21670 */
[----:B------:R-:W-:Y:S02]  /*10260*/  FMNMX.FTZ R12, R45, R12, !PT ;  /* 0x0000000c2d0c7209 */ /* 0x000fe40007810000 */
[----:B------:R-:W-:Y:S02]  /*10270*/  FSEL R54, R54, -INF , !P2 ;  /* 0xff80000036367808 */ /* 0x000fe40005000000 */
[----:B------:R-:W-:Y:S02]  /*10280*/  FSEL R55, R55, -INF , !P1 ;  /* 0xff80000037377808 */ /* 0x000fe40004800000 */
        /* <DEDUP_REMOVED lines=8> */
[----:B------:R-:W-:-:S02]  /*10310*/  FMNMX.FTZ R12, R52, R12, !PT ;  /* 0x0000000c340c7209 */ /* 0x000fc40007810000 */
        /* <DEDUP_REMOVED lines=8> */
[C---:B------:R-:W-:Y:S02]  /*103a0*/  ISETP.GT.AND P2, PT, R17.reuse, 0x50, P3 ;  /* 0x000000501100780c */ /* 0x040fe40001f44270 */
[----:B------:R-:W-:Y:S02]  /*103b0*/  ISETP.GT.AND P1, PT, R17, 0x51, P3 ;  /* 0x000000511100780c */ /* 0x000fe40001f24270 */
[----:B------:R-:W-:Y:S02]  /*103c0*/  FMNMX.FTZ R12, R57, R12, !PT ;  /* 0x0000000c390c7209 */ /* 0x000fe40007810000 */
[----:B------:R-:W-:-:S02]  /*103d0*/  ISETP.LT.OR P2, PT, R136, 0x51, P2 ;  /* 0x000000518800780c */ /* 0x000fc40001741670 */
[----:B------:R-:W-:Y:S02]  /*103e0*/  ISETP.LT.OR P1, PT, R136, 0x52, P1 ;  /* 0x000000528800780c */ /* 0x000fe40000f21670 */
[----:B------:R-:W-:Y:S02]  /*103f0*/  LOP3.LUT R22, R22, 0xbfffffff, RZ, 0xc0, !PT ;  /* 0xbfffffff16167812 */ /* 0x000fe400078ec0ff */
[----:B------:R-:W-:Y:S02]  /*10400*/  FMNMX.FTZ R12, R60, R12, !PT ;  /* 0x0000000c3c0c7209 */ /* 0x000fe40007810000 */
[----:B------:R-:W-:Y:S02]  /*10410*/  FSEL R66, R66, -INF , !P2 ;  /* 0xff80000042427808 */ /* 0x000fe40005000000 */
[----:B------:R-:W-:Y:S02]  /*10420*/  FSEL R67, R67, -INF , !P1 ;  /* 0xff80000043437808 */ /* 0x000fe40004800000 */
[----:B------:R-:W-:-:S02]  /*10430*/  ISETP.GT.AND P2, PT, R17, 0x58, P3 ;  /* 0x000000581100780c */ /* 0x000fc40001f44270 */
[----:B------:R-:W-:Y:S02]  /*10440*/  ISETP.GT.AND P1, PT, R17, 0x59, P3 ;  /* 0x000000591100780c */ /* 0x000fe40001f24270 */
[----:B------:R-:W-:Y:S02]  /*10450*/  @P0 LOP3.LUT R22, R22, 0x40000000, RZ, 0xfc, !PT ;  /* 0x4000000016160812 */ /* 0x000fe400078efcff */
[----:B------:R-:W-:Y:S02]  /*10460*/  FMNMX.FTZ R12, R61, R12, !PT ;  /* 0x0000000c3d0c7209 */ /* 0x000fe40007810000 */
[----:B------:R-:W-:Y:S02]  /*10470*/  ISETP.GT.AND P0, PT, R17, RZ, P3 ;  /* 0x000000ff1100720c */ /* 0x000fe40001f04270 */
        /* <DEDUP_REMOVED lines=8> */
[----:B------:R-:W-:Y:S02]  /*10500*/  LOP3.LUT R22, R22, 0xfffffff7, RZ, 0xc0, !PT ;  /* 0xfffffff716167812 */ /* 0x000fe400078ec0ff */
[C---:B------:R-:W-:Y:S02]  /*10510*/  ISETP.LT.OR P2, PT, R136.reuse, 0x61, P2 ;  /* 0x000000618800780c */ /* 0x040fe40001741670 */
[----:B------:R-:W-:Y:S02]  /*10520*/  ISETP.LT.OR P1, PT, R136, 0x62, P1 ;  /* 0x000000628800780c */ /* 0x000fe40000f21670 */
[----:B------:R-:W-:Y:S02]  /*10530*/  FMNMX.FTZ R12, R68, R12, !PT ;  /* 0x0000000c440c7209 */ /* 0x000fe40007810000 */
[----:B------:R-:W-:Y:S02]  /*10540*/  @P0 LOP3.LUT R22, R22, 0x8, RZ, 0xfc, !PT ;  /* 0x0000000816160812 */ /* 0x000fe400078efcff */
[----:B------:R-:W-:-:S02]  /*10550*/  FSEL R74, R74, -INF , !P2 ;  /* 0xff8000004a4a7808 */ /* 0x000fc40005000000 */
[----:B------:R-:W-:Y:S02]  /*10560*/  FSEL R75, R75, -INF , !P1 ;  /* 0xff8000004b4b7808 */ /* 0x000fe40004800000 */
[----:B------:R-:W-:Y:S02]  /*10570*/  FMNMX.FTZ R12, R69, R12, !PT ;  /* 0x0000000c450c7209 */ /* 0x000fe40007810000 */
[C---:B------:R-:W-:Y:S02]  /*10580*/  ISETP.GT.AND P4, PT, R17.reuse, 0x68, P3 ;  /* 0x000000681100780c */ /* 0x040fe40001f84270 */
[C---:B------:R-:W-:Y:S02]  /*10590*/  ISETP.GT.AND P5, PT, R17.reuse, 0x69, P3 ;  /* 0x000000691100780c */ /* 0x040fe40001fa4270 */
[C---:B------:R-:W-:Y:S02]  /*105a0*/  ISETP.GT.AND P6, PT, R17.reuse, 0x70, P3 ;  /* 0x000000701100780c */ /* 0x040fe40001fc4270 */
[----:B------:R-:W-:-:S02]  /*105b0*/  ISETP.GT.AND P2, PT, R17, 0x71, P3 ;  /* 0x000000711100780c */ /* 0x000fc40001f44270 */
[C---:B------:R-:W-:Y:S02]  /*105c0*/  ISETP.GT.AND P1, PT, R17.reuse, 0x78, P3 ;  /* 0x000000781100780c */ /* 0x040fe40001f24270 */
[----:B------:R-:W-:Y:S02]  /*105d0*/  ISETP.GT.AND P0, PT, R17, 0x79, P3 ;  /* 0x000000791100780c */ /* 0x000fe40001f04270 */
[----:B------:R-:W-:Y:S02]  /*105e0*/  LOP3.LUT P3, RZ, R22, 0x8, RZ, 0xc0, !PT ;  /* 0x0000000816ff7812 */ /* 0x000fe4000786c0ff */
[----:B------:R-:W-:Y:S02]  /*105f0*/  FMNMX.FTZ R12, R72, R12, !PT ;  /* 0x0000000c480c7209 */ /* 0x000fe40007810000 */
[----:B------:R-:W-:Y:S02]  /*10600*/  ISETP.LT.OR P3, PT, R136, 0x1, P3 ;  /* 0x000000018800780c */ /* 0x000fe40001f61670 */
[----:B------:R-:W-:-:S02]  /*10610*/  FMNMX.FTZ R12, R73, R12, !PT ;  /* 0x0000000c490c7209 */ /* 0x000fc40007810000 */
[----:B------:R-:W-:Y:S02]  /*10620*/  FSEL R26, R26, -INF , !P3 ;  /* 0xff8000001a1a7808 */ /* 0x000fe40005800000 */
        /* <DEDUP_REMOVED lines=12> */
[----:B------:R-:W-:Y:S01]  /*106f0*/  LOP3.LUT R22, R22, 0xfffffffd, RZ, 0xc0, !PT ;  /* 0xfffffffd16167812 */ /* 0x000fe200078ec0ff */
[----:B------:R-:W0:Y:S01]  /*10700*/  SHFL.BFLY PT, R13, R12, 0x2, 0x1f ;  /* 0x0c401f000c0d7f89 */ /* 0x000e2200000e0000 */
[----:B------:R-:W-:Y:S02]  /*10710*/  FMNMX.FTZ R14, R38, R14, !PT ;  /* 0x0000000e260e7209 */ /* 0x000fe40007810000 */
[----:B------:R-:W-:Y:S02]  /*10720*/  @P0 LOP3.LUT R22, R22, 0x2, RZ, 0xfc, !PT ;  /* 0x0000000216160812 */ /* 0x000fe400078efcff */
[----:B------:R-:W-:Y:S02]  /*10730*/  FMNMX.FTZ R14, R39, R14, !PT ;  /* 0x0000000e270e7209 */ /* 0x000fe40007810000 */
[----:B------:R-:W-:-:S02]  /*10740*/  ISETP.LT.OR P0, PT, R136, 0x69, P4 ;  /* 0x000000698800780c */ /* 0x000fc40002701670 */
[----:B------:R-:W-:Y:S02]  /*10750*/  FMNMX.FTZ R14, R42, R14, !PT ;  /* 0x0000000e2a0e7209 */ /* 0x000fe40007810000 */
[C---:B------:R-:W-:Y:S02]  /*10760*/  LOP3.LUT P4, RZ, R22.reuse, 0x2, RZ, 0xc0, !PT ;  /* 0x0000000216ff7812 */ /* 0x040fe4000788c0ff */
[----:B------:R-:W-:Y:S02]  /*10770*/  FMNMX.FTZ R14, R43, R14, !PT ;  /* 0x0000000e2b0e7209 */ /* 0x000fe40007810000 */
[----:B------:R-:W-:Y:S02]  /*10780*/  LOP3.LUT R22, R22, 0xffffffef, RZ, 0xc0, !PT ;  /* 0xffffffef16167812 */ /* 0x000fe400078ec0ff */
[----:B------:R-:W-:Y:S02]  /*10790*/  FMNMX.FTZ R14, R46, R14, !PT ;  /* 0x0000000e2e0e7209 */ /* 0x000fe40007810000 */
[----:B------:R-:W-:-:S02]  /*107a0*/  ISETP.LT.OR P6, PT, R136, 0x71, P6 ;  /* 0x000000718800780c */ /* 0x000fc400037c1670 */
[----:B------:R-:W-:Y:S02]  /*107b0*/  FMNMX.FTZ R14, R47, R14, !PT ;  /* 0x0000000e2f0e7209 */ /* 0x000fe40007810000 */
[----:B------:R-:W-:Y:S02]  /*107c0*/  @P0 LOP3.LUT R22, R22, 0x10, RZ, 0xfc, !PT ;  /* 0x0000001016160812 */ /* 0x000fe400078efcff */
[----:B0-----:R-:W-:Y:S02]  /*107d0*/  FMNMX.FTZ R12, R12, R13, !PT ;  /* 0x0000000d0c0c7209 */ /* 0x001fe40007810000 */
[----:B------:R-:W-:Y:S02]  /*107e0*/  FMNMX.FTZ R14, R50, R14, !PT ;  /* 0x0000000e320e7209 */ /* 0x000fe40007810000 */
[----:B------:R-:W-:Y:S01]  /*107f0*/  ISETP.LT.OR P0, PT, R136, 0x6a, P5 ;  /* 0x0000006a8800780c */ /* 0x000fe20002f01670 */
[----:B------:R-:W0:Y:S01]  /*10800*/  SHFL.BFLY PT, R13, R12, 0x1, 0x1f ;  /* 0x0c201f000c0d7f89 */ /* 0x000e2200000e0000 */
[----:B------:R-:W-:-:S02]  /*10810*/  FMNMX.FTZ R14, R51, R14, !PT ;  /* 0x0000000e330e7209 */ /* 0x000fc40007810000 */
[----:B------:R-:W-:Y:S02]  /*10820*/  FSEL R79, R79, -INF , !P0 ;  /* 0xff8000004f4f7808 */ /* 0x000fe40004000000 */
[----:B------:R-:W-:Y:S02]  /*10830*/  FMNMX.FTZ R14, R54, R14, !PT ;  /* 0x0000000e360e7209 */ /* 0x000fe40007810000 */
[----:B------:R-:W-:Y:S02]  /*10840*/  ISETP.LT.OR P2, PT, R136, 0x72, P2 ;  /* 0x000000728800780c */ /* 0x000fe40001741670 */
[----:B------:R-:W-:Y:S02]  /*10850*/  FMNMX.FTZ R14, R55, R14, !PT ;  /* 0x0000000e370e7209 */ /* 0x000fe40007810000 */
[----:B------:R-:W-:Y:S02]  /*10860*/  FSEL R82, R82, -INF , !P6 ;  /* 0xff80000052527808 */ /* 0x000fe40007000000 */
[----:B------:R-:W-:-:S02]  /*10870*/  FMNMX.FTZ R14, R58, R14, !PT ;  /* 0x0000000e3a0e7209 */ /* 0x000fc40007810000 */
[----:B------:R-:W-:Y:S02]  /*10880*/  ISETP.LT.OR P1, PT, R136, 0x79, P1 ;  /* 0x000000798800780c */ /* 0x000fe40000f21670 */
[----:B------:R-:W-:Y:S02]  /*10890*/  FMNMX.FTZ R14, R59, R14, !PT ;  /* 0x0000000e3b0e7209 */ /* 0x000fe40007810000 */
[----:B------:R-:W-:Y:S02]  /*108a0*/  FSEL R83, R83, -INF , !P2 ;  /* 0xff80000053537808 */ /* 0x000fe40005000000 */
[----:B------:R-:W-:Y:S02]  /*108b0*/  FMNMX.FTZ R14, R62, R14, !PT ;  /* 0x0000000e3e0e7209 */ /* 0x000fe40007810000 */
[----:B------:R-:W-:Y:S02]  /*108c0*/  ISETP.LT.OR P4, PT, R136, 0x7a, P4 ;  /* 0x0000007a8800780c */ /* 0x000fe40002781670 */
[----:B0-----:R-:W-:-:S02]  /*108d0*/  FMNMX.FTZ R12, R12, R13, !PT ;  /* 0x0000000d0c0c7209 */ /* 0x001fc40007810000 */
[----:B------:R-:W-:Y:S02]  /*108e0*/  FMNMX.FTZ R14, R63, R14, !PT ;  /* 0x0000000e3f0e7209 */ /* 0x000fe40007810000 */
[----:B------:R-:W-:Y:S02]  /*108f0*/  FSETP.NEU.FTZ.AND P5, PT, R12, -INF , PT ;  /* 0xff8000000c00780b */ /* 0x000fe40003fbd000 */
[----:B------:R-:W-:Y:S02]  /*10900*/  FMNMX.FTZ R14, R66, R14, !PT ;  /* 0x0000000e420e7209 */ /* 0x000fe40007810000 */
[----:B------:R-:W-:Y:S02]  /*10910*/  FSEL R13, R12, RZ, P5 ;  /* 0x000000ff0c0d7208 */ /* 0x000fe40002800000 */
[----:B------:R-:W-:Y:S02]  /*10920*/  FMNMX.FTZ R14, R67, R14, !PT ;  /* 0x0000000e430e7209 */ /* 0x000fe40007810000 */
[----:B------:R-:W-:Y:S01]  /*10930*/  FSEL R86, R86, -INF , !P1 ;  /* 0xff80000056567808 */ /* 0x000fe20004800000 */
[----:B------:R-:W-:-:S01]  /*10940*/  FADD.FTZ R3, -R13, R3 ;  /* 0x000000030d037221 */ /* 0x000fc20000010100 */
[----:B------:R-:W-:Y:S01]  /*10950*/  FMNMX.FTZ R14, R70, R14, !PT ;  /* 0x0000000e460e7209 */ /* 0x000fe20007810000 */
[----:B------:R-:W-:-:S01]  /*10960*/  FFMA.FTZ R13, R2, R12, -8 ;  /* 0xc1000000020d7423 */ /* 0x000fc2000001000c */
[----:B------:R-:W-:Y:S01]  /*10970*/  FSEL R87, R87, -INF , !P4 ;  /* 0xff80000057577808 */ /* 0x000fe20006000000 */
[----:B------:R-:W-:Y:S01]  /*10980*/  FMUL.FTZ R3, R2, R3 ;  /* 0x0000000302037220 */ /* 0x000fe20000410000 */
[----:B------:R-:W-:-:S02]  /*10990*/  FMNMX.FTZ R14, R71, R14, !PT ;  /* 0x0000000e470e7209 */ /* 0x000fc40007810000 */
[----:B------:R-:W-:Y:S02]  /*109a0*/  FSEL R13, R13, RZ, P5 ;  /* 0x000000ff0d0d7208 */ /* 0x000fe40002800000 */
[----:B------:R-:W-:Y:S01]  /*109b0*/  LOP3.LUT P5, RZ, R22, 0x10, RZ, 0xc0, !PT ;  /* 0x0000001016ff7812 */ /* 0x000fe200078ac0ff */
[----:B------:R-:W-:Y:S01]  /*109c0*/  MUFU.EX2 R3, R3 ;  /* 0x0000000300037308 */ /* 0x000fe20000000800 */
[----:B------:R-:W-:Y:S01]  /*109d0*/  FMNMX.FTZ R14, R74, R14, !PT ;  /* 0x0000000e4a0e7209 */ /* 0x000fe20007810000 */
[--C-:B------:R-:W-:Y:S01]  /*109e0*/  FFMA.FTZ R24, R2, R24, -R13.reuse ;  /* 0x0000001802187223 */ /* 0x100fe2000001080d */
[----:B------:R-:W-:Y:S01]  /*109f0*/  FSEL R78, R78, -INF , !P5 ;  /* 0xff8000004e4e7808 */ /* 0x000fe20006800000 */
[C-C-:B------:R-:W-:Y:S01]  /*10a00*/  FFMA.FTZ R25, R2.reuse, R25, -R13.reuse ;  /* 0x0000001902197223 */ /* 0x140fe2000001080d */
[----:B------:R-:W-:Y:S01]  /*10a10*/  FMNMX.FTZ R14, R75, R14, !PT ;  /* 0x0000000e4b0e7209 */ /* 0x000fe20007810000 */
[C-C-:B------:R-:W-:Y:S01]  /*10a20*/  FFMA.FTZ R28, R2.reuse, R28, -R13.reuse ;  /* 0x0000001c021c7223 */ /* 0x140fe2000001080d */
[----:B------:R-:W-:-:S01]  /*10a30*/  FFMA.FTZ R29, R2, R29, -R13 ;  /* 0x0000001d021d7223 */ /* 0x000fc2000001080d */
[----:B------:R-:W0:Y:S01]  /*10a40*/  MUFU.EX2 R24, R24 ;  /* 0x0000001800187308 */ /* 0x000e220000000800 */
[----:B------:R-:W-:Y:S01]  /*10a50*/  FMNMX.FTZ R14, R78, R14, !PT ;  /* 0x0000000e4e0e7209 */ /* 0x000fe20007810000 */
[C-C-:B------:R-:W-:Y:S01]  /*10a60*/  FFMA.FTZ R32, R2.reuse, R32, -R13.reuse ;  /* 0x0000002002207223 */ /* 0x140fe2000001080d */
[----:B------:R-:W-:-:S01]  /*10a70*/  FFMA.FTZ R33, R2, R33, -R13 ;  /* 0x0000002102217223 */ /* 0x000fc2000001080d */
[C-C-:B------:R-:W-:Y:S01]  /*10a80*/  FFMA.FTZ R36, R2.reuse, R36, -R13.reuse ;  /* 0x0000002402247223 */ /* 0x140fe2000001080d */
[----:B------:R-:W-:Y:S01]  /*10a90*/  FMNMX.FTZ R14, R79, R14, !PT ;  /* 0x0000000e4f0e7209 */ /* 0x000fe20007810000 */
[C-C-:B------:R-:W-:Y:S01]  /*10aa0*/  FFMA.FTZ R37, R2.reuse, R37, -R13.reuse ;  /* 0x0000002502257223 */ /* 0x140fe2000001080d */
[----:B------:R-:W-:-:S01]  /*10ab0*/  FFMA.FTZ R40, R2, R40, -R13 ;  /* 0x0000002802287223 */ /* 0x000fc2000001080d */
[----:B------:R-:W1:Y:S01]  /*10ac0*/  MUFU.EX2 R25, R25 ;  /* 0x0000001900197308 */ /* 0x000e620000000800 */
[----:B------:R-:W-:Y:S01]  /*10ad0*/  FMNMX.FTZ R14, R82, R14, !PT ;  /* 0x0000000e520e7209 */ /* 0x000fe20007810000 */
[C-C-:B------:R-:W-:Y:S01]  /*10ae0*/  FFMA.FTZ R41, R2.reuse, R41, -R13.reuse ;  /* 0x0000002902297223 */ /* 0x140fe2000001080d */
[----:B------:R-:W-:-:S01]  /*10af0*/  FFMA.FTZ R44, R2, R44, -R13 ;  /* 0x0000002c022c7223 */ /* 0x000fc2000001080d */
[C-C-:B------:R-:W-:Y:S01]  /*10b00*/  FFMA.FTZ R45, R2.reuse, R45, -R13.reuse ;  /* 0x0000002d022d7223 */ /* 0x140fe2000001080d */
[----:B------:R-:W-:Y:S01]  /*10b10*/  FMNMX.FTZ R14, R83, R14, !PT ;  /* 0x0000000e530e7209 */ /* 0x000fe20007810000 */
[C-C-:B------:R-:W-:Y:S01]  /*10b20*/  FFMA.FTZ R48, R2.reuse, R48, -R13.reuse ;  /* 0x0000003002307223 */ /* 0x140fe2000001080d */
[----:B------:R-:W-:-:S01]  /*10b30*/  FFMA.FTZ R49, R2, R49, -R13 ;  /* 0x0000003102317223 */ /* 0x000fc2000001080d */
[----:B------:R-:W-:Y:S01]  /*10b40*/  MUFU.EX2 R28, R28 ;  /* 0x0000001c001c7308 */ /* 0x000fe20000000800 */
[----:B------:R-:W-:Y:S01]  /*10b50*/  FMNMX.FTZ R14, R86, R14, !PT ;  /* 0x0000000e560e7209 */ /* 0x000fe20007810000 */
[----:B0-----:R-:W-:Y:S01]  /*10b60*/  FFMA.FTZ R6, R3, R6, R24 ;  /* 0x0000000603067223 */ /* 0x001fe20000010018 */
[----:B------:R-:W-:-:S01]  /*10b70*/  FFMA.FTZ R52, R2, R52, -R13 ;  /* 0x0000003402347223 */ /* 0x000fc2000001080d */
[C-C-:B------:R-:W-:Y:S01]  /*10b80*/  FFMA.FTZ R53, R2.reuse, R53, -R13.reuse ;  /* 0x0000003502357223 */ /* 0x140fe2000001080d */
[----:B------:R-:W-:Y:S01]  /*10b90*/  FMNMX.FTZ R14, R87, R14, !PT ;  /* 0x0000000e570e7209 */ /* 0x000fe20007810000 */
[C-C-:B------:R-:W-:Y:S01]  /*10ba0*/  FFMA.FTZ R56, R2.reuse, R56, -R13.reuse ;  /* 0x0000003802387223 */ /* 0x140fe2000001080d */
[----:B------:R-:W-:-:S01]  /*10bb0*/  FFMA.FTZ R57, R2, R57, -R13 ;  /* 0x0000003902397223 */ /* 0x000fc2000001080d */
[----:B------:R-:W-:Y:S01]  /*10bc0*/  MUFU.EX2 R29, R29 ;  /* 0x0000001d001d7308 */ /* 0x000fe20000000800 */
[----:B-1----:R-:W-:-:S01]  /*10bd0*/  FADD.FTZ R6, R25, R6 ;  /* 0x0000000619067221 */ /* 0x002fc20000010000 */
[----:B------:R-:W0:Y:S01]  /*10be0*/  SHFL.BFLY PT, R15, R14, 0x2, 0x1f ;  /* 0x0c401f000e0f7f89 */ /* 0x000e2200000e0000 */
        /* <DEDUP_REMOVED lines=15> */
[----:B------:R-:W-:Y:S01]  /*10ce0*/  FFMA.FTZ R13, R2, R85, -R13 ;  /* 0x00000055020d7223 */ /* 0x000fe2000001080d */
[----:B------:R-:W-:-:S02]  /*10cf0*/  ISETP.NE.AND P5, PT, R137, 0x3, PT ;  /* 0x000000038900780c */ /* 0x000fc40003fa5270 */
[----:B------:R-:W-:-:S03]  /*10d00*/  LOP3.LUT P0, RZ, R22, 0x40000000, RZ, 0xc0, !PT ;  /* 0x4000000016ff7812 */ /* 0x000fc6000780c0ff */
[----:B------:R-:W-:Y:S01]  /*10d10*/  MUFU.EX2 R36, R36 ;  /* 0x0000002400247308 */ /* 0x000fe20000000800 */
[----:B0-----:R-:W-:-:S05]  /*10d20*/  FMNMX.FTZ R14, R14, R15, !PT ;  /* 0x0000000f0e0e7209 */ /* 0x001fca0007810000 */
[----:B------:R-:W0:Y:S02]  /*10d30*/  SHFL.BFLY PT, R15, R14, 0x1, 0x1f ;  /* 0x0c201f000e0f7f89 */ /* 0x000e2400000e0000 */
[----:B------:R-:W-:Y:S08]  /*10d40*/  MUFU.EX2 R37, R37 ;  /* 0x0000002500257308 */ /* 0x000ff00000000800 */
[----:B------:R-:W-:Y:S08]  /*10d50*/  MUFU.EX2 R40, R40 ;  /* 0x0000002800287308 */ /* 0x000ff00000000800 */
[----:B------:R-:W-:Y:S01]  /*10d60*/  MUFU.EX2 R41, R41 ;  /* 0x0000002900297308 */ /* 0x000fe20000000800 */
[----:B0-----:R-:W-:-:S07]  /*10d70*/  FMNMX.FTZ R14, R14, R15, !PT ;  /* 0x0000000f0e0e7209 */ /* 0x001fce0007810000 */
[----:B------:R-:W-:Y:S01]  /*10d80*/  MUFU.EX2 R44, R44 ;  /* 0x0000002c002c7308 */ /* 0x000fe20000000800 */
[----:B------:R-:W-:-:S04]  /*10d90*/  FSETP.NEU.FTZ.AND P1, PT, R14, -INF , PT ;  /* 0xff8000000e00780b */ /* 0x000fc80003f3d000 */
[----:B------:R-:W-:-:S03]  /*10da0*/  FSEL R15, R14, RZ, P1 ;  /* 0x000000ff0e0f7208 */ /* 0x000fc60000800000 */
[----:B------:R-:W-:Y:S02]  /*10db0*/  MUFU.EX2 R45, R45 ;  /* 0x0000002d002d7308 */ /* 0x000fe40000000800 */
[----:B------:R-:W-:-:S01]  /*10dc0*/  FADD.FTZ R0, -R15, R0 ;  /* 0x000000000f007221 */ /* 0x000fc20000010100 */
[----:B------:R-:W-:-:S03]  /*10dd0*/  FFMA.FTZ R15, R2, R14, -8 ;  /* 0xc1000000020f7423 */ /* 0x000fc6000001000e */
[----:B------:R-:W-:Y:S02]  /*10de0*/  FMUL.FTZ R0, R2, R0 ;  /* 0x0000000002007220 */ /* 0x000fe40000410000 */
[----:B------:R-:W-:Y:S01]  /*10df0*/  MUFU.EX2 R48, R48 ;  /* 0x0000003000307308 */ /* 0x000fe20000000800 */
[----:B------:R-:W-:-:S05]  /*10e00*/  FSEL R15, R15, RZ, P1 ;  /* 0x000000ff0f0f7208 */ /* 0x000fca0000800000 */
        /* <DEDUP_REMOVED lines=18> */
[----:B------:R-:W1:Y:S01]  /*10f30*/  MUFU.EX2 R27, R27 ;  /* 0x0000001b001b7308 */ /* 0x000e620000000800 */
        /* <DEDUP_REMOVED lines=8> */
[----:B0-----:R-:W-:-:S01]  /*10fc0*/  FFMA.FTZ R5, R0, R5, R26 ;  /* 0x0000000500057223 */ /* 0x001fc2000001001a */
[C-C-:B------:R-:W-:Y:S01]  /*10fd0*/  FFMA.FTZ R71, R2.reuse, R71, -R15.reuse ;  /* 0x0000004702477223 */ /* 0x140fe2000001080f */
[----:B------:R-:W-:-:S01]  /*10fe0*/  FFMA.FTZ R74, R2, R74, -R15 ;  /* 0x0000004a024a7223 */ /* 0x000fc2000001080f */
[C-C-:B------:R-:W-:Y:S01]  /*10ff0*/  FFMA.FTZ R75, R2.reuse, R75, -R15.reuse ;  /* 0x0000004b024b7223 */ /* 0x140fe2000001080f */
[----:B------:R-:W-:-:S01]  /*11000*/  FFMA.FTZ R78, R2, R78, -R15 ;  /* 0x0000004e024e7223 */ /* 0x000fc2000001080f */
[C-C-:B------:R-:W-:Y:S01]  /*11010*/  FFMA.FTZ R79, R2.reuse, R79, -R15.reuse ;  /* 0x0000004f024f7223 */ /* 0x140fe2000001080f */
[----:B------:R-:W-:-:S01]  /*11020*/  FFMA.FTZ R82, R2, R82, -R15 ;  /* 0x0000005202527223 */ /* 0x000fc2000001080f */
[----:B------:R-:W0:Y:S01]  /*11030*/  MUFU.EX2 R31, R31 ;  /* 0x0000001f001f7308 */ /* 0x000e220000000800 */
[----:B-1----:R-:W-:-:S01]  /*11040*/  FADD.FTZ R17, R27, R5 ;  /* 0x000000051b117221 */ /* 0x002fc20000010000 */
[----:B------:R-:W-:Y:S01]  /*11050*/  FADD.FTZ R5, R28, R6 ;  /* 0x000000061c057221 */ /* 0x000fe20000010000 */
[----:B------:R-:W-:-:S01]  /*11060*/  FFMA.FTZ R83, R2, R83, -R15 ;  /* 0x0000005302537223 */ /* 0x000fc2000001080f */
[C-C-:B------:R-:W-:Y:S01]  /*11070*/  FFMA.FTZ R86, R2.reuse, R86, -R15.reuse ;  /* 0x0000005602567223 */ /* 0x140fe2000001080f */
[----:B------:R-:W-:-:S01]  /*11080*/  FFMA.FTZ R15, R2, R87, -R15 ;  /* 0x00000057020f7223 */ /* 0x000fc2000001080f */
[----:B------:R-:W-:-:S02]  /*11090*/  FADD.FTZ R5, R29, R5 ;  /* 0x000000051d057221 */ /* 0x000fc40000010000 */
        /* <DEDUP_REMOVED lines=18> */
[----:B------:R-:W-:-:S06]  /*111c0*/  FADD.FTZ R5, R48, R5 ;  /* 0x0000000530057221 */ /* 0x000fcc0000010000 */
        /* <DEDUP_REMOVED lines=84> */
[----:B-1----:R-:W-:-:S03]  /*11710*/  FADD.FTZ R6, R13, R5 ;  /* 0x000000050d067221 */ /* 0x002fc60000010000 */
[----:B--2---:R-:W-:Y:S01]  /*11720*/  FADD.FTZ R5, R15, R17 ;  /* 0x000000110f057221 */ /* 0x004fe20000010000 */
[----:B------:R-:W-:Y:S06]  /*11730*/  @!P5 BRA `(.L_x_1268) ;  /* 0x000000000004d947 */ /* 0x000fec0003800000 */
[----:B------:R-:W-:Y:S01]  /*11740*/  BPT.TRAP 0x1 ;  /* 0x000000040000795c */ /* 0x000fe20000300000 */
.L_x_1268:
[----:B------:R-:W2:Y:S01]  /*11750*/  LDL R17, [R1+0x1c] ;  /* 0x00001c0001117983 */ /* 0x000ea20000100800 */
[----:B------:R-:W-:Y:S01]  /*11760*/  ISETP.GT.AND P1, PT, R4, R154, PT ;  /* 0x0000009a0400720c */ /* 0x000fe20003f24270 */
[----:B------:R-:W-:Y:S01]  /*11770*/  VIADD R19, R19, 0x19c60 ;  /* 0x00019c6013137836 */ /* 0x000fe20000000000 */
        /* <DEDUP_REMOVED lines=85> */
[----:B------:R-:W-:-:S02]  /*11cd0*/  IMAD.MOV.U32 R150, RZ, RZ, R36 ;  /* 0x000000ffff967224 */ /* 0x000fc400078e0024 */
[----:B------:R-:W-:Y:S02]  /*11ce0*/  IMAD.MOV.U32 R151, RZ, RZ, R38 ;  /* 0x000000ffff977224 */ /* 0x000fe400078e0026 */
[----:B------:R-:W-:Y:S02]  /*11cf0*/  IMAD.MOV.U32 R144, RZ, RZ, R44 ;  /* 0x000000ffff907224 */ /* 0x000fe400078e002c */
[----:B------:R-:W-:Y:S02]  /*11d00*/  IMAD.MOV.U32 R145, RZ, RZ, R46 ;  /* 0x000000ffff917224 */ /* 0x000fe400078e002e */
[----:B------:R-:W-:Y:S02]  /*11d10*/  IMAD.MOV.U32 R146, RZ, RZ, R52 ;  /* 0x000000ffff927224 */ /* 0x000fe400078e0034 */
[----:B------:R-:W-:Y:S02]  /*11d20*/  IMAD.MOV.U32 R147, RZ, RZ, R54 ;  /* 0x000000ffff937224 */ /* 0x000fe400078e0036 */
[----:B------:R-:W-:-:S02]  /*11d30*/  IMAD.MOV.U32 R140, RZ, RZ, R60 ;  /* 0x000000ffff8c7224 */ /* 0x000fc400078e003c */
[----:B------:R-:W-:Y:S01]  /*11d40*/  IMAD.MOV.U32 R141, RZ, RZ, R62 ;  /* 0x000000ffff8d7224 */ /* 0x000fe200078e003e */
[----:B--2---:R-:W-:Y:S01]  /*11d50*/  PRMT R19, R17, 0x654, R19 ;  /* 0x0000065411137816 */ /* 0x004fe20000000013 */
[----:B------:R-:W-:-:S03]  /*11d60*/  IMAD.MOV.U32 R17, RZ, RZ, R21 ;  /* 0x000000ffff117224 */ /* 0x000fc600078e0015 */
[----:B------:R0:W-:Y:S02]  /*11d70*/  SYNCS.ARRIVE.TRANS64.RED.A1T0 RZ, [R19+URZ], RZ ;  /* 0x000000ff13ff79a7 */ /* 0x0001e4000810043f */
[----:B0-----:R-:W-:Y:S01]  /*11d80*/  IMAD.MOV.U32 R19, RZ, RZ, R20 ;  /* 0x000000ffff137224 */ /* 0x001fe200078e0014 */
[----:B------:R-:W-:Y:S06]  /*11d90*/  @P1 BRA `(.L_x_1269) ;  /* 0xffffffd000301947 */ /* 0x000fec000383ffff */
[----:B------:R-:W-:Y:S05]  /*11da0*/  BSYNC B0 ;  /* 0x0000000000007941 */ /* 0x000fea0003800000 */
.L_x_1249:
[----:B------:R-:W-:Y:S02]  /*11db0*/  IMAD.MOV.U32 R0, RZ, RZ, R14 ;  /* 0x000000ffff007224 */ /* 0x000fe400078e000e */
[----:B------:R-:W-:Y:S02]  /*11dc0*/  IMAD.MOV.U32 R3, RZ, RZ, R12 ;  /* 0x000000ffff037224 */ /* 0x000fe400078e000c */
[----:B------:R-:W-:Y:S02]  /*11dd0*/  IMAD.MOV.U32 R17, RZ, RZ, R21 ;  /* 0x000000ffff117224 */ /* 0x000fe400078e0015 */
[----:B------:R-:W-:-:S07]  /*11de0*/  IMAD.MOV.U32 R19, RZ, RZ, R20 ;  /* 0x000000ffff137224 */ /* 0x000fce00078e0014 */
.L_x_1248:
[----:B------:R-:W-:Y:S05]  /*11df0*/  BSYNC B1 ;  /* 0x0000000000017941 */ /* 0x000fea0003800000 */
.L_x_1247:
[----:B------:R-:W2:Y:S01]  /*11e00*/  LDL R12, [R1+0xc] ;  /* 0x00000c00010c7983 */ /* 0x000ea20000100800 */
[----:B------:R-:W0:Y:S03]  /*11e10*/  LDC R13, c[0x0][0x448] ;  /* 0x00011200ff0d7b82 */ /* 0x000e260000000800 */
[----:B------:R-:W3:Y:S01]  /*11e20*/  LDL R15, [R1] ;  /* 0x00000000010f7983 */ /* 0x000ee20000100800 */
[----:B------:R-:W-:-:S04]  /*11e30*/  LOP3.LUT R22, R22, 0xffffffdf, RZ, 0xc0, !PT ;  /* 0xffffffdf16167812 */ /* 0x000fc800078ec0ff */
[----:B------:R-:W1:Y:S01]  /*11e40*/  LDC R20, c[0x0][0x9e4] ;  /* 0x00027900ff147b82 */ /* 0x000e620000000800 */
[----:B0-----:R-:W-:-:S13]  /*11e50*/  ISETP.NE.AND P1, PT, R13, 0x1, PT ;  /* 0x000000010d00780c */ /* 0x001fda0003f25270 */
[----:B------:R-:W0:Y:S01]  /*11e60*/  @P1 LDC R13, c[0x0][0x44c] ;  /* 0x00011300ff0d1b82 */ /* 0x000e220000000800 */
[----:B------:R-:W-:-:S04]  /*11e70*/  @P1 LOP3.LUT R22, R22, 0x20, RZ, 0xfc, !PT ;  /* 0x0000002016161812 */ /* 0x000fc800078efcff */
[----:B------:R-:W-:-:S03]  /*11e80*/  LOP3.LUT R22, R22, 0xffffffbf, RZ, 0xc0, !PT ;  /* 0xffffffbf16167812 */ /* 0x000fc600078ec0ff */
[----:B------:R-:W4:Y:S01]  /*11e90*/  @P1 LDC R14, c[0x0][0x450] ;  /* 0x00011400ff0e1b82 */ /* 0x000f220000000800 */
[----:B--2---:R-:W-:-:S04]  /*11ea0*/  VIADD R12, R12, 0xbf ;  /* 0x000000bf0c0c7836 */ /* 0x004fc80000000000 */
[----:B0-----:R-:W-:Y:S01]  /*11eb0*/  @P1 IMAD.HI.U32 R13, R12, R13, RZ ;  /* 0x0000000d0c0d1227 */ /* 0x001fe200078e00ff */
[----:B---3--:R-:W-:-:S04]  /*11ec0*/  IADD3 R15, R15, 0x1, -R155 ;  /* 0x000000010f0f7810 */ /* 0x008fc80007ffe89b */
[----:B----4-:R-:W-:Y:S02]  /*11ed0*/  @P1 SHF.R.U32.HI R12, RZ, R14, R13 ;  /* 0x0000000eff0c1219 */ /* 0x010fe4000001160d */
[----:B-1----:R-:W-:-:S03]  /*11ee0*/  ISETP.GE.AND P1, PT, R20, 0x1, PT ;  /* 0x000000011400780c */ /* 0x002fc60003f26270 */
[----:B------:R-:W-:-:S04]  /*11ef0*/  IMAD.IADD R12, R12, 0x1, R15 ;  /* 0x000000010c0c7824 */ /* 0x000fc800078e020f */
[----:B------:R-:W-:-:S06]  /*11f00*/  IMAD.IADD R14, R12, 0x1, -R7 ;  /* 0x000000010c0e7824 */ /* 0x000fcc00078e0a07 */
[----:B------:R-:W-:Y:S01]  /*11f10*/  @P1 LOP3.LUT R22, R22, 0x40, RZ, 0xfc, !PT ;  /* 0x0000004016161812 */ /* 0x000fe200078efcff */
[----:B------:R-:W-:Y:S06]  /*11f20*/  @!P1 BRA `(.L_x_1270) ;  /* 0x0000000000489947 */ /* 0x000fec0003800000 */
[----:B------:R-:W-:Y:S01]  /*11f30*/  IMAD.MOV.U32 R7, RZ, RZ, R12 ;  /* 0x000000ffff077224 */ /* 0x000fe200078e000c */
[----:B------:R-:W-:Y:S04]  /*11f40*/  BSSY B0, `(.L_x_1271) ;  /* 0x000000e000007945 */ /* 0x000fe80003800000 */
        /* <DEDUP_REMOVED lines=9> */
.L_x_1272:
[----:B------:R-:W-:-:S13]  /*11fe0*/  ISETP.NE.AND P1, PT, R20, 0x1, PT ;  /* 0x000000011400780c */ /* 0x000fda0003f25270 */
[----:B------:R-:W0:Y:S02]  /*11ff0*/  @P1 LDC.64 R12, c[0x0][0x9e8] ;  /* 0x00027a00ff0c1b82 */ /* 0x000e240000000a00 */
[----:B0-----:R-:W-:-:S05]  /*12000*/  @P1 IMAD.HI.U32 R12, R7, R12, RZ ;  /* 0x0000000c070c1227 */ /* 0x001fca00078e00ff */
[----:B------:R-:W-:-:S07]  /*12010*/  @P1 SHF.R.U32.HI R7, RZ, R13, R12 ;  /* 0x0000000dff071219 */ /* 0x000fce000001160c */
.L_x_1273:
[----:B------:R-:W-:Y:S05]  /*12020*/  BSYNC B0 ;  /* 0x0000000000007941 */ /* 0x000fea0003800000 */
.L_x_1271:
[----:B------:R-:W-:-:S05]  /*12030*/  IMAD R7, R7, R20, RZ ;  /* 0x0000001407077224 */ /* 0x000fca00078e02ff */
[----:B------:R-:W-:-:S07]  /*12040*/  VIMNMX R14, R14, R7, !PT ;  /* 0x000000070e0e7248 */ /* 0x000fce0007fe0100 */
.L_x_1270:
[----:B------:R-:W2:Y:S01]  /*12050*/  LDL R12, [R1+0x44] ;  /* 0x00004400010c7983 */ /* 0x000ea20000100800 */
[----:B------:R-:W-:Y:S01]  /*12060*/  VIADD R14, R14, 0x7f ;  /* 0x0000007f0e0e7836 */ /* 0x000fe20000000000 */
[----:B------:R-:W-:Y:S04]  /*12070*/  BSSY B0, `(.L_x_1274) ;  /* 0x00001e9000007945 */ /* 0x000fe80003800000 */
[----:B------:R-:W-:-:S04]  /*12080*/  SHF.R.S32.HI R7, RZ, 0x1f, R14 ;  /* 0x0000001fff077819 */ /* 0x000fc8000001140e */
[----:B------:R-:W-:-:S04]  /*12090*/  LEA.HI R7, R7, R14, RZ, 0x7 ;  /* 0x0000000e07077211 */ /* 0x000fc800078f38ff */
[----:B------:R-:W-:-:S04]  /*120a0*/  SHF.R.S32.HI R7, RZ, 0x7, R7 ;  /* 0x00000007ff077819 */ /* 0x000fc80000011407 */
[----:B--2---:R-:W-:-:S04]  /*120b0*/  VIMNMX R12, R12, R7, !PT ;  /* 0x000000070c0c7248 */ /* 0x004fc80007fe0100 */
[----:B------:R-:W-:Y:S01]  /*120c0*/  ISETP.GE.AND P1, PT, R4, R12, PT ;  /* 0x0000000c0400720c */ /* 0x000fe20003f26270 */
[----:B------:R0:W-:-:S12]  /*120d0*/  STL [R1+0x20], R12 ;  /* 0x0000200c01007387 */ /* 0x0001d80000100800 */
[----:B0-----:R-:W-:Y:S05]  /*120e0*/  @!P1 BRA `(.L_x_1275) ;  /* 0x0000001c00849947 */ /* 0x001fea0003800000 */
[----:B------:R-:W-:Y:S01]  /*120f0*/  BSSY B1, `(.L_x_1275) ;  /* 0x00001e0000017945 */ /* 0x000fe20003800000 */
[----:B------:R-:W-:Y:S02]  /*12100*/  IMAD.MOV.U32 R7, RZ, RZ, R0 ;  /* 0x000000ffff077224 */ /* 0x000fe400078e0000 */
[----:B------:R-:W-:Y:S02]  /*12110*/  IMAD.MOV.U32 R14, RZ, RZ, R3 ;  /* 0x000000ffff0e7224 */ /* 0x000fe400078e0003 */
[----:B------:R-:W-:Y:S02]  /*12120*/  IMAD.MOV.U32 R13, RZ, RZ, R19 ;  /* 0x000000ffff0d7224 */ /* 0x000fe400078e0013 */
[----:B------:R-:W-:-:S07]  /*12130*/  IMAD.MOV.U32 R12, RZ, RZ, R17 ;  /* 0x000000ffff0c7224 */ /* 0x000fce00078e0011 */
.L_x_1287:
[----:B------:R-:W-:Y:S01]  /*12140*/  IMAD.U32 R0, RZ, RZ, UR36 ;  /* 0x00000024ff007e24 */ /* 0x000fe2000f8e00ff */
[----:B------:R-:W-:-:S04]  /*12150*/  ISETP.NE.AND P1, PT, R12, 0x1, PT ;  /* 0x000000010c00780c */ /* 0x000fc80003f25270 */
[----:B------:R-:W-:Y:S02]  /*12160*/  ISETP.NE.AND P2, PT, R0, 0x3, PT ;  /* 0x000000030000780c */ /* 0x000fe40003f45270 */
[----:B------:R-:W-:-:S04]  /*12170*/  SEL R0, RZ, 0x1, P1 ;  /* 0x00000001ff007807 */ /* 0x000fc80000800000 */
[----:B------:R-:W-:-:S07]  /*12180*/  LOP3.LUT R19, R13, R0, RZ, 0x3c, !PT ;  /* 0x000000000d137212 */ /* 0x000fce00078e3cff */
[----:B------:R-:W-:Y:S05]  /*12190*/  @!P2 BRA `(.L_x_1276) ;  /* 0x000000000004a947 */ /* 0x000fea0003800000 */
[----:B------:R-:W-:Y:S01]  /*121a0*/  BPT.TRAP 0x1 ;  /* 0x000000040000795c */ /* 0x000fe20000300000 */
.L_x_1276:
        /* <DEDUP_REMOVED lines=8> */
.L_x_1277:
[----:B------:R-:W2:Y:S01]  /*12230*/  LDL R3, [R1+0x18] ;  /* 0x0000180001037983 */ /* 0x000ea20000100800 */
[----:B------:R-:W-:Y:S01]  /*12240*/  BSSY B2, `(.L_x_1278) ;  /* 0x0000006000027945 */ /* 0x000fe20003800000 */
[----:B------:R-:W-:Y:S02]  /*12250*/  IMAD.MOV.U32 R25, RZ, RZ, -0x3ffffff0 ;  /* 0xc0000010ff197424 */ /* 0x000fe400078e00ff */
[----:B--2---:R-:W-:Y:S01]  /*12260*/  IMAD R24, R17, 0x300, R3 ;  /* 0x0000030011187824 */ /* 0x004fe200078e0203 */
[----:B-1----:R-:W-:Y:S06]  /*12270*/  @P1 BRA `(.L_x_1279) ;  /* 0x0000000000081947 */ /* 0x002fec0003800000 */
[----:B------:R-:W1:Y:S02]  /*12280*/  SYNCS.PHASECHK.TRANS64.TRYWAIT P1, [R15+URZ+0x19c30], R0 ;  /* 0x019c30000f0075a7 */ /* 0x000e64000802017f */
[----:B-1----:R-:W-:Y:S05]  /*12290*/  @!P1 BRA `(.L_x_1280) ;  /* 0x000000f000549947 */ /* 0x002fea0003800000 */
.L_x_1279:
[----:B------:R-:W-:Y:S05]  /*122a0*/  BSYNC B2 ;  /* 0x0000000000027941 */ /* 0x000fea0003800000 */
.L_x_1278:
        /* <DEDUP_REMOVED lines=8> */
[----:B------:R-:W-:Y:S01]  /*12330*/  R2UR UR14, R24 ;  /* 0x00000000180e72ca */ /* 0x000fe200000e0000 */
[----:B------:R-:W-:Y:S01]  /*12340*/  IMAD.U32 R3, RZ, RZ, UR36 ;  /* 0x00000024ff037e24 */ /* 0x000fe2000f8e00ff */
[----:B------:R-:W-:-:S02]  /*12350*/  R2UR UR15, R25 ;  /* 0x00000000190f72ca */ /* 0x000fc400000e0000 */
[----:B------:R-:W-:Y:S01]  /*12360*/  WARPGROUP.ARRIVE ;  /* 0x00000000000079c5 */ /* 0x000fe20000000000 */
[----:B------:R-:W-:Y:S02]  /*12370*/  R2UR UR10, R20 ;  /* 0x00000000140a72ca */ /* 0x000fe400000e0000 */
[----:B------:R-:W-:Y:S02]  /*12380*/  R2UR UR11, R21 ;  /* 0x00000000150b72ca */ /* 0x000fe400000e0000 */
[----:B------:R-:W-:Y:S02]  /*12390*/  R2UR UR8, R156 ;  /* 0x000000009c0872ca */ /* 0x000fe400000e0000 */
[----:B------:R-:W-:Y:S01]  /*123a0*/  QGMMA.64x128x32.F32.E4M3.E4M3 R24, gdesc[UR4], RZ, !UPT, gsb0 ;  /* 0x01e00000041879f3 */ /* 0x000fe2000c0008ff */
[----:B------:R-:W-:Y:S02]  /*123b0*/  R2UR UR9, R157 ;  /* 0x000000009d0972ca */ /* 0x000fe400000e0000 */
[----:B------:R-:W-:-:S02]  /*123c0*/  R2UR UR12, R10 ;  /* 0x000000000a0c72ca */ /* 0x000fc400000e0000 */
[----:B------:R-:W-:Y:S02]  /*123d0*/  R2UR UR13, R11 ;  /* 0x000000000b0d72ca */ /* 0x000fe400000e0000 */
[----:B------:R-:W-:Y:S01]  /*123e0*/  ISETP.NE.AND P2, PT, R3, 0x3, PT ;  /* 0x000000030300780c */ /* 0x000fe20003f45270 */
[----:B------:R-:W-:Y:S02]  /*123f0*/  WARPGROUP.DEPBAR.LE gsb0, 0x0 ;  /* 0x00008000000079c5 */ /* 0x000fe40000010000 */
        /* <DEDUP_REMOVED lines=8> */
.L_x_1281:
[----:B01----:R-:W-:Y:S01]  /*12480*/  SHF.L.U32 R0, R13, 0x1f, RZ ;  /* 0x0000001f0d007819 */ /* 0x003fe200000006ff */
[----:B------:R-:W-:-:S04]  /*12490*/  IMAD R154, R12, 0x8, R16 ;  /* 0x000000080c9a7824 */ /* 0x000fc800078e0210 */
[----:B------:R0:W1:Y:S01]  /*124a0*/  SYNCS.PHASECHK.TRANS64.TRYWAIT P1, [R154+URZ+0x19c50], R0 ;  /* 0x019c50009a0075a7 */ /* 0x000062000802017f */
[----:B------:R-:W-:Y:S05]  /*124b0*/  @!P2 BRA `(.L_x_1282) ;  /* 0x000000000004a947 */ /* 0x000fea0003800000 */
[----:B------:R-:W-:Y:S01]  /*124c0*/  BPT.TRAP 0x1 ;  /* 0x000000040000795c */ /* 0x000fe20000300000 */
.L_x_1282:
[----:B------:R-:W-:Y:S04]  /*124d0*/  BSSY B2, `(.L_x_1283) ;  /* 0x0000004000027945 */ /* 0x000fe80003800000 */
[----:B-1----:R-:W-:Y:S05]  /*124e0*/  @P1 BRA `(.L_x_1284) ;  /* 0x0000000000081947 */ /* 0x002fea0003800000 */
[----:B------:R-:W1:Y:S02]  /*124f0*/  SYNCS.PHASECHK.TRANS64.TRYWAIT P1, [R154+URZ+0x19c50], R0 ;  /* 0x019c50009a0075a7 */ /* 0x000e64000802017f */
[----:B-1----:R-:W-:Y:S05]  /*12500*/  @!P1 BRA `(.L_x_1285) ;  /* 0x000000ec00cc9947 */ /* 0x002fea0003800000 */
.L_x_1284:
[----:B------:R-:W-:Y:S05]  /*12510*/  BSYNC B2 ;  /* 0x0000000000027941 */ /* 0x000fea0003800000 */
.L_x_1283:
[----:B01----:R-:W-:Y:S01]  /*12520*/  VIADD R0, R16, 0x3000 ;  /* 0x0000300010007836 */ /* 0x003fe20000000000 */
[----:B------:R-:W-:Y:S01]  /*12530*/  WARPGROUP.ARRIVE ;  /* 0x00000000000079c5 */ /* 0x000fe20000000000 */
[----:B------:R-:W-:Y:S01]  /*12540*/  IMAD.MOV.U32 R13, RZ, RZ, 0x40000040 ;  /* 0x40000040ff0d7424 */ /* 0x000fe200078e00ff */
[----:B------:R-:W-:Y:S01]  /*12550*/  FMNMX.FTZ R3, R26, R7, !PT ;  /* 0x000000071a037209 */ /* 0x000fe20007810000 */
[----:B------:R-:W-:Y:S01]  /*12560*/  IMAD.MOV.U32 R21, RZ, RZ, 0x40000040 ;  /* 0x40000040ff157424 */ /* 0x000fe200078e00ff */
[----:B------:R-:W-:Y:S01]  /*12570*/  SHF.R.U32.HI R0, RZ, 0x4, R0 ;  /* 0x00000004ff007819 */ /* 0x000fe20000011600 */
[----:B------:R-:W-:Y:S01]  /*12580*/  @!P0 VIADD R15, R15, 0x19c40 ;  /* 0x00019c400f0f8836 */ /* 0x000fe20000000000 */
[----:B------:R-:W-:Y:S02]  /*12590*/  R2UR UR7, R13 ;  /* 0x000000000d0772ca */ /* 0x000fe400000e0000 */
[----:B------:R-:W-:Y:S02]  /*125a0*/  LOP3.LUT R0, R0, 0x3fff, RZ, 0xc0, !PT ;  /* 0x00003fff00007812 */ /* 0x000fe400078ec0ff */
[----:B------:R-:W-:-:S02]  /*125b0*/  FMNMX.FTZ R3, R27, R3, !PT ;  /* 0x000000031b037209 */ /* 0x000fc40007810000 */
[----:B------:R-:W-:Y:S02]  /*125c0*/  LOP3.LUT R0, R0, 0x10000, RZ, 0xfc, !PT ;  /* 0x0001000000007812 */ /* 0x000fe400078efcff */
[----:B------:R-:W-:Y:S02]  /*125d0*/  FMNMX.FTZ R3, R30, R3, !PT ;  /* 0x000000031e037209 */ /* 0x000fe40007810000 */
[----:B------:R-:W-:Y:S01]  /*125e0*/  @!P0 PRMT R15, RZ, 0x654, R15 ;  /* 0x00000654ff0f8816 */ /* 0x000fe2000000000f */
[----:B------:R-:W-:Y:S01]  /*125f0*/  IMAD R12, R12, 0x300, R0 ;  /* 0x000003000c0c7824 */ /* 0x000fe200078e0200 */
[----:B------:R-:W-:Y:S02]  /*12600*/  FMNMX.FTZ R0, R24, R14, !PT ;  /* 0x0000000e18007209 */ /* 0x000fe40007810000 */
[----:B------:R-:W-:Y:S01]  /*12610*/  FMNMX.FTZ R3, R31, R3, !PT ;  /* 0x000000031f037209 */ /* 0x000fe20007810000 */
[C---:B------:R-:W-:Y:S01]  /*12620*/  VIADD R20, R12.reuse, 0x2 ;  /* 0x000000020c147836 */ /* 0x040fe20000000000 */
[----:B------:R-:W-:-:S02]  /*12630*/  R2UR UR6, R12 ;  /* 0x000000000c0672ca */ /* 0x000fc400000e0000 */
[----:B------:R-:W-:Y:S02]  /*12640*/  FMNMX.FTZ R0, R25, R0, !PT ;  /* 0x0000000019007209 */ /* 0x000fe40007810000 */
[----:B------:R-:W-:Y:S02]  /*12650*/  FMNMX.FTZ R3, R34, R3, !PT ;  /* 0x0000000322037209 */ /* 0x000fe40007810000 */
[----:B------:R-:W-:Y:S02]  /*12660*/  FMNMX.FTZ R0, R28, R0, !PT ;  /* 0x000000001c007209 */ /* 0x000fe40007810000 */
[----:B------:R-:W-:Y:S02]  /*12670*/  FMNMX.FTZ R3, R35, R3, !PT ;  /* 0x0000000323037209 */ /* 0x000fe40007810000 */
[----:B------:R-:W-:Y:S02]  /*12680*/  FMNMX.FTZ R0, R29, R0, !PT ;  /* 0x000000001d007209 */ /* 0x000fe40007810000 */
[----:B------:R-:W-:Y:S01]  /*12690*/  FMNMX.FTZ R3, R38, R3, !PT ;  /* 0x0000000326037209 */ /* 0x000fe20007810000 */
[----:B------:R-:W-:Y:S01]  /*126a0*/  QGMMA.64x96x32.F32.E4M3.E4M3 R88, R148, gdesc[UR4], R88, gsb0 ;  /* 0x0160000494587df3 */ /* 0x000fe20008000858 */
        /* <DEDUP_REMOVED lines=19> */
[----:B------:R-:W-:Y:S01]  /*127e0*/  R2UR UR6, R20 ;  /* 0x00000000140672ca */ /* 0x000fe200000e0000 */
[----:B------:R-:W-:Y:S01]  /*127f0*/  VIADD R20, R12, 0x4 ;  /* 0x000000040c147836 */ /* 0x000fe20000000000 */
[----:B------:R-:W-:Y:S01]  /*12800*/  FMNMX.FTZ R0, R52, R0, !PT ;  /* 0x0000000034007209 */ /* 0x000fe20007810000 */
[----:B------:R-:W-:Y:S01]  /*12810*/  VIADD R12, R12, 0x6 ;  /* 0x000000060c0c7836 */ /* 0x000fe20000000000 */
[----:B------:R-:W-:Y:S01]  /*12820*/  R2UR UR7, R21 ;  /* 0x00000000150772ca */ /* 0x000fe200000e0000 */
[----:B------:R-:W-:Y:S01]  /*12830*/  IMAD.MOV.U32 R21, RZ, RZ, 0x40000040 ;  /* 0x40000040ff157424 */ /* 0x000fe200078e00ff */
        /* <DEDUP_REMOVED lines=32> */
[----:B------:R-:W-:Y:S01]  /*12a40*/  FMNMX.FTZ R0, R85, R0, !PT ;  /* 0x0000000055007209 */ /* 0x000fe20007810000 */
[----:B------:R-:W-:-:S02]  /*12a50*/  WARPGROUP.DEPBAR.LE gsb0, 0x0 ;  /* 0x00008000000079c5 */ /* 0x000fc40000010000 */
[----:B------:R-:W-:Y:S01]  /*12a60*/  WARPGROUP.ARRIVE ;  /* 0x00000000000079c5 */ /* 0x000fe20000000000 */
[----:B------:R-:W-:Y:S01]  /*12a70*/  IMAD.U32 R151, RZ, RZ, UR36 ;  /* 0x00000024ff977e24 */ /* 0x000fe2000f8e00ff */
[----:B------:R-:W0:Y:S04]  /*12a80*/  SHFL.BFLY PT, R13, R0, 0x2, 0x1f ;  /* 0x0c401f00000d7f89 */ /* 0x000e2800000e0000 */
[----:B------:R-:W-:Y:S01]  /*12a90*/  QGMMA.64x96x32.F32.E4M3.E4M3 R88, R144, gdesc[UR4], R88, gsb0 ;  /* 0x0160000490587df3 */ /* 0x000fe20008000858 */
[----:B------:R-:W-:Y:S02]  /*12aa0*/  R2UR UR6, R20 ;  /* 0x00000000140672ca */ /* 0x000fe400000e0000 */
[----:B------:R-:W1:Y:S01]  /*12ab0*/  SHFL.BFLY PT, R20, R3, 0x2, 0x1f ;  /* 0x0c401f0003147f89 */ /* 0x000e6200000e0000 */
[----:B------:R-:W-:-:S02]  /*12ac0*/  R2UR UR7, R21 ;  /* 0x00000000150772ca */ /* 0x000fc400000e0000 */
[----:B------:R-:W-:Y:S02]  /*12ad0*/  ISETP.NE.AND P1, PT, R151, 0x3, PT ;  /* 0x000000039700780c */ /* 0x000fe40003f25270 */
[----:B0-----:R-:W-:Y:S01]  /*12ae0*/  FMNMX.FTZ R0, R0, R13, !PT ;  /* 0x0000000d00007209 */ /* 0x001fe20007810000 */
[----:B------:R-:W-:Y:S01]  /*12af0*/  IMAD.MOV.U32 R13, RZ, RZ, 0x40000040 ;  /* 0x40000040ff0d7424 */ /* 0x000fe200078e00ff */
[----:B-1----:R-:W-:-:S03]  /*12b00*/  FMNMX.FTZ R20, R3, R20, !PT ;  /* 0x0000001403147209 */ /* 0x002fc60007810000 */
[----:B------:R-:W0:Y:S02]  /*12b10*/  SHFL.BFLY PT, R3, R0, 0x1, 0x1f ;  /* 0x0c201f0000037f89 */ /* 0x000e2400000e0000 */
[----:B0-----:R-:W-:Y:S01]  /*12b20*/  FMNMX.FTZ R3, R0, R3, !PT ;  /* 0x0000000300037209 */ /* 0x001fe20007810000 */
[----:B------:R-:W-:Y:S02]  /*12b30*/  WARPGROUP.DEPBAR.LE gsb0, 0x0 ;  /* 0x00008000000079c5 */ /* 0x000fe40000010000 */
[----:B------:R-:W-:-:S06]  /*12b40*/  WARPGROUP.ARRIVE ;  /* 0x00000000000079c5 */ /* 0x000fcc0000000000 */
[----:B------:R-:W-:Y:S01]  /*12b50*/  QGMMA.64x96x32.F32.E4M3.E4M3 R88, R140, gdesc[UR4], R88, gsb0 ;  /* 0x016000048c587df3 */ /* 0x000fe20008000858 */
[----:B------:R-:W-:Y:S02]  /*12b60*/  R2UR UR6, R12 ;  /* 0x000000000c0672ca */ /* 0x000fe400000e0000 */
[----:B------:R-:W0:Y:S01]  /*12b70*/  SHFL.BFLY PT, R12, R20, 0x1, 0x1f ;  /* 0x0c201f00140c7f89 */ /* 0x000e2200000e0000 */
[----:B------:R-:W-:Y:S01]  /*12b80*/  R2UR UR7, R13 ;  /* 0x000000000d0772ca */ /* 0x000fe200000e0000 */
[----:B------:R-:W-:-:S04]  /*12b90*/  FFMA.FTZ R13, R2, R3, -8 ;  /* 0xc1000000020d7423 */ /* 0x000fc80000010003 */
        /* <DEDUP_REMOVED lines=11> */
[----:B0-----:R-:W-:Y:S01]  /*12c50*/  FMNMX.FTZ R0, R20, R12, !PT ;  /* 0x0000000c14007209 */ /* 0x001fe20007810000 */
[----:B------:R-:W-:Y:S01]  /*12c60*/  FADD.FTZ R12, -R3, R14 ;  /* 0x0000000e030c7221 */ /* 0x000fe20000010100 */
[----:B------:R-:W-:-:S01]  /*12c70*/  FFMA.FTZ R14, R2, R24, -R13 ;  /* 0x00000018020e7223 */ /* 0x000fc2000001080d */
[C-C-:B------:R-:W-:Y:S01]  /*12c80*/  FFMA.FTZ R20, R2.reuse, R25, -R13.reuse ;  /* 0x0000001902147223 */ /* 0x140fe2000001080d */
[----:B------:R-:W-:-:S01]  /*12c90*/  FFMA.FTZ R24, R2, R29, -R13 ;  /* 0x0000001d02187223 */ /* 0x000fc2000001080d */
[----:B------:R-:W-:Y:S01]  /*12ca0*/  FADD.FTZ R7, -R0, R7 ;  /* 0x0000000700077221 */ /* 0x000fe20000010100 */
[----:B------:R-:W-:-:S01]  /*12cb0*/  FFMA.FTZ R81, R2, R0, -8 ;  /* 0xc100000002517423 */ /* 0x000fc20000010000 */
[C---:B------:R-:W-:Y:S01]  /*12cc0*/  FMUL.FTZ R12, R2.reuse, R12 ;  /* 0x0000000c020c7220 */ /* 0x040fe20000410000 */
[----:B------:R-:W-:Y:S01]  /*12cd0*/  MUFU.EX2 R14, R14 ;  /* 0x0000000e000e7308 */ /* 0x000fe20000000800 */
[C---:B------:R-:W-:Y:S01]  /*12ce0*/  FMUL.FTZ R7, R2.reuse, R7 ;  /* 0x0000000702077220 */ /* 0x040fe20000410000 */
[C-C-:B------:R-:W-:Y:S01]  /*12cf0*/  FFMA.FTZ R26, R2.reuse, R26, -R81.reuse ;  /* 0x0000001a021a7223 */ /* 0x140fe20000010851 */
[----:B------:R-:W-:-:S01]  /*12d00*/  FFMA.FTZ R27, R2, R27, -R81 ;  /* 0x0000001b021b7223 */ /* 0x000fc20000010851 */
[C-C-:B------:R-:W-:Y:S01]  /*12d10*/  FFMA.FTZ R30, R2.reuse, R30, -R81.reuse ;  /* 0x0000001e021e7223 */ /* 0x140fe20000010851 */
[----:B------:R-:W-:-:S01]  /*12d20*/  FFMA.FTZ R31, R2, R31, -R81 ;  /* 0x0000001f021f7223 */ /* 0x000fc20000010851 */
[C---:B------:R-:W-:Y:S01]  /*12d30*/  FFMA.FTZ R25, R2.reuse, R32, -R13 ;  /* 0x0000002002197223 */ /* 0x040fe2000001080d */
[----:B------:R-:W-:-:S01]  /*12d40*/  FFMA.FTZ R34, R2, R34, -R81 ;  /* 0x0000002202227223 */ /* 0x000fc20000010851 */
[----:B------:R-:W0:Y:S01]  /*12d50*/  MUFU.EX2 R12, R12 ;  /* 0x0000000c000c7308 */ /* 0x000e220000000800 */
[----:B------:R-:W-:-:S01]  /*12d60*/  FFMA.FTZ R35, R2, R35, -R81 ;  /* 0x0000002302237223 */ /* 0x000fc20000010851 */
[C---:B------:R-:W-:Y:S01]  /*12d70*/  FFMA.FTZ R29, R2.reuse, R36, -R13 ;  /* 0x00000024021d7223 */ /* 0x040fe2000001080d */
[----:B------:R-:W-:-:S01]  /*12d80*/  FFMA.FTZ R38, R2, R38, -R81 ;  /* 0x0000002602267223 */ /* 0x000fc20000010851 */
[C---:B------:R-:W-:Y:S01]  /*12d90*/  FFMA.FTZ R32, R2.reuse, R37, -R13 ;  /* 0x0000002502207223 */ /* 0x040fe2000001080d */
[----:B------:R-:W-:-:S01]  /*12da0*/  FFMA.FTZ R39, R2, R39, -R81 ;  /* 0x0000002702277223 */ /* 0x000fc20000010851 */
[C---:B------:R-:W-:Y:S01]  /*12db0*/  FFMA.FTZ R42, R2.reuse, R42, -R81 ;  /* 0x0000002a022a7223 */ /* 0x040fe20000010851 */
[----:B------:R-:W-:-:S01]  /*12dc0*/  FFMA.FTZ R36, R2, R41, -R13 ;  /* 0x0000002902247223 */ /* 0x000fc2000001080d */
[----:B------:R-:W-:Y:S01]  /*12dd0*/  MUFU.EX2 R7, R7 ;  /* 0x0000000700077308 */ /* 0x000fe20000000800 */
[----:B------:R-:W-:-:S01]  /*12de0*/  FFMA.FTZ R43, R2, R43, -R81 ;  /* 0x0000002b022b7223 */ /* 0x000fc20000010851 */
[C---:B------:R-:W-:Y:S01]  /*12df0*/  FFMA.FTZ R37, R2.reuse, R44, -R13 ;  /* 0x0000002c02257223 */ /* 0x040fe2000001080d */
[----:B------:R-:W-:-:S01]  /*12e00*/  FFMA.FTZ R46, R2, R46, -R81 ;  /* 0x0000002e022e7223 */ /* 0x000fc20000010851 */
[C---:B------:R-:W-:Y:S01]  /*12e10*/  FFMA.FTZ R47, R2.reuse, R47, -R81 ;  /* 0x0000002f022f7223 */ /* 0x040fe20000010851 */
[----:B------:R-:W-:-:S01]  /*12e20*/  FFMA.FTZ R41, R2, R48, -R13 ;  /* 0x0000003002297223 */ /* 0x000fc2000001080d */
[C---:B------:R-:W-:Y:S01]  /*12e30*/  FFMA.FTZ R50, R2.reuse, R50, -R81 ;  /* 0x0000003202327223 */ /* 0x040fe20000010851 */
[----:B------:R-:W-:-:S01]  /*12e40*/  FFMA.FTZ R44, R2, R49, -R13 ;  /* 0x00000031022c7223 */ /* 0x000fc2000001080d */
[----:B------:R-:W1:Y:S01]  /*12e50*/  MUFU.EX2 R26, R26 ;  /* 0x0000001a001a7308 */ /* 0x000e620000000800 */
[----:B0-----:R-:W-:-:S01]  /*12e60*/  FFMA.FTZ R6, R12, R6, R14 ;  /* 0x000000060c067223 */ /* 0x001fc2000001000e */
[C-C-:B------:R-:W-:Y:S01]  /*12e70*/  FFMA.FTZ R51, R2.reuse, R51, -R81.reuse ;  /* 0x0000003302337223 */ /* 0x140fe20000010851 */
[----:B------:R-:W-:-:S01]  /*12e80*/  FFMA.FTZ R54, R2, R54, -R81 ;  /* 0x0000003602367223 */ /* 0x000fc20000010851 */
[C---:B------:R-:W-:Y:S01]  /*12e90*/  FFMA.FTZ R48, R2.reuse, R53, -R13 ;  /* 0x0000003502307223 */ /* 0x040fe2000001080d */
        /* <DEDUP_REMOVED lines=11> */
[----:B------:R-:W2:Y:S01]  /*12f50*/  MUFU.EX2 R27, R27 ;  /* 0x0000001b001b7308 */ /* 0x000ea20000000800 */
[----:B-1----:R-:W-:-:S01]  /*12f60*/  FFMA.FTZ R5, R7, R5, R26 ;  /* 0x0000000507057223 */ /* 0x002fc2000001001a */
[C---:B------:R-:W-:Y:S01]  /*12f70*/  FFMA.FTZ R67, R2.reuse, R67, -R81 ;  /* 0x0000004302437223 */ /* 0x040fe20000010851 */
[----:B------:R-:W-:-:S01]  /*12f80*/  FFMA.FTZ R61, R2, R68, -R13 ;  /* 0x00000044023d7223 */ /* 0x000fc2000001080d */
[C-C-:B------:R-:W-:Y:S01]  /*12f90*/  FFMA.FTZ R70, R2.reuse, R70, -R81.reuse ;  /* 0x0000004602467223 */ /* 0x140fe20000010851 */
[----:B------:R-:W-:-:S01]  /*12fa0*/  FFMA.FTZ R71, R2, R71, -R81 ;  /* 0x0000004702477223 */ /* 0x000fc20000010851 */
[C---:B------:R-:W-:Y:S01]  /*12fb0*/  FFMA.FTZ R65, R2.reuse, R72, -R13 ;  /* 0x0000004802417223 */ /* 0x040fe2000001080d */
[----:B------:R-:W-:-:S01]  /*12fc0*/  FFMA.FTZ R74, R2, R74, -R81 ;  /* 0x0000004a024a7223 */ /* 0x000fc20000010851 */
[----:B------:R-:W1:Y:S01]  /*12fd0*/  MUFU.EX2 R30, R30 ;  /* 0x0000001e001e7308 */ /* 0x000e620000000800 */
[----:B0-----:R-:W-:-:S01]  /*12fe0*/  FADD.FTZ R6, R20, R6 ;  /* 0x0000000614067221 */ /* 0x001fc20000010000 */
[C---:B------:R-:W-:Y:S01]  /*12ff0*/  FFMA.FTZ R68, R2.reuse, R73, -R13 ;  /* 0x0000004902447223 */ /* 0x040fe2000001080d */
[----:B------:R-:W-:-:S01]  /*13000*/  FFMA.FTZ R75, R2, R75, -R81 ;  /* 0x0000004b024b7223 */ /* 0x000fc20000010851 */
[----:B------:R-:W-:Y:S01]  /*13010*/  FFMA.FTZ R78, R2, R78, -R81 ;  /* 0x0000004e024e7223 */ /* 0x000fe20000010851 */
[----:B------:R-:W-:-:S01]  /*13020*/  FADD.FTZ R6, R21, R6 ;  /* 0x0000000615067221 */ /* 0x000fc20000010000 */
[C---:B------:R-:W-:Y:S01]  /*13030*/  FFMA.FTZ R72, R2.reuse, R77, -R13 ;  /* 0x0000004d02487223 */ /* 0x040fe2000001080d */
[----:B------:R-:W-:-:S01]  /*13040*/  FFMA.FTZ R79, R2, R79, -R81 ;  /* 0x0000004f024f7223 */ /* 0x000fc20000010851 */
[----:B------:R-:W0:Y:S01]  /*13050*/  MUFU.EX2 R24, R24 ;  /* 0x0000001800187308 */ /* 0x000e220000000800 */
[----:B--2---:R-:W-:-:S01]  /*13060*/  FADD.FTZ R5, R27, R5 ;  /* 0x000000051b057221 */ /* 0x004fc20000010000 */
[C---:B------:R-:W-:Y:S01]  /*13070*/  FFMA.FTZ R73, R2.reuse, R80, -R13 ;  /* 0x0000005002497223 */ /* 0x040fe2000001080d */
[----:B------:R-:W-:-:S01]  /*13080*/  FFMA.FTZ R80, R2, R82, -R81 ;  /* 0x0000005202507223 */ /* 0x000fc20000010851 */
[C---:B------:R-:W-:Y:S01]  /*13090*/  FFMA.FTZ R82, R2.reuse, R83, -R81 ;  /* 0x0000005302527223 */ /* 0x040fe20000010851 */
[----:B------:R-:W-:-:S01]  /*130a0*/  FFMA.FTZ R77, R2, R84, -R13 ;  /* 0x00000054024d7223 */ /* 0x000fc2000001080d */
[C---:B------:R-:W-:Y:S01]  /*130b0*/  FFMA.FTZ R86, R2.reuse, R86, -R81 ;  /* 0x0000005602567223 */ /* 0x040fe20000010851 */
[----:B------:R-:W-:-:S01]  /*130c0*/  FFMA.FTZ R13, R2, R85, -R13 ;  /* 0x00000055020d7223 */ /* 0x000fc2000001080d */
[----:B------:R-:W2:Y:S01]  /*130d0*/  MUFU.EX2 R31, R31 ;  /* 0x0000001f001f7308 */ /* 0x000ea20000000800 */
[----:B-1----:R-:W-:-:S01]  /*130e0*/  FADD.FTZ R5, R30, R5 ;  /* 0x000000051e057221 */ /* 0x002fc20000010000 */
[----:B------:R-:W-:-:S06]  /*130f0*/  FFMA.FTZ R81, R2, R87, -R81 ;  /* 0x0000005702517223 */ /* 0x000fcc0000010851 */
        /* <DEDUP_REMOVED lines=116> */
[----:B--2---:R-:W-:-:S01]  /*13840*/  FADD.FTZ R5, R86, R5 ;  /* 0x0000000556057221 */ /* 0x004fc20000010000 */
[----:B-1----:R-:W-:-:S03]  /*13850*/  FADD.FTZ R6, R13, R6 ;  /* 0x000000060d067221 */ /* 0x002fc60000010000 */
[----:B---3--:R-:W-:Y:S01]  /*13860*/  FADD.FTZ R5, R81, R5 ;  /* 0x0000000551057221 */ /* 0x008fe20000010000 */
[----:B0-----:R-:W-:Y:S06]  /*13870*/  @!P1 BRA `(.L_x_1286) ;  /* 0x0000000000049947 */ /* 0x001fec0003800000 */
[----:B------:R-:W-:Y:S01]  /*13880*/  BPT.TRAP 0x1 ;  /* 0x000000040000795c */ /* 0x000fe20000300000 */
.L_x_1286:
[----:B------:R-:W2:Y:S01]  /*13890*/  LDL R15, [R1+0x1c] ;  /* 0x00001c00010f7983 */ /* 0x000ea20000100800 */
[----:B------:R-:W-:-:S05]  /*138a0*/  VIADD R154, R154, 0x19c60 ;  /* 0x00019c609a9a7836 */ /* 0x000fca0000000000 */
[----:B--2---:R-:W-:Y:S02]  /*138b0*/  PRMT R154, R15, 0x654, R154 ;  /* 0x000006540f9a7816 */ /* 0x004fe4000000009a */
[----:B------:R-:W2:Y:S01]  /*138c0*/  LDL R15, [R1+0x20] ;  /* 0x00002000010f7983 */ /* 0x000ea20000100800 */
[----:B------:R-:W-:Y:S01]  /*138d0*/  F2FP.SATFINITE.E4M3.F32.PACK_AB_MERGE_C R21, R24, R21, RZ ;  /* 0x000000151815723e */ /* 0x000fe200048070ff */
[----:B------:R0:W-:Y:S01]  /*138e0*/  SYNCS.ARRIVE.TRANS64.RED.A1T0 RZ, [R154+URZ], RZ ;  /* 0x000000ff9aff79a7 */ /* 0x0001e2000810043f */
        /* <DEDUP_REMOVED lines=90> */
[----:B------:R-:W-:Y:S02]  /*13e90*/  IMAD.MOV.U32 R147, RZ, RZ, R54 ;  /* 0x000000ffff937224 */ /* 0x000fe400078e0036 */
[----:B------:R-:W-:Y:S02]  /*13ea0*/  IMAD.MOV.U32 R140, RZ, RZ, R53 ;  /* 0x000000ffff8c7224 */ /* 0x000fe400078e0035 */
[----:B------:R-:W-:Y:S01]  /*13eb0*/  IMAD.MOV.U32 R141, RZ, RZ, R62 ;  /* 0x000000ffff8d7224 */ /* 0x000fe200078e003e */
[C---:B--2---:R-:W-:Y:S01]  /*13ec0*/  ISETP.GT.AND P1, PT, R4.reuse, R15, PT ;  /* 0x0000000f0400720c */ /* 0x044fe20003f24270 */
[----:B------:R-:W-:-:S12]  /*13ed0*/  VIADD R4, R4, 0xffffffff ;  /* 0xffffffff04047836 */ /* 0x000fd80000000000 */
[----:B0-----:R-:W-:Y:S05]  /*13ee0*/  @P1 BRA `(.L_x_1287) ;  /* 0xffffffe000941947 */ /* 0x001fea000383ffff */
[----:B------:R-:W-:Y:S05]  /*13ef0*/  BSYNC B1 ;  /* 0x0000000000017941 */ /* 0x000fea0003800000 */
.L_x_1275:
[----:B------:R-:W-:Y:S05]  /*13f00*/  BSYNC B0 ;  /* 0x0000000000007941 */ /* 0x000fea0003800000 */
.L_x_1274:
[----:B------:R-:W2:Y:S01]  /*13f10*/  LDL R7, [R1+0x44] ;  /* 0x0000440001077983 */ /* 0x000ea20000100800 */
[----:B------:R-:W-:Y:S01]  /*13f20*/  BSSY B0, `(.L_x_1288) ;  /* 0x00002fc000007945 */ /* 0x000fe20003800000 */
[----:B--2---:R-:W-:-:S13]  /*13f30*/  ISETP.GE.AND P1, PT, R4, R7, PT ;  /* 0x000000070400720c */ /* 0x004fda0003f26270 */
[----:B------:R-:W-:Y:S05]  /*13f40*/  @!P1 BRA `(.L_x_1289) ;  /* 0x0000002c00e49947 */ /* 0x000fea0003800000 */
[----:B------:R-:W-:Y:S02]  /*13f50*/  IMAD.MOV.U32 R7, RZ, RZ, R0 ;  /* 0x000000ffff077224 */ /* 0x000fe400078e0000 */
[----:B------:R-:W-:Y:S02]  /*13f60*/  IMAD.MOV.U32 R20, RZ, RZ, R3 ;  /* 0x000000ffff147224 */ /* 0x000fe400078e0003 */
[----:B------:R-:W-:Y:S02]  /*13f70*/  IMAD.MOV.U32 R13, RZ, RZ, R19 ;  /* 0x000000ffff0d7224 */ /* 0x000fe400078e0013 */
[----:B------:R-:W-:-:S07]  /*13f80*/  IMAD.MOV.U32 R12, RZ, RZ, R17 ;  /* 0x000000ffff0c7224 */ /* 0x000fce00078e0011 */
.L_x_1309:
[----:B------:R-:W-:Y:S01]  /*13f90*/  IMAD.U32 R0, RZ, RZ, UR36 ;  /* 0x00000024ff007e24 */ /* 0x000fe2000f8e00ff */
[----:B------:R-:W-:-:S04]  /*13fa0*/  ISETP.NE.AND P1, PT, R12, 0x1, PT ;  /* 0x000000010c00780c */ /* 0x000fc80003f25270 */
[----:B------:R-:W-:Y:S02]  /*13fb0*/  ISETP.NE.AND P2, PT, R0, 0x3, PT ;  /* 0x000000030000780c */ /* 0x000fe40003f45270 */
[----:B------:R-:W-:-:S04]  /*13fc0*/  SEL R0, RZ, 0x1, P1 ;  /* 0x00000001ff007807 */ /* 0x000fc80000800000 */
[----:B------:R-:W-:-:S07]  /*13fd0*/  LOP3.LUT R19, R13, R0, RZ, 0x3c, !PT ;  /* 0x000000000d137212 */ /* 0x000fce00078e3cff */
[----:B------:R-:W-:Y:S05]  /*13fe0*/  @!P2 BRA `(.L_x_1290) ;  /* 0x000000000004a947 */ /* 0x000fea0003800000 */
[----:B------:R-:W-:Y:S01]  /*13ff0*/  BPT.TRAP 0x1 ;  /* 0x000000040000795c */ /* 0x000fe20000300000 */
.L_x_1290:
        /* <DEDUP_REMOVED lines=8> */
.L_x_1291:
[----:B------:R-:W2:Y:S01]  /*14080*/  LDL R14, [R1+0x18] ;  /* 0x00001800010e7983 */ /* 0x000ea20000100800 */
[----:B------:R-:W-:Y:S01]  /*14090*/  BSSY B1, `(.L_x_1292) ;  /* 0x0000006000017945 */ /* 0x000fe20003800000 */
[----:B------:R-:W-:Y:S02]  /*140a0*/  IMAD.MOV.U32 R25, RZ, RZ, -0x3ffffff0 ;  /* 0xc0000010ff197424 */ /* 0x000fe400078e00ff */
[----:B--2---:R-:W-:Y:S01]  /*140b0*/  IMAD R24, R17, 0x300, R14 ;  /* 0x0000030011187824 */ /* 0x004fe200078e020e */
[----:B-1----:R-:W-:Y:S06]  /*140c0*/  @P1 BRA `(.L_x_1293) ;  /* 0x0000000000081947 */ /* 0x002fec0003800000 */
[----:B------:R-:W1:Y:S02]  /*140d0*/  SYNCS.PHASECHK.TRANS64.TRYWAIT P1, [R0+URZ+0x19c30], R3 ;  /* 0x019c3003000075a7 */ /* 0x000e64000802017f */
[----:B-1----:R-:W-:Y:S05]  /*140e0*/  @!P1 BRA `(.L_x_1294) ;  /* 0x000000d000e89947 */ /* 0x002fea0003800000 */
.L_x_1293:
[----:B------:R-:W-:Y:S05]  /*140f0*/  BSYNC B1 ;  /* 0x0000000000017941 */ /* 0x000fea0003800000 */
.L_x_1292:
        /* <DEDUP_REMOVED lines=29> */
.L_x_1295:
[----:B01----:R-:W-:Y:S01]  /*142d0*/  SHF.L.U32 R3, R13, 0x1f, RZ ;  /* 0x0000001f0d037819 */ /* 0x003fe200000006ff */
[----:B------:R-:W-:-:S04]  /*142e0*/  IMAD R21, R12, 0x8, R16 ;  /* 0x000000080c157824 */ /* 0x000fc800078e0210 */
[----:B------:R0:W1:Y:S01]  /*142f0*/  SYNCS.PHASECHK.TRANS64.TRYWAIT P1, [R21+URZ+0x19c50], R3 ;  /* 0x019c5003150075a7 */ /* 0x000062000802017f */
[----:B------:R-:W-:Y:S05]  /*14300*/  @!P2 BRA `(.L_x_1296) ;  /* 0x000000000004a947 */ /* 0x000fea0003800000 */
[----:B------:R-:W-:Y:S01]  /*14310*/  BPT.TRAP 0x1 ;  /* 0x000000040000795c */ /* 0x000fe20000300000 */
.L_x_1296:
[----:B------:R-:W-:Y:S04]  /*14320*/  BSSY B1, `(.L_x_1297) ;  /* 0x0000004000017945 */ /* 0x000fe80003800000 */
[----:B-1----:R-:W-:Y:S05]  /*14330*/  @P1 BRA `(.L_x_1298) ;  /* 0x0000000000081947 */ /* 0x002fea0003800000 */
[----:B------:R-:W1:Y:S02]  /*14340*/  SYNCS.PHASECHK.TRANS64.TRYWAIT P1, [R21+URZ+0x19c50], R3 ;  /* 0x019c5003150075a7 */ /* 0x000e64000802017f */
[----:B-1----:R-:W-:Y:S05]  /*14350*/  @!P1 BRA `(.L_x_1299) ;  /* 0x000000d000609947 */ /* 0x002fea0003800000 */
.L_x_1298:
[----:B------:R-:W-:Y:S05]  /*14360*/  BSYNC B1 ;  /* 0x0000000000017941 */ /* 0x000fea0003800000 */
.L_x_1297:
[----:B01----:R-:W-:Y:S01]  /*14370*/  VIADD R3, R16, 0x3000 ;  /* 0x0000300010037836 */ /* 0x003fe20000000000 */
[----:B------:R-:W2:Y:S04]  /*14380*/  LDL R154, [R1+0x4] ;  /* 0x00000400019a7983 */ /* 0x000ea80000100800 */
[----:B------:R-:W-:-:S04]  /*14390*/  SHF.R.U32.HI R3, RZ, 0x4, R3 ;  /* 0x00000004ff037819 */ /* 0x000fc80000011603 */
[----:B------:R-:W-:-:S04]  /*143a0*/  LOP3.LUT R3, R3, 0x3fff, RZ, 0xc0, !PT ;  /* 0x00003fff03037812 */ /* 0x000fc800078ec0ff */
[----:B------:R-:W-:Y:S01]  /*143b0*/  LOP3.LUT R3, R3, 0x10000, RZ, 0xfc, !PT ;  /* 0x0001000003037812 */ /* 0x000fe200078efcff */
[----:B------:R-:W-:-:S04]  /*143c0*/  IMAD.MOV.U32 R13, RZ, RZ, 0x40000040 ;  /* 0x40000040ff0d7424 */ /* 0x000fc800078e00ff */
[----:B------:R-:W-:Y:S01]  /*143d0*/  IMAD R12, R12, 0x300, R3 ;  /* 0x000003000c0c7824 */ /* 0x000fe200078e0203 */
[----:B------:R-:W-:Y:S01]  /*143e0*/  R2UR UR7, R13 ;  /* 0x000000000d0772ca */ /* 0x000fe200000e0000 */
[----:B------:R-:W-:Y:S01]  /*143f0*/  WARPGROUP.ARRIVE ;  /* 0x00000000000079c5 */ /* 0x000fe20000000000 */
[----:B------:R-:W3:Y:S02]  /*14400*/  LDL R3, [R1+0x40] ;  /* 0x0000400001037983 */ /* 0x000ee40000100800 */
[----:B------:R-:W-:-:S13]  /*14410*/  R2UR UR6, R12 ;  /* 0x000000000c0672ca */ /* 0x000fda00000e0000 */
[----:B------:R-:W-:Y:S01]  /*14420*/  QGMMA.64x96x32.F32.E4M3.E4M3 R88, R148, gdesc[UR4], R88, gsb0 ;  /* 0x0160000494587df3 */ /* 0x000fe20008000858 */
[----:B------:R-:W-:Y:S02]  /*14430*/  VIADD R14, R12, 0x2 ;  /* 0x000000020c0e7836 */ /* 0x000fe40000000000 */
[----:B------:R-:W-:-:S03]  /*14440*/  IMAD.MOV.U32 R15, RZ, RZ, 0x40000040 ;  /* 0x40000040ff0f7424 */ /* 0x000fc600078e00ff */
[----:B------:R-:W-:Y:S02]  /*14450*/  R2UR UR6, R14 ;  /* 0x000000000e0672ca */ /* 0x000fe400000e0000 */
[----:B------:R-:W-:Y:S01]  /*14460*/  R2UR UR7, R15 ;  /* 0x000000000f0772ca */ /* 0x000fe200000e0000 */
[----:B------:R-:W-:Y:S02]  /*14470*/  WARPGROUP.DEPBAR.LE gsb0, 0x0 ;  /* 0x00008000000079c5 */ /* 0x000fe40000010000 */
[----:B------:R-:W3:Y:S01]  /*14480*/  LDL R150, [R1+0xc] ;  /* 0x00000c0001967983 */ /* 0x000ee20000100800 */
[C---:B------:R-:W-:Y:S01]  /*14490*/  VIADD R14, R12.reuse, 0x4 ;  /* 0x000000040c0e7836 */ /* 0x040fe20000000000 */
[----:B------:R-:W0:Y:S02]  /*144a0*/  LDC R149, c[0x0][0x448] ;  /* 0x00011200ff957b82 */ /* 0x000e240000000800 */
[----:B------:R-:W4:Y:S01]  /*144b0*/  LDL R151, [R1] ;  /* 0x0000000001977983 */ /* 0x000f220000100800 */
[----:B------:R-:W-:Y:S01]  /*144c0*/  WARPGROUP.ARRIVE ;  /* 0x00000000000079c5 */ /* 0x000fe20000000000 */
[----:B------:R-:W-:Y:S01]  /*144d0*/  IMAD.MOV.U32 R15, RZ, RZ, 0x40000040 ;  /* 0x40000040ff0f7424 */ /* 0x000fe200078e00ff */
[----:B------:R-:W-:Y:S01]  /*144e0*/  ULOP3.LUT UR4, URZ, UR44, URZ, 0x33, !UPT ;  /* 0x0000002c3f047292 */ /* 0x000fe2000f8e333f */
[----:B------:R-:W-:-:S02]  /*144f0*/  VIADD R12, R12, 0x6 ;  /* 0x000000060c0c7836 */ /* 0x000fc40000000000 */
[----:B------:R-:W-:-:S06]  /*14500*/  IMAD.MOV.U32 R13, RZ, RZ, 0x40000040 ;  /* 0x40000040ff0d7424 */ /* 0x000fcc00078e00ff */
[----:B------:R-:W-:Y:S01]  /*14510*/  QGMMA.64x96x32.F32.E4M3.E4M3 R88, R144, gdesc[UR4], R88, gsb0 ;  /* 0x0160000490587df3 */ /* 0x000fe20008000858 */
[----:B------:R-:W-:Y:S02]  /*14520*/  R2UR UR6, R14 ;  /* 0x000000000e0672ca */ /* 0x000fe400000e0000 */
[----:B------:R-:W-:Y:S02]  /*14530*/  R2UR UR7, R15 ;  /* 0x000000000f0772ca */ /* 0x000fe400000e0000 */
[----:B0-----:R-:W-:Y:S01]  /*14540*/  ISETP.NE.AND P1, PT, R149, 0x1, PT ;  /* 0x000000019500780c */ /* 0x001fe20003f25270 */
[----:B------:R-:W-:Y:S02]  /*14550*/  WARPGROUP.DEPBAR.LE gsb0, 0x0 ;  /* 0x00008000000079c5 */ /* 0x000fe40000010000 */
[----:B------:R-:W-:-:S08]  /*14560*/  WARPGROUP.ARRIVE ;  /* 0x00000000000079c5 */ /* 0x000fd00000000000 */
[----:B------:R-:W-:Y:S01]  /*14570*/  QGMMA.64x96x32.F32.E4M3.E4M3 R88, R140, gdesc[UR4], R88, gsb0 ;  /* 0x016000048c587df3 */ /* 0x000fe20008000858 */
[----:B------:R-:W-:Y:S02]  /*14580*/  R2UR UR6, R12 ;  /* 0x000000000c0672ca */ /* 0x000fe400000e0000 */
[----:B------:R-:W-:Y:S01]  /*14590*/  R2UR UR7, R13 ;  /* 0x000000000d0772ca */ /* 0x000fe200000e0000 */
[----:B------:R-:W0:Y:S08]  /*145a0*/  @P1 LDC R12, c[0x0][0x450] ;  /* 0x00011400ff0c1b82 */ /* 0x000e300000000800 */
[----:B------:R-:W1:Y:S01]  /*145b0*/  @P1 LDC R13, c[0x0][0x44c] ;  /* 0x00011300ff0d1b82 */ /* 0x000e620000000800 */
[----:B------:R-:W-:-:S02]  /*145c0*/  WARPGROUP.DEPBAR.LE gsb0, 0x0 ;  /* 0x00008000000079c5 */ /* 0x000fc40000010000 */
[----:B------:R-:W-:-:S06]  /*145d0*/  WARPGROUP.ARRIVE ;  /* 0x00000000000079c5 */ /* 0x000fcc0000000000 */
[----:B------:R-:W-:Y:S01]  /*145e0*/  QGMMA.64x96x32.F32.E4M3.E4M3 R88, R136, gdesc[UR4], R88, gsb0 ;  /* 0x0160000488587df3 */ /* 0x000fe20008000858 */
[----:B---3--:R-:W-:Y:S02]  /*145f0*/  IMAD.IADD R3, R3, 0x1, R150 ;  /* 0x0000000103037824 */ /* 0x008fe400078e0296 */
[----:B------:R-:W3:Y:S02]  /*14600*/  LDC R150, c[0x0][0x9e4] ;  /* 0x00027900ff967b82 */ /* 0x000ee40000000800 */
[----:B-1----:R-:W-:-:S05]  /*14610*/  @P1 IMAD.HI.U32 R13, R3, R13, RZ ;  /* 0x0000000d030d1227 */ /* 0x002fca00078e00ff */
[----:B0-----:R-:W-:Y:S01]  /*14620*/  @P1 SHF.R.U32.HI R3, RZ, R12, R13 ;  /* 0x0000000cff031219 */ /* 0x001fe2000001160d */
[----:B------:R-:W-:Y:S02]  /*14630*/  @!P0 VIADD R12, R0, 0x19c40 ;  /* 0x00019c40000c8836 */ /* 0x000fe40000000000 */
[----:B------:R-:W-:-:S03]  /*14640*/  IMAD.SHL.U32 R0, R4, 0x80, RZ ;  /* 0x0000008004007824 */ /* 0x000fc600078e00ff */
[----:B------:R-:W-:Y:S02]  /*14650*/  @!P0 PRMT R12, RZ, 0x654, R12 ;  /* 0x00000654ff0c8816 */ /* 0x000fe4000000000c */
[----:B------:R-:W-:-:S05]  /*14660*/  IADD3 R13, -R0, 0x1, RZ ;  /* 0x00000001000d7810 */ /* 0x000fca0007ffe1ff */
[----:B--2---:R-:W-:Y:S01]  /*14670*/  IMAD R13, R154, -0x2, R13 ;  /* 0xfffffffe9a0d7824 */ /* 0x004fe200078e020d */
[----:B---3--:R-:W-:-:S04]  /*14680*/  ISETP.GE.AND P4, PT, R150, 0x1, PT ;  /* 0x000000019600780c */ /* 0x008fc80003f86270 */
[----:B----4-:R-:W-:-:S05]  /*14690*/  IADD3 R15, -R155, R13, R151 ;  /* 0x0000000d9b0f7210 */ /* 0x010fca0007ffe197 */
[C---:B------:R-:W-:Y:S02]  /*146a0*/  VIADD R14, R15.reuse, UR41 ;  /* 0x000000290f0e7c36 */ /* 0x040fe40008000000 */
[----:B------:R-:W-:Y:S01]  /*146b0*/  VIADD R15, R15, UR4 ;  /* 0x000000040f0f7c36 */ /* 0x000fe20008000000 */
[----:B------:R-:W-:Y:S02]  /*146c0*/  WARPGROUP.DEPBAR.LE gsb0, 0x0 ;  /* 0x00008000000079c5 */ /* 0x000fe40000010000 */
[----:B------:R-:W0:Y:S01]  /*146d0*/  SHFL.IDX PT, R138, R3, RZ, 0x1c1f ;  /* 0x001c1fff038a7589 */ /* 0x000e2200000e0000 */
[----:B------:R1:W-:Y:S01]  /*146e0*/  @!P0 SYNCS.ARRIVE.TRANS64.RED.A1T0 RZ, [R12+URZ], RZ ;  /* 0x000000ff0cff89a7 */ /* 0x0003e2000810043f */
[--C-:B0-----:R-:W-:Y:S02]  /*146f0*/  IMAD.IADD R136, R14, 0x1, R138.reuse ;  /* 0x000000010e887824 */ /* 0x101fe400078e028a */
[----:B------:R-:W-:Y:S01]  /*14700*/  IMAD.IADD R137, R15, 0x1, R138 ;  /* 0x000000010f897824 */ /* 0x000fe200078e028a */
[----:B-1----:R-:W-:Y:S06]  /*14710*/  @!P4 BRA `(.L_x_1300) ;  /* 0x000000000058c947 */ /* 0x002fec0003800000 */
        /* <DEDUP_REMOVED lines=12> */
.L_x_1302:
[----:B------:R-:W-:-:S05]  /*147e0*/  IMAD.U32 R139, RZ, RZ, UR38 ;  /* 0x00000026ff8b7e24 */ /* 0x000fca000f8e00ff */
[----:B------:R-:W-:-:S13]  /*147f0*/  ISETP.NE.AND P1, PT, R139, 0x1, PT ;  /* 0x000000018b00780c */ /* 0x000fda0003f25270 */
[----:B------:R-:W0:Y:S02]  /*14800*/  @P1 LDC.64 R12, c[0x0][0x9e8] ;  /* 0x00027a00ff0c1b82 */ /* 0x000e240000000a00 */
[----:B0-----:R-:W-:-:S05]  /*14810*/  @P1 IMAD.HI.U32 R12, R138, R12, RZ ;  /* 0x0000000c8a0c1227 */ /* 0x001fca00078e00ff */
[----:B------:R-:W-:-:S07]  /*14820*/  @P1 SHF.R.U32.HI R138, RZ, R13, R12 ;  /* 0x0000000dff8a1219 */ /* 0x000fce000001160c */
.L_x_1303:
[----:B------:R-:W-:Y:S05]  /*14830*/  BSYNC B1 ;  /* 0x0000000000017941 */ /* 0x000fea0003800000 */
.L_x_1301:
[----:B------:R-:W-:-:S04]  /*14840*/  IMAD R138, R138, R139, -R0 ;  /* 0x0000008b8a8a7224 */ /* 0x000fc800078e0a00 */
[----:B------:R-:W-:-:S05]  /*14850*/  IMAD R138, R154, -0x2, R138 ;  /* 0xfffffffe9a8a7824 */ /* 0x000fca00078e028a */
[----:B------:R-:W-:Y:S02]  /*14860*/  VIMNMX R137, R137, R138, !PT ;  /* 0x0000008a89897248 */ /* 0x000fe40007fe0100 */
[----:B------:R-:W-:-:S07]  /*14870*/  VIADDMNMX R136, R138, R139, R136, PT ;  /* 0x0000008b8a887246 */ /* 0x000fce0003800188 */
.L_x_1300:
        /* <DEDUP_REMOVED lines=113> */
.L_x_1306:
[----:B------:R-:W-:-:S05]  /*14f90*/  IMAD.U32 R136, RZ, RZ, UR38 ;  /* 0x00000026ff887e24 */ /* 0x000fca000f8e00ff */
[----:B------:R-:W-:-:S13]  /*14fa0*/  ISETP.NE.AND P1, PT, R136, 0x1, PT ;  /* 0x000000018800780c */ /* 0x000fda0003f25270 */
[----:B------:R-:W0:Y:S02]  /*14fb0*/  @P1 LDC.64 R12, c[0x0][0x9e8] ;  /* 0x00027a00ff0c1b82 */ /* 0x000e240000000a00 */
[----:B0-----:R-:W-:-:S05]  /*14fc0*/  @P1 IMAD.HI.U32 R12, R3, R12, RZ ;  /* 0x0000000c030c1227 */ /* 0x001fca00078e00ff */
[----:B------:R-:W-:-:S07]  /*14fd0*/  @P1 SHF.R.U32.HI R3, RZ, R13, R12 ;  /* 0x0000000dff031219 */ /* 0x000fce000001160c */
.L_x_1307:
[----:B------:R-:W-:Y:S05]  /*14fe0*/  BSYNC B1 ;  /* 0x0000000000017941 */ /* 0x000fea0003800000 */
.L_x_1305:
[----:B------:R-:W-:-:S04]  /*14ff0*/  IMAD R0, R3, R136, -R0 ;  /* 0x0000008803007224 */ /* 0x000fc800078e0a00 */
[----:B------:R-:W-:-:S05]  /*15000*/  IMAD R0, R154, -0x2, R0 ;  /* 0xfffffffe9a007824 */ /* 0x000fca00078e0200 */
[----:B------:R-:W-:Y:S02]  /*15010*/  VIMNMX R15, R15, R0, !PT ;  /* 0x000000000f0f7248 */ /* 0x000fe40007fe0100 */
[----:B------:R-:W-:-:S07]  /*15020*/  VIADDMNMX R14, R0, R136, R14, PT ;  /* 0x00000088000e7246 */ /* 0x000fce000380010e */
.L_x_1304:
        /* <DEDUP_REMOVED lines=8> */
[C---:B------:R-:W-:Y:S02]  /*150b0*/  ISETP.GT.AND P2, PT, R15.reuse, 0x8, P3 ;  /* 0x000000080f00780c */ /* 0x040fe40001f44270 */
        /* <DEDUP_REMOVED lines=65> */
[----:B------:R-:W-:Y:S02]  /*154d0*/  FMNMX.FTZ R0, R84, R0, !PT ;  /* 0x0000000054007209 */ /* 0x000fe40007810000 */
[----:B------:R-:W-:Y:S02]  /*154e0*/  FSEL R54, R54, -INF , !P2 ;  /* 0xff80000036367808 */ /* 0x000fe40005000000 */
[----:B------:R-:W-:Y:S02]  /*154f0*/  FSEL R55, R55, -INF , !P1 ;  /* 0xff80000037377808 */ /* 0x000fe40004800000 */
[----:B------:R-:W-:Y:S02]  /*15500*/  FMNMX.FTZ R0, R85, R0, !PT ;  /* 0x0000000055007209 */ /* 0x000fe40007810000 */
[----:B------:R-:W-:-:S02]  /*15510*/  ISETP.GT.AND P2, PT, R15, 0x40, P3 ;  /* 0x000000400f00780c */ /* 0x000fc40001f44270 */
[----:B------:R-:W-:Y:S01]  /*15520*/  ISETP.GT.AND P1, PT, R15, 0x41, P3 ;  /* 0x000000410f00780c */ /* 0x000fe20001f24270 */
[----:B------:R-:W0:Y:S01]  /*15530*/  SHFL.BFLY PT, R3, R0, 0x2, 0x1f ;  /* 0x0c401f0000037f89 */ /* 0x000e2200000e0000 */
[C---:B------:R-:W-:Y:S02]  /*15540*/  ISETP.LT.OR P2, PT, R14.reuse, 0x41, P2 ;  /* 0x000000410e00780c */ /* 0x040fe40001741670 */
[----:B------:R-:W-:Y:S02]  /*15550*/  ISETP.LT.OR P1, PT, R14, 0x42, P1 ;  /* 0x000000420e00780c */ /* 0x000fe40000f21670 */
[----:B------:R-:W-:Y:S02]  /*15560*/  FSEL R58, R58, -INF , !P2 ;  /* 0xff8000003a3a7808 */ /* 0x000fe40005000000 */
[----:B------:R-:W-:Y:S02]  /*15570*/  FSEL R59, R59, -INF , !P1 ;  /* 0xff8000003b3b7808 */ /* 0x000fe40004800000 */
[----:B------:R-:W-:-:S02]  /*15580*/  ISETP.GT.AND P2, PT, R15, 0x48, P3 ;  /* 0x000000480f00780c */ /* 0x000fc40001f44270 */
[----:B------:R-:W-:Y:S02]  /*15590*/  ISETP.GT.AND P1, PT, R15, 0x49, P3 ;  /* 0x000000490f00780c */ /* 0x000fe40001f24270 */
        /* <DEDUP_REMOVED lines=8> */
[----:B------:R-:W-:Y:S02]  /*15620*/  LOP3.LUT R22, R22, 0xbfffffff, RZ, 0xc0, !PT ;  /* 0xbfffffff16167812 */ /* 0x000fe400078ec0ff */
[----:B------:R-:W-:Y:S02]  /*15630*/  FSEL R66, R66, -INF , !P2 ;  /* 0xff80000042427808 */ /* 0x000fe40005000000 */
[----:B------:R-:W-:-:S02]  /*15640*/  FSEL R67, R67, -INF , !P1 ;  /* 0xff80000043437808 */ /* 0x000fc40004800000 */
[C---:B------:R-:W-:Y:S02]  /*15650*/  ISETP.GT.AND P2, PT, R15.reuse, 0x58, P3 ;  /* 0x000000580f00780c */ /* 0x040fe40001f44270 */
[C---:B------:R-:W-:Y:S02]  /*15660*/  ISETP.GT.AND P1, PT, R15.reuse, 0x59, P3 ;  /* 0x000000590f00780c */ /* 0x040fe40001f24270 */
[----:B------:R-:W-:Y:S02]  /*15670*/  @P0 LOP3.LUT R22, R22, 0x40000000, RZ, 0xfc, !PT ;  /* 0x4000000016160812 */ /* 0x000fe400078efcff */
[----:B0-----:R-:W-:Y:S02]  /*15680*/  FMNMX.FTZ R3, R0, R3, !PT ;  /* 0x0000000300037209 */ /* 0x001fe40007810000 */
[----:B------:R-:W-:Y:S02]  /*15690*/  ISETP.GT.AND P0, PT, R15, RZ, P3 ;  /* 0x000000ff0f00720c */ /* 0x000fe40001f04270 */
[C---:B------:R-:W-:Y:S01]  /*156a0*/  ISETP.LT.OR P2, PT, R14.reuse, 0x59, P2 ;  /* 0x000000590e00780c */ /* 0x040fe20001741670 */
[----:B------:R-:W0:Y:S01]  /*156b0*/  SHFL.BFLY PT, R0, R3, 0x1, 0x1f ;  /* 0x0c201f0003007f89 */ /* 0x000e2200000e0000 */
[----:B------:R-:W-:-:S02]  /*156c0*/  ISETP.LT.OR P1, PT, R14, 0x5a, P1 ;  /* 0x0000005a0e00780c */ /* 0x000fc40000f21670 */
[----:B------:R-:W-:Y:S02]  /*156d0*/  FSEL R70, R70, -INF , !P2 ;  /* 0xff80000046467808 */ /* 0x000fe40005000000 */
[----:B------:R-:W-:Y:S02]  /*156e0*/  FSEL R71, R71, -INF , !P1 ;  /* 0xff80000047477808 */ /* 0x000fe40004800000 */
[C---:B------:R-:W-:Y:S02]  /*156f0*/  ISETP.GT.AND P2, PT, R15.reuse, 0x60, P3 ;  /* 0x000000600f00780c */ /* 0x040fe40001f44270 */
[----:B------:R-:W-:Y:S02]  /*15700*/  ISETP.GT.AND P1, PT, R15, 0x61, P3 ;  /* 0x000000610f00780c */ /* 0x000fe40001f24270 */
[----:B------:R-:W-:Y:S02]  /*15710*/  LOP3.LUT R22, R22, 0xfffffff7, RZ, 0xc0, !PT ;  /* 0xfffffff716167812 */ /* 0x000fe400078ec0ff */
[----:B------:R-:W-:-:S02]  /*15720*/  ISETP.LT.OR P2, PT, R14, 0x61, P2 ;  /* 0x000000610e00780c */ /* 0x000fc40001741670 */
[----:B------:R-:W-:Y:S02]  /*15730*/  ISETP.LT.OR P1, PT, R14, 0x62, P1 ;  /* 0x000000620e00780c */ /* 0x000fe40000f21670 */
[----:B------:R-:W-:Y:S02]  /*15740*/  @P0 LOP3.LUT R22, R22, 0x8, RZ, 0xfc, !PT ;  /* 0x0000000816160812 */ /* 0x000fe400078efcff */
[----:B------:R-:W-:Y:S02]  /*15750*/  FSEL R74, R74, -INF , !P2 ;  /* 0xff8000004a4a7808 */ /* 0x000fe40005000000 */
[----:B------:R-:W-:Y:S02]  /*15760*/  FSEL R75, R75, -INF , !P1 ;  /* 0xff8000004b4b7808 */ /* 0x000fe40004800000 */
[C---:B------:R-:W-:Y:S02]  /*15770*/  ISETP.GT.AND P4, PT, R15.reuse, 0x68, P3 ;  /* 0x000000680f00780c */ /* 0x040fe40001f84270 */
[----:B------:R-:W-:-:S02]  /*15780*/  ISETP.GT.AND P5, PT, R15, 0x69, P3 ;  /* 0x000000690f00780c */ /* 0x000fc40001fa4270 */
[C---:B------:R-:W-:Y:S02]  /*15790*/  ISETP.GT.AND P6, PT, R15.reuse, 0x70, P3 ;  /* 0x000000700f00780c */ /* 0x040fe40001fc4270 */
[C---:B------:R-:W-:Y:S02]  /*157a0*/  ISETP.GT.AND P2, PT, R15.reuse, 0x71, P3 ;  /* 0x000000710f00780c */ /* 0x040fe40001f44270 */
[C---:B------:R-:W-:Y:S02]  /*157b0*/  ISETP.GT.AND P1, PT, R15.reuse, 0x78, P3 ;  /* 0x000000780f00780c */ /* 0x040fe40001f24270 */
[----:B------:R-:W-:Y:S02]  /*157c0*/  ISETP.GT.AND P0, PT, R15, 0x79, P3 ;  /* 0x000000790f00780c */ /* 0x000fe40001f04270 */
[----:B------:R-:W-:Y:S02]  /*157d0*/  LOP3.LUT P3, RZ, R22, 0x8, RZ, 0xc0, !PT ;  /* 0x0000000816ff7812 */ /* 0x000fe4000786c0ff */
[----:B0-----:R-:W-:-:S02]  /*157e0*/  FMNMX.FTZ R3, R3, R0, !PT ;  /* 0x0000000003037209 */ /* 0x001fc40007810000 */
[----:B------:R-:W-:Y:S02]  /*157f0*/  ISETP.LT.OR P3, PT, R14, 0x1, P3 ;  /* 0x000000010e00780c */ /* 0x000fe40001f61670 */
[----:B------:R-:W-:Y:S01]  /*15800*/  LOP3.LUT R22, R22, 0xfffffffd, RZ, 0xc0, !PT ;  /* 0xfffffffd16167812 */ /* 0x000fe200078ec0ff */
[----:B------:R-:W-:-:S01]  /*15810*/  FFMA.FTZ R13, R2, R3, -8 ;  /* 0xc1000000020d7423 */ /* 0x000fc20000010003 */
[----:B------:R-:W-:Y:S02]  /*15820*/  FSEL R26, R26, -INF , !P3 ;  /* 0xff8000001a1a7808 */ /* 0x000fe40005800000 */
[----:B------:R-:W-:Y:S02]  /*15830*/  ISETP.LT.OR P6, PT, R14, 0x71, P6 ;  /* 0x000000710e00780c */ /* 0x000fe400037c1670 */
[----:B------:R-:W-:Y:S02]  /*15840*/  FMNMX.FTZ R0, R26, R7, !PT ;  /* 0x000000071a007209 */ /* 0x000fe40007810000 */
[----:B------:R-:W-:-:S02]  /*15850*/  @P0 LOP3.LUT R22, R22, 0x2, RZ, 0xfc, !PT ;  /* 0x0000000216160812 */ /* 0x000fc400078efcff */
[----:B------:R-:W-:Y:S02]  /*15860*/  FMNMX.FTZ R0, R27, R0, !PT ;  /* 0x000000001b007209 */ /* 0x000fe40007810000 */
[----:B------:R-:W-:Y:S02]  /*15870*/  ISETP.LT.OR P0, PT, R14, 0x69, P4 ;  /* 0x000000690e00780c */ /* 0x000fe40002701670 */
[----:B------:R-:W-:Y:S02]  /*15880*/  FMNMX.FTZ R0, R30, R0, !PT ;  /* 0x000000001e007209 */ /* 0x000fe40007810000 */
[C---:B------:R-:W-:Y:S02]  /*15890*/  LOP3.LUT P4, RZ, R22.reuse, 0x2, RZ, 0xc0, !PT ;  /* 0x0000000216ff7812 */ /* 0x040fe4000788c0ff */
[----:B------:R-:W-:Y:S02]  /*158a0*/  FMNMX.FTZ R0, R31, R0, !PT ;  /* 0x000000001f007209 */ /* 0x000fe40007810000 */
[----:B------:R-:W-:-:S02]  /*158b0*/  LOP3.LUT R22, R22, 0xffffffef, RZ, 0xc0, !PT ;  /* 0xffffffef16167812 */ /* 0x000fc400078ec0ff */
[----:B------:R-:W-:Y:S02]  /*158c0*/  FMNMX.FTZ R0, R34, R0, !PT ;  /* 0x0000000022007209 */ /* 0x000fe40007810000 */
[----:B------:R-:W-:Y:S02]  /*158d0*/  ISETP.LT.OR P2, PT, R14, 0x72, P2 ;  /* 0x000000720e00780c */ /* 0x000fe40001741670 */
[----:B------:R-:W-:Y:S02]  /*158e0*/  FMNMX.FTZ R0, R35, R0, !PT ;  /* 0x0000000023007209 */ /* 0x000fe40007810000 */
[----:B------:R-:W-:Y:S02]  /*158f0*/  @P0 LOP3.LUT R22, R22, 0x10, RZ, 0xfc, !PT ;  /* 0x0000001016160812 */ /* 0x000fe400078efcff */
[----:B------:R-:W-:Y:S02]  /*15900*/  FMNMX.FTZ R0, R38, R0, !PT ;  /* 0x0000000026007209 */ /* 0x000fe40007810000 */
[----:B------:R-:W-:-:S02]  /*15910*/  ISETP.LT.OR P0, PT, R14, 0x6a, P5 ;  /* 0x0000006a0e00780c */ /* 0x000fc40002f01670 */
[----:B------:R-:W-:Y:S02]  /*15920*/  FMNMX.FTZ R0, R39, R0, !PT ;  /* 0x0000000027007209 */ /* 0x000fe40007810000 */
[C---:B------:R-:W-:Y:S02]  /*15930*/  FSETP.NEU.FTZ.AND P5, PT, R3.reuse, -INF , PT ;  /* 0xff8000000300780b */ /* 0x040fe40003fbd000 */
[----:B------:R-:W-:Y:S02]  /*15940*/  FMNMX.FTZ R0, R42, R0, !PT ;  /* 0x000000002a007209 */ /* 0x000fe40007810000 */
[----:B------:R-:W-:Y:S02]  /*15950*/  FSEL R12, R3, RZ, P5 ;  /* 0x000000ff030c7208 */ /* 0x000fe40002800000 */
[----:B------:R-:W-:Y:S02]  /*15960*/  FMNMX.FTZ R0, R43, R0, !PT ;  /* 0x000000002b007209 */ /* 0x000fe40007810000 */
[----:B------:R-:W-:Y:S01]  /*15970*/  FSEL R13, R13, RZ, P5 ;  /* 0x000000ff0d0d7208 */ /* 0x000fe20002800000 */
[----:B------:R-:W-:Y:S01]  /*15980*/  FADD.FTZ R12, -R12, R20 ;  /* 0x000000140c0c7221 */ /* 0x000fe20000010100 */
[----:B------:R-:W-:-:S02]  /*15990*/  FMNMX.FTZ R0, R46, R0, !PT ;  /* 0x000000002e007209 */ /* 0x000fc40007810000 */
[----:B------:R-:W-:Y:S01]  /*159a0*/  LOP3.LUT P5, RZ, R22, 0x10, RZ, 0xc0, !PT ;  /* 0x0000001016ff7812 */ /* 0x000fe200078ac0ff */
[----:B------:R-:W-:-:S01]  /*159b0*/  FFMA.FTZ R24, R2, R24, -R13 ;  /* 0x0000001802187223 */ /* 0x000fc2000001080d */
[----:B------:R-:W-:Y:S01]  /*159c0*/  FMNMX.FTZ R0, R47, R0, !PT ;  /* 0x000000002f007209 */ /* 0x000fe20007810000 */
[----:B------:R-:W-:Y:S01]  /*159d0*/  FMUL.FTZ R12, R2, R12 ;  /* 0x0000000c020c7220 */ /* 0x000fe20000410000 */
[----:B------:R-:W-:Y:S01]  /*159e0*/  FSEL R78, R78, -INF , !P5 ;  /* 0xff8000004e4e7808 */ /* 0x000fe20006800000 */
[----:B------:R-:W-:-:S01]  /*159f0*/  FFMA.FTZ R25, R2, R25, -R13 ;  /* 0x0000001902197223 */ /* 0x000fc2000001080d */
[----:B------:R-:W-:Y:S01]  /*15a00*/  FMNMX.FTZ R0, R50, R0, !PT ;  /* 0x0000000032007209 */ /* 0x000fe20007810000 */
[----:B------:R-:W-:Y:S01]  /*15a10*/  MUFU.EX2 R24, R24 ;  /* 0x0000001800187308 */ /* 0x000fe20000000800 */
[----:B------:R-:W-:Y:S01]  /*15a20*/  FSEL R79, R79, -INF , !P0 ;  /* 0xff8000004f4f7808 */ /* 0x000fe20004000000 */
[C-C-:B------:R-:W-:Y:S01]  /*15a30*/  FFMA.FTZ R28, R2.reuse, R28, -R13.reuse ;  /* 0x0000001c021c7223 */ /* 0x140fe2000001080d */
[----:B------:R-:W-:Y:S01]  /*15a40*/  FMNMX.FTZ R0, R51, R0, !PT ;  /* 0x0000000033007209 */ /* 0x000fe20007810000 */
[--C-:B------:R-:W-:Y:S01]  /*15a50*/  FFMA.FTZ R29, R2, R29, -R13.reuse ;  /* 0x0000001d021d7223 */ /* 0x100fe2000001080d */
[----:B------:R-:W-:Y:S01]  /*15a60*/  FSEL R82, R82, -INF , !P6 ;  /* 0xff80000052527808 */ /* 0x000fe20007000000 */
[--C-:B------:R-:W-:Y:S01]  /*15a70*/  FFMA.FTZ R32, R2, R32, -R13.reuse ;  /* 0x0000002002207223 */ /* 0x100fe2000001080d */
[----:B------:R-:W-:Y:S01]  /*15a80*/  FMNMX.FTZ R0, R54, R0, !PT ;  /* 0x0000000036007209 */ /* 0x000fe20007810000 */
[----:B------:R-:W0:Y:S01]  /*15a90*/  MUFU.EX2 R12, R12 ;  /* 0x0000000c000c7308 */ /* 0x000e220000000800 */
[----:B------:R-:W-:Y:S01]  /*15aa0*/  ISETP.LT.OR P1, PT, R14, 0x79, P1 ;  /* 0x000000790e00780c */ /* 0x000fe20000f21670 */
[C-C-:B------:R-:W-:Y:S01]  /*15ab0*/  FFMA.FTZ R33, R2.reuse, R33, -R13.reuse ;  /* 0x0000002102217223 */ /* 0x140fe2000001080d */
[----:B------:R-:W-:Y:S01]  /*15ac0*/  FMNMX.FTZ R0, R55, R0, !PT ;  /* 0x0000000037007209 */ /* 0x000fe20007810000 */
[C-C-:B------:R-:W-:Y:S01]  /*15ad0*/  FFMA.FTZ R36, R2.reuse, R36, -R13.reuse ;  /* 0x0000002402247223 */ /* 0x140fe2000001080d */
[----:B------:R-:W-:Y:S01]  /*15ae0*/  FSEL R83, R83, -INF , !P2 ;  /* 0xff80000053537808 */ /* 0x000fe20005000000 */
[--C-:B------:R-:W-:Y:S01]  /*15af0*/  FFMA.FTZ R37, R2, R37, -R13.reuse ;  /* 0x0000002502257223 */ /* 0x100fe2000001080d */
[----:B------:R-:W-:Y:S01]  /*15b00*/  FMNMX.FTZ R0, R58, R0, !PT ;  /* 0x000000003a007209 */ /* 0x000fe20007810000 */
[----:B------:R-:W1:Y:S01]  /*15b10*/  MUFU.EX2 R25, R25 ;  /* 0x0000001900197308 */ /* 0x000e620000000800 */
[----:B------:R-:W-:Y:S01]  /*15b20*/  ISETP.LT.OR P4, PT, R14, 0x7a, P4 ;  /* 0x0000007a0e00780c */ /* 0x000fe20002781670 */
[C-C-:B------:R-:W-:Y:S01]  /*15b30*/  FFMA.FTZ R40, R2.reuse, R40, -R13.reuse ;  /* 0x0000002802287223 */ /* 0x140fe2000001080d */
[----:B------:R-:W-:Y:S01]  /*15b40*/  FMNMX.FTZ R0, R59, R0, !PT ;  /* 0x000000003b007209 */ /* 0x000fe20007810000 */
[--C-:B------:R-:W-:Y:S01]  /*15b50*/  FFMA.FTZ R41, R2, R41, -R13.reuse ;  /* 0x0000002902297223 */ /* 0x100fe2000001080d */
[----:B------:R-:W-:Y:S01]  /*15b60*/  FSEL R86, R86, -INF , !P1 ;  /* 0xff80000056567808 */ /* 0x000fe20004800000 */
[--C-:B------:R-:W-:Y:S01]  /*15b70*/  FFMA.FTZ R44, R2, R44, -R13.reuse ;  /* 0x0000002c022c7223 */ /* 0x100fe2000001080d */
[----:B------:R-:W-:Y:S01]  /*15b80*/  FMNMX.FTZ R0, R62, R0, !PT ;  /* 0x000000003e007209 */ /* 0x000fe20007810000 */
[----:B------:R-:W-:Y:S01]  /*15b90*/  MUFU.EX2 R28, R28 ;  /* 0x0000001c001c7308 */ /* 0x000fe20000000800 */
[----:B------:R-:W-:Y:S01]  /*15ba0*/  FSEL R87, R87, -INF , !P4 ;  /* 0xff80000057577808 */ /* 0x000fe20006000000 */
[----:B0-----:R-:W-:Y:S01]  /*15bb0*/  FFMA.FTZ R6, R12, R6, R24 ;  /* 0x000000060c067223 */ /* 0x001fe20000010018 */
[----:B------:R-:W-:Y:S01]  /*15bc0*/  FMNMX.FTZ R0, R63, R0, !PT ;  /* 0x000000003f007209 */ /* 0x000fe20007810000 */
[C-C-:B------:R-:W-:Y:S01]  /*15bd0*/  FFMA.FTZ R45, R2.reuse, R45, -R13.reuse ;  /* 0x0000002d022d7223 */ /* 0x140fe2000001080d */
[----:B------:R-:W-:-:S01]  /*15be0*/  FFMA.FTZ R48, R2, R48, -R13 ;  /* 0x0000003002307223 */ /* 0x000fc2000001080d */
[----:B------:R-:W-:Y:S01]  /*15bf0*/  FFMA.FTZ R49, R2, R49, -R13 ;  /* 0x0000003102317223 */ /* 0x000fe2000001080d */
[----:B------:R-:W-:Y:S01]  /*15c00*/  FMNMX.FTZ R0, R66, R0, !PT ;  /* 0x0000000042007209 */ /* 0x000fe20007810000 */
[----:B------:R-:W-:Y:S01]  /*15c10*/  MUFU.EX2 R29, R29 ;  /* 0x0000001d001d7308 */ /* 0x000fe20000000800 */
[----:B-1----:R-:W-:-:S01]  /*15c20*/  FADD.FTZ R6, R25, R6 ;  /* 0x0000000619067221 */ /* 0x002fc20000010000 */
[C-C-:B------:R-:W-:Y:S01]  /*15c30*/  FFMA.FTZ R52, R2.reuse, R52, -R13.reuse ;  /* 0x0000003402347223 */ /* 0x140fe2000001080d */
[----:B------:R-:W-:Y:S01]  /*15c40*/  FMNMX.FTZ R0, R67, R0, !PT ;  /* 0x0000000043007209 */ /* 0x000fe20007810000 */
[C-C-:B------:R-:W-:Y:S01]  /*15c50*/  FFMA.FTZ R53, R2.reuse, R53, -R13.reuse ;  /* 0x0000003502357223 */ /* 0x140fe2000001080d */
[----:B------:R-:W-:-:S01]  /*15c60*/  FFMA.FTZ R56, R2, R56, -R13 ;  /* 0x0000003802387223 */ /* 0x000fc2000001080d */
[--C-:B------:R-:W-:Y:S01]  /*15c70*/  FFMA.FTZ R57, R2, R57, -R13.reuse ;  /* 0x0000003902397223 */ /* 0x100fe2000001080d */
[----:B------:R-:W-:Y:S01]  /*15c80*/  FMNMX.FTZ R0, R70, R0, !PT ;  /* 0x0000000046007209 */ /* 0x000fe20007810000 */
[----:B------:R-:W-:Y:S01]  /*15c90*/  MUFU.EX2 R32, R32 ;  /* 0x0000002000207308 */ /* 0x000fe20000000800 */
[----:B------:R-:W-:-:S01]  /*15ca0*/  FFMA.FTZ R60, R2, R60, -R13 ;  /* 0x0000003c023c7223 */ /* 0x000fc2000001080d */
        /* <DEDUP_REMOVED lines=20> */
[----:B------:R-:W-:-:S02]  /*15df0*/  ISETP.NE.AND P5, PT, R136, 0x3, PT ;  /* 0x000000038800780c */ /* 0x000fc40003fa5270 */
[----:B------:R-:W-:Y:S01]  /*15e00*/  FMNMX.FTZ R0, R82, R0, !PT ;  /* 0x0000000052007209 */ /* 0x000fe20007810000 */
[----:B------:R-:W-:Y:S01]  /*15e10*/  MUFU.EX2 R37, R37 ;  /* 0x0000002500257308 */ /* 0x000fe20000000800 */
[----:B------:R-:W-:Y:S02]  /*15e20*/  LOP3.LUT P0, RZ, R22, 0x40000000, RZ, 0xc0, !PT ;  /* 0x4000000016ff7812 */ /* 0x000fe4000780c0ff */
[----:B------:R-:W-:-:S04]  /*15e30*/  FMNMX.FTZ R0, R83, R0, !PT ;  /* 0x0000000053007209 */ /* 0x000fc80007810000 */
[----:B------:R-:W-:Y:S01]  /*15e40*/  FMNMX.FTZ R0, R86, R0, !PT ;  /* 0x0000000056007209 */ /* 0x000fe20007810000 */
[----:B------:R-:W-:Y:S03]  /*15e50*/  MUFU.EX2 R40, R40 ;  /* 0x0000002800287308 */ /* 0x000fe60000000800 */
[----:B------:R-:W-:-:S05]  /*15e60*/  FMNMX.FTZ R0, R87, R0, !PT ;  /* 0x0000000057007209 */ /* 0x000fca0007810000 */
[----:B------:R-:W0:Y:S01]  /*15e70*/  SHFL.BFLY PT, R14, R0, 0x2, 0x1f ;  /* 0x0c401f00000e7f89 */ /* 0x000e2200000e0000 */
[----:B------:R-:W-:Y:S08]  /*15e80*/  MUFU.EX2 R41, R41 ;  /* 0x0000002900297308 */ /* 0x000ff00000000800 */
[----:B------:R-:W-:Y:S08]  /*15e90*/  MUFU.EX2 R44, R44 ;  /* 0x0000002c002c7308 */ /* 0x000ff00000000800 */
[----:B------:R-:W-:Y:S01]  /*15ea0*/  MUFU.EX2 R45, R45 ;  /* 0x0000002d002d7308 */ /* 0x000fe20000000800 */
[----:B0-----:R-:W-:-:S07]  /*15eb0*/  FMNMX.FTZ R0, R0, R14, !PT ;  /* 0x0000000e00007209 */ /* 0x001fce0007810000 */
[----:B------:R-:W-:Y:S01]  /*15ec0*/  MUFU.EX2 R48, R48 ;  /* 0x0000003000307308 */ /* 0x000fe20000000800 */
[----:B------:R-:W0:Y:S07]  /*15ed0*/  SHFL.BFLY PT, R14, R0, 0x1, 0x1f ;  /* 0x0c201f00000e7f89 */ /* 0x000e2e00000e0000 */
[----:B------:R-:W-:Y:S08]  /*15ee0*/  MUFU.EX2 R49, R49 ;  /* 0x0000003100317308 */ /* 0x000ff00000000800 */
[----:B------:R-:W-:Y:S08]  /*15ef0*/  MUFU.EX2 R52, R52 ;  /* 0x0000003400347308 */ /* 0x000ff00000000800 */
[----:B------:R-:W-:Y:S01]  /*15f00*/  MUFU.EX2 R53, R53 ;  /* 0x0000003500357308 */ /* 0x000fe20000000800 */
[----:B0-----:R-:W-:-:S04]  /*15f10*/  FMNMX.FTZ R0, R0, R14, !PT ;  /* 0x0000000e00007209 */ /* 0x001fc80007810000 */
[----:B------:R-:W-:-:S03]  /*15f20*/  FSETP.NEU.FTZ.AND P1, PT, R0, -INF , PT ;  /* 0xff8000000000780b */ /* 0x000fc60003f3d000 */
[----:B------:R-:W-:Y:S01]  /*15f30*/  MUFU.EX2 R56, R56 ;  /* 0x0000003800387308 */ /* 0x000fe20000000800 */
[----:B------:R-:W-:-:S05]  /*15f40*/  FSEL R14, R0, RZ, P1 ;  /* 0x000000ff000e7208 */ /* 0x000fca0000800000 */
[----:B------:R-:W-:Y:S01]  /*15f50*/  FADD.FTZ R7, -R14, R7 ;  /* 0x000000070e077221 */ /* 0x000fe20000010100 */
[----:B------:R-:W-:-:S01]  /*15f60*/  FFMA.FTZ R14, R2, R0, -8 ;  /* 0xc1000000020e7423 */ /* 0x000fc20000010000 */
[----:B------:R-:W-:Y:S02]  /*15f70*/  MUFU.EX2 R57, R57 ;  /* 0x0000003900397308 */ /* 0x000fe40000000800 */
[----:B------:R-:W-:Y:S02]  /*15f80*/  FMUL.FTZ R7, R2, R7 ;  /* 0x0000000702077220 */ /* 0x000fe40000410000 */
[----:B------:R-:W-:-:S04]  /*15f90*/  FSEL R15, R14, RZ, P1 ;  /* 0x000000ff0e0f7208 */ /* 0x000fc80000800000 */
        /* <DEDUP_REMOVED lines=38> */
[----:B------:R-:W-:Y:S01]  /*16200*/  FADD.FTZ R5, R29, R5 ;  /* 0x000000051d057221 */ /* 0x000fe20000010000 */
[----:B------:R-:W-:-:S01]  /*16210*/  FFMA.FTZ R86, R2, R86, -R15 ;  /* 0x0000005602567223 */ /* 0x000fc2000001080f */
[----:B------:R-:W1:Y:S01]  /*16220*/  MUFU.EX2 R34, R34 ;  /* 0x0000002200227308 */ /* 0x000e620000000800 */
[----:B--2---:R-:W-:-:S01]  /*16230*/  FADD.FTZ R6, R30, R14 ;  /* 0x0000000e1e067221 */ /* 0x004fc20000010000 */
[----:B------:R-:W-:Y:S01]  /*16240*/  FADD.FTZ R5, R32, R5 ;  /* 0x0000000520057221 */ /* 0x000fe20000010000 */
[----:B------:R-:W-:-:S03]  /*16250*/  FFMA.FTZ R15, R2, R87, -R15 ;  /* 0x00000057020f7223 */ /* 0x000fc6000001080f */
        /* <DEDUP_REMOVED lines=99> */
.L_x_1308:
[----:B------:R-:W2:Y:S01]  /*16890*/  LDL R14, [R1+0x1c] ;  /* 0x00001c00010e7983 */ /* 0x000ea20000100800 */
[----:B------:R-:W-:-:S05]  /*168a0*/  VIADD R21, R21, 0x19c60 ;  /* 0x00019c6015157836 */ /* 0x000fca0000000000 */
[----:B--2---:R-:W-:Y:S02]  /*168b0*/  PRMT R21, R14, 0x654, R21 ;  /* 0x000006540e157816 */ /* 0x004fe40000000015 */
[----:B------:R-:W2:Y:S01]  /*168c0*/  LDL R14, [R1+0x44] ;  /* 0x00004400010e7983 */ /* 0x000ea20000100800 */
[----:B------:R-:W-:Y:S01]  /*168d0*/  F2FP.SATFINITE.E4M3.F32.PACK_AB_MERGE_C R28, R29, R28, RZ ;  /* 0x0000001c1d1c723e */ /* 0x000fe200048070ff */
[----:B------:R0:W-:Y:S01]  /*168e0*/  SYNCS.ARRIVE.TRANS64.RED.A1T0 RZ, [R21+URZ], RZ ;  /* 0x000000ff15ff79a7 */ /* 0x0001e2000810043f */
        /* <DEDUP_REMOVED lines=92> */
[C---:B--2---:R-:W-:Y:S01]  /*16eb0*/  ISETP.GT.AND P1, PT, R4.reuse, R14, PT ;  /* 0x0000000e0400720c */ /* 0x044fe20003f24270 */
[----:B------:R-:W-:-:S12]  /*16ec0*/  VIADD R4, R4, 0xffffffff ;  /* 0xffffffff04047836 */ /* 0x000fd80000000000 */
[----:B0-----:R-:W-:Y:S05]  /*16ed0*/  @P1 BRA `(.L_x_1309) ;  /* 0xffffffd0002c1947 */ /* 0x001fea000383ffff */
.L_x_1289:
[----:B------:R-:W-:Y:S05]  /*16ee0*/  BSYNC B0 ;  /* 0x0000000000007941 */ /* 0x000fea0003800000 */
.L_x_1288:
[----:B------:R-:W-:Y:S01]  /*16ef0*/  IMAD.U32 R14, RZ, RZ, UR36 ;  /* 0x00000024ff0e7e24 */ /* 0x000fe2000f8e00ff */
[----:B------:R-:W-:Y:S06]  /*16f00*/  BAR.ARV 0x8, 0x200 ;  /* 0x0208000000007b1d */ /* 0x000fec0000002000 */
[----:B------:R-:W-:-:S13]  /*16f10*/  ISETP.NE.AND P1, PT, R14, 0x3, PT ;  /* 0x000000030e00780c */ /* 0x000fda0003f25270 */
[----:B------:R-:W-:Y:S05]  /*16f20*/  @!P1 BRA `(.L_x_1310) ;  /* 0x0000000000049947 */ /* 0x000fea0003800000 */
[----:B------:R-:W-:Y:S01]  /*16f30*/  BPT.TRAP 0x1 ;  /* 0x000000040000795c */ /* 0x000fe20000300000 */
.L_x_1310:
[----:B------:R-:W-:Y:S01]  /*16f40*/  IMAD R4, R17, 0x8, R16 ;  /* 0x0000000811047824 */ /* 0x000fe200078e0210 */
[----:B------:R-:W-:-:S04]  /*16f50*/  SHF.L.U32 R7, R19, 0x1f, RZ ;  /* 0x0000001f13077819 */ /* 0x000fc800000006ff */
[----:B------:R0:W1:Y:S01]  /*16f60*/  SYNCS.PHASECHK.TRANS64.TRYWAIT P0, [R4+URZ+0x19c50], R7 ;  /* 0x019c5007040075a7 */ /* 0x000062000800017f */
[----:B------:R-:W-:Y:S05]  /*16f70*/  @!P1 BRA `(.L_x_1311) ;  /* 0x0000000000049947 */ /* 0x000fea0003800000 */
[----:B------:R-:W-:Y:S01]  /*16f80*/  BPT.TRAP 0x1 ;  /* 0x000000040000795c */ /* 0x000fe20000300000 */
.L_x_1311:
[----:B------:R-:W-:Y:S04]  /*16f90*/  BSSY B0, `(.L_x_1312) ;  /* 0x0000004000007945 */ /* 0x000fe80003800000 */
[----:B-1----:R-:W-:Y:S05]  /*16fa0*/  @P0 BRA `(.L_x_1313) ;  /* 0x0000000000080947 */ /* 0x002fea0003800000 */
[----:B------:R-:W1:Y:S02]  /*16fb0*/  SYNCS.PHASECHK.TRANS64.TRYWAIT P0, [R4+URZ+0x19c50], R7 ;  /* 0x019c5007040075a7 */ /* 0x000e64000800017f */
[----:B-1----:R-:W-:Y:S05]  /*16fc0*/  @!P0 BRA `(.L_x_1314) ;  /* 0x000000a400588947 */ /* 0x002fea0003800000 */
.L_x_1313:
[----:B------:R-:W-:Y:S05]  /*16fd0*/  BSYNC B0 ;  /* 0x0000000000007941 */ /* 0x000fea0003800000 */
.L_x_1312:
[----:B------:R-:W0:Y:S01]  /*16fe0*/  LDL.LU R20, [R1+0x2c] ;  /* 0x00002c0001147983 */ /* 0x000e220000300800 */
[----:B------:R-:W-:-:S03]  /*16ff0*/  ULDC.64 UR4, c[0x0][0x9a0] ;  /* 0x0002680000047ab9 */ /* 0x000fc60000000a00 */
[----:B------:R-:W2:Y:S01]  /*17000*/  LDL.LU R15, [R1+0x28] ;  /* 0x00002800010f7983 */ /* 0x000ea20000300800 */
[----:B------:R-:W-:Y:S01]  /*17010*/  VIADD R16, R16, 0x3000 ;  /* 0x0000300010107836 */ /* 0x000fe20000000000 */
[----:B------:R-:W-:Y:S01]  /*17020*/  ISETP.NE.U32.AND P0, PT, RZ, UR4, PT ;  /* 0x00000004ff007c0c */ /* 0x000fe2000bf05070 */
[----:B------:R-:W-:Y:S01]  /*17030*/  IMAD.MOV.U32 R9, RZ, RZ, 0x40000040 ;  /* 0x40000040ff097424 */ /* 0x000fe200078e00ff */
[----:B------:R-:W-:Y:S02]  /*17040*/  WARPGROUP.ARRIVE ;  /* 0x00000000000079c5 */ /* 0x000fe40000000000 */
[----:B------:R-:W-:Y:S02]  /*17050*/  SHF.R.U32.HI R16, RZ, 0x4, R16 ;  /* 0x00000004ff107819 */ /* 0x000fe40000011610 */
[----:B------:R-:W-:Y:S02]  /*17060*/  ISETP.NE.AND.EX P0, PT, RZ, UR5, PT, P0 ;  /* 0x00000005ff007c0c */ /* 0x000fe4000bf05300 */
[----:B------:R-:W-:-:S02]  /*17070*/  LOP3.LUT R16, R16, 0x3fff, RZ, 0xc0, !PT ;  /* 0x00003fff10107812 */ /* 0x000fc400078ec0ff */
[----:B------:R-:W-:Y:S02]  /*17080*/  R2UR UR7, R9 ;  /* 0x00000000090772ca */ /* 0x000fe400000e0000 */
[----:B------:R-:W-:-:S05]  /*17090*/  LOP3.LUT R16, R16, 0x10000, RZ, 0xfc, !PT ;  /* 0x0001000010107812 */ /* 0x000fca00078efcff */
[----:B------:R-:W-:Y:S02]  /*170a0*/  IMAD R8, R17, 0x300, R16 ;  /* 0x0000030011087824 */ /* 0x000fe400078e0210 */
[----:B------:R-:W3:Y:S03]  /*170b0*/  @P0 LDC.64 R12, c[0x0][0x9c8] ;  /* 0x00027200ff0c0b82 */ /* 0x000ee60000000a00 */
[----:B------:R-:W-:-:S05]  /*170c0*/  R2UR UR6, R8 ;  /* 0x00000000080672ca */ /* 0x000fca00000e0000 */
[----:B------:R-:W4:Y:S08]  /*170d0*/  @P0 LDC.64 R10, c[0x0][0x9d0] ;  /* 0x00027400ff0a0b82 */ /* 0x000f300000000a00 */
[----:B------:R-:W-:Y:S03]  /*170e0*/  QGMMA.64x96x32.F32.E4M3.E4M3 R88, R148, gdesc[UR4], R88, gsb0 ;  /* 0x0160000494587df3 */ /* 0x000fe60008000858 */
[----:B------:R-:W-:-:S02]  /*170f0*/  WARPGROUP.DEPBAR.LE gsb0, 0x0 ;  /* 0x00008000000079c5 */ /* 0x000fc40000010000 */
[----:B------:R-:W-:Y:S01]  /*17100*/  WARPGROUP.ARRIVE ;  /* 0x00000000000079c5 */ /* 0x000fe20000000000 */
[----:B01----:R-:W-:Y:S02]  /*17110*/  @P0 SHF.R.S32.HI R7, RZ, 0x1f, R20 ;  /* 0x0000001fff070819 */ /* 0x003fe40000011414 */
[----:B--2---:R-:W-:-:S03]  /*17120*/  @P0 SHF.R.S32.HI R9, RZ, 0x1f, R15 ;  /* 0x0000001fff090819 */ /* 0x004fc6000001140f */
[----:B---3--:R-:W-:-:S04]  /*17130*/  @P0 IMAD R14, R7, R12, RZ ;  /* 0x0000000c070e0224 */ /* 0x008fc800078e02ff */
[C---:B------:R-:W-:Y:S02]  /*17140*/  @P0 IMAD R7, R20.reuse, R13, R14 ;  /* 0x0000000d14070224 */ /* 0x040fe400078e020e */
[----:B------:R-:W-:-:S04]  /*17150*/  @P0 IMAD.WIDE.U32 R12, R20, R12, RZ ;  /* 0x0000000c140c0225 */ /* 0x000fc800078e00ff */
[-C--:B----4-:R-:W-:Y:S02]  /*17160*/  @P0 IMAD R14, R9, R10.reuse, RZ ;  /* 0x0000000a090e0224 */ /* 0x090fe400078e02ff */
[----:B------:R-:W-:Y:S02]  /*17170*/  @P0 IMAD.IADD R13, R13, 0x1, R7 ;  /* 0x000000010d0d0824 */ /* 0x000fe400078e0207 */
[C---:B------:R-:W-:Y:S02]  /*17180*/  @P0 IMAD R7, R15.reuse, R11, R14 ;  /* 0x0000000b0f070224 */ /* 0x040fe400078e020e */
[----:B------:R-:W-:-:S04]  /*17190*/  @P0 IMAD.WIDE.U32 R10, R15, R10, R12 ;  /* 0x0000000a0f0a0225 */ /* 0x000fc800078e000c */
[----:B------:R-:W-:Y:S01]  /*171a0*/  @P0 IMAD.IADD R7, R11, 0x1, R7 ;  /* 0x000000010b070824 */ /* 0x000fe200078e0207 */
[----:B------:R-:W-:-:S04]  /*171b0*/  @P0 LEA R12, P1, R10, UR4, 0x2 ;  /* 0x000000040a0c0c11 */ /* 0x000fc8000f8210ff */
[----:B------:R-:W-:Y:S01]  /*171c0*/  @P0 LEA.HI.X R13, R10, UR5, R7, 0x2, P1 ;  /* 0x000000050a0d0c11 */ /* 0x000fe200088f1407 */
[----:B------:R-:W-:-:S06]  /*171d0*/  IMAD.MOV.U32 R7, RZ, RZ, 0x3f800000 ;  /* 0x3f800000ff077424 */ /* 0x000fcc00078e00ff */
        /* <DEDUP_REMOVED lines=9> */
[----:B------:R-:W-:Y:S02]  /*17270*/  IMAD.U32 R16, RZ, RZ, UR36 ;  /* 0x00000024ff107e24 */ /* 0x000fe4000f8e00ff */
[----:B------:R-:W-:Y:S02]  /*17280*/  IMAD.MOV.U32 R20, RZ, RZ, -0x800000 ;  /* 0xff800000ff147424 */ /* 0x000fe400078e00ff */
[----:B------:R-:W-:Y:S01]  /*17290*/  IMAD.MOV.U32 R21, RZ, RZ, -0x800000 ;  /* 0xff800000ff157424 */ /* 0x000fe200078e00ff */
[----:B------:R-:W-:-:S03]  /*172a0*/  ISETP.NE.AND P3, PT, R16, 0x3, PT ;  /* 0x000000031000780c */ /* 0x000fc60003f65270 */
[----:B------:R-:W-:Y:S01]  /*172b0*/  QGMMA.64x96x32.F32.E4M3.E4M3 R88, R144, gdesc[UR4], R88, gsb0 ;  /* 0x0160000490587df3 */ /* 0x000fe20008000858 */
[----:B------:R-:W-:Y:S02]  /*172c0*/  R2UR UR6, R10 ;  /* 0x000000000a0672ca */ /* 0x000fe400000e0000 */
[----:B------:R-:W-:Y:S01]  /*172d0*/  R2UR UR7, R11 ;  /* 0x000000000b0772ca */ /* 0x000fe200000e0000 */
[----:B------:R-:W1:Y:S04]  /*172e0*/  SHFL.BFLY PT, R10, R5, 0x2, 0x1f ;  /* 0x0c401f00050a7f89 */ /* 0x000e6800000e0000 */
[----:B------:R-:W3:Y:S01]  /*172f0*/  SHFL.BFLY PT, R11, R6, 0x2, 0x1f ;  /* 0x0c401f00060b7f89 */ /* 0x000ee200000e0000 */
[----:B-1----:R-:W-:-:S01]  /*17300*/  FADD.FTZ R10, R10, R5 ;  /* 0x000000050a0a7221 */ /* 0x002fc20000010000 */
[----:B---3--:R-:W-:Y:S01]  /*17310*/  FADD.FTZ R11, R11, R6 ;  /* 0x000000060b0b7221 */ /* 0x008fe20000010000 */
[----:B------:R-:W-:Y:S01]  /*17320*/  IMAD.MOV.U32 R6, RZ, RZ, RZ ;  /* 0x000000ffff067224 */ /* 0x000fe200078e00ff */
[----:B------:R-:W-:-:S02]  /*17330*/  WARPGROUP.DEPBAR.LE gsb0, 0x0 ;  /* 0x00008000000079c5 */ /* 0x000fc40000010000 */
[----:B------:R-:W-:-:S06]  /*17340*/  WARPGROUP.ARRIVE ;  /* 0x00000000000079c5 */ /* 0x000fcc0000000000 */
[----:B------:R-:W-:Y:S01]  /*17350*/  QGMMA.64x96x32.F32.E4M3.E4M3 R88, R140, gdesc[UR4], R88, gsb0 ;  /* 0x016000048c587df3 */ /* 0x000fe20008000858 */
[----:B------:R-:W-:Y:S02]  /*17360*/  R2UR UR6, R8 ;  /* 0x00000000080672ca */ /* 0x000fe400000e0000 */
[----:B------:R-:W-:Y:S01]  /*17370*/  R2UR UR7, R9 ;  /* 0x00000000090772ca */ /* 0x000fe200000e0000 */
[----:B------:R-:W0:Y:S04]  /*17380*/  SHFL.BFLY PT, R8, R11, 0x1, 0x1f ;  /* 0x0c201f000b087f89 */ /* 0x000e2800000e0000 */
[----:B------:R-:W1:Y:S01]  /*17390*/  SHFL.BFLY PT, R9, R10, 0x1, 0x1f ;  /* 0x0c201f000a097f89 */ /* 0x000e6200000e0000 */
[----:B0-----:R-:W-:-:S01]  /*173a0*/  FADD.FTZ R12, R11, R8 ;  /* 0x000000080b0c7221 */ /* 0x001fc20000010000 */
[----:B-1----:R-:W-:-:S04]  /*173b0*/  FADD.FTZ R13, R10, R9 ;  /* 0x000000090a0d7221 */ /* 0x002fc80000010000 */
[C---:B------:R-:W-:Y:S01]  /*173c0*/  FSETP.NE.FTZ.AND P0, PT, R12.reuse, RZ, PT ;  /* 0x000000ff0c00720b */ /* 0x040fe20003f15000 */
[----:B------:R-:W-:Y:S01]  /*173d0*/  FMUL.FTZ R14, R12, 0.00390625 ;  /* 0x3b8000000c0e7820 */ /* 0x000fe20000410000 */
[----:B------:R-:W-:Y:S02]  /*173e0*/  IMAD.MOV.U32 R10, RZ, RZ, RZ ;  /* 0x000000ffff0a7224 */ /* 0x000fe400078e00ff */
[----:B------:R-:W-:Y:S02]  /*173f0*/  FMUL.FTZ R15, R13, 0.00390625 ;  /* 0x3b8000000d0f7820 */ /* 0x000fe40000410000 */
[----:B------:R-:W-:-:S03]  /*17400*/  FSETP.NE.FTZ.AND P1, PT, R14, RZ, PT ;  /* 0x000000ff0e00720b */ /* 0x000fc60003f35000 */
[----:B------:R-:W-:-:S04]  /*17410*/  FSETP.NE.FTZ.AND P2, PT, R15, RZ, PT ;  /* 0x000000ff0f00720b */ /* 0x000fc80003f55000 */
[----:B------:R-:W-:Y:S01]  /*17420*/  @P0 MUFU.RCP R6, R12 ;  /* 0x0000000c00060308 */ /* 0x000fe20000001000 */
[----:B------:R-:W-:-:S05]  /*17430*/  FSETP.NE.FTZ.AND P0, PT, R13, RZ, PT ;  /* 0x000000ff0d00720b */ /* 0x000fca0003f15000 */
[C---:B------:R-:W-:Y:S02]  /*17440*/  @P1 FMUL.FTZ R8, R2.reuse, 0.69314718246459960938 ;  /* 0x3f31721802081820 */ /* 0x040fe40000410000 */
[----:B------:R-:W0:Y:S01]  /*17450*/  @P1 MUFU.LG2 R5, R14 ;  /* 0x0000000e00051308 */ /* 0x000e220000000c00 */
[----:B------:R-:W-:-:S07]  /*17460*/  @P2 FMUL.FTZ R2, R2, 0.69314718246459960938 ;  /* 0x3f31721802022820 */ /* 0x000fce0000410000 */
        /* <DEDUP_REMOVED lines=14> */
.L_x_1315:
[----:B------:R-:W2:Y:S01]  /*17550*/  LDL.LU R5, [R1+0x1c] ;  /* 0x00001c0001057983 */ /* 0x000ea20000300800 */
[----:B------:R-:W-:Y:S02]  /*17560*/  VIADD R2, R4, 0x19c60 ;  /* 0x00019c6004027836 */ /* 0x000fe40000000000 */
[-C--:B------:R-:W-:Y:S01]  /*17570*/  FMUL.FTZ R0, R88, R14.reuse ;  /* 0x0000000e58007220 */ /* 0x080fe20000410000 */
[----:B------:R-:W-:Y:S01]  /*17580*/  VIADD R17, R17, 0x1 ;  /* 0x0000000111117836 */ /* 0x000fe20000000000 */
[----:B------:R-:W3:Y:S01]  /*17590*/  LDL.LU R16, [R1+0x58] ;  /* 0x0000580001107983 */ /* 0x000ee20000300800 */
[----:B------:R-:W-:-:S03]  /*175a0*/  FMUL.FTZ R4, R89, R14 ;  /* 0x0000000e59047220 */ /* 0x000fc60000410000 */
        /* <DEDUP_REMOVED lines=51> */
[-C--:B------:R-:W-:Y:S01]  /*178e0*/  FMUL.FTZ R5, R100, R14.reuse ;  /* 0x0000000e64057220 */ /* 0x080fe20000410000 */
[----:B0-----:R-:W-:Y:S01]  /*178f0*/  SEL R2, RZ, 0x1, P1 ;  /* 0x00000001ff027807 */ /* 0x001fe20000800000 */
[----:B------:R-:W-:-:S03]  /*17900*/  FMUL.FTZ R14, R133, R14 ;  /* 0x0000000e850e7220 */ /* 0x000fc60000410000 */
[----:B------:R-:W-:-:S07]  /*17910*/  LOP3.LUT R19, R19, R2, RZ, 0x3c, !PT ;  /* 0x0000000213137212 */ /* 0x000fce00078e3cff */
.L_x_1202:
        /* <DEDUP_REMOVED lines=14> */
[----:B------:R-:W2:Y:S04]  /*17a00*/  LDL R38, [R1+0x7c] ;  /* 0x00007c0001267983 */ /* 0x000ea80000100800 */
[----:B------:R-:W3:Y:S01]  /*17a10*/  LDL R60, [R1+0x54] ;  /* 0x00005400013c7983 */ /* 0x000ee20000100800 */
[----:B------:R-:W-:Y:S02]  /*17a20*/  F2FP.BF16.F32.PACK_AB R0, R15, R0 ;  /* 0x000000000f00723e */ /* 0x000fe400000010ff */
[----:B------:R-:W-:Y:S01]  /*17a30*/  F2FP.BF16.F32.PACK_AB R134, R134, R25 ;  /* 0x000000198686723e */ /* 0x000fe200000010ff */
[----:B------:R-:W4:Y:S01]  /*17a40*/  LDL R62, [R1+0x40] ;  /* 0x00004000013e7983 */ /* 0x000f220000100800 */
[----:B------:R-:W-:-:S02]  /*17a50*/  F2FP.BF16.F32.PACK_AB R5, R5, R96 ;  /* 0x000000600505723e */ /* 0x000fc400000010ff */
[----:B------:R-:W-:Y:S01]  /*17a60*/  F2FP.BF16.F32.PACK_AB R6, R6, R97 ;  /* 0x000000610606723e */ /* 0x000fe200000010ff */
[----:B------:R-:W4:Y:S01]  /*17a70*/  LDL R56, [R1+0xc] ;  /* 0x00000c0001387983 */ /* 0x000f220000100800 */
[----:B------:R-:W-:Y:S02]  /*17a80*/  F2FP.BF16.F32.PACK_AB R7, R7, R104 ;  /* 0x000000680707723e */ /* 0x000fe400000010ff */
[----:B------:R-:W-:Y:S01]  /*17a90*/  F2FP.BF16.F32.PACK_AB R8, R8, R105 ;  /* 0x000000690808723e */ /* 0x000fe200000010ff */
[----:B------:R-:W4:Y:S01]  /*17aa0*/  LDL R58, [R1+0x50] ;  /* 0x00005000013a7983 */ /* 0x000f220000100800 */
[----:B-1----:R-:W-:-:S05]  /*17ab0*/  IMAD.SHL.U32 R2, R24, 0x4, RZ ;  /* 0x0000000418027824 */ /* 0x002fca00078e00ff */
[----:B------:R-:W-:-:S04]  /*17ac0*/  LOP3.LUT R2, R2, 0xc, RZ, 0xc0, !PT ;  /* 0x0000000c02027812 */ /* 0x000fc800078ec0ff */
[----:B------:R-:W-:-:S05]  /*17ad0*/  IADD3 R2, P0, R2, UR4, RZ ;  /* 0x0000000402027c10 */ /* 0x000fca000ff1e0ff */
[----:B------:R-:W-:Y:S01]  /*17ae0*/  IMAD.X R3, RZ, RZ, UR5, P0 ;  /* 0x00000005ff037e24 */ /* 0x000fe200080e06ff */
[----:B------:R-:W1:Y:S01]  /*17af0*/  S2R R15, SR_SWINHI ;  /* 0x00000000000f7919 */ /* 0x000e620000002f00 */
[----:B------:R-:W-:Y:S01]  /*17b00*/  F2FP.BF16.F32.PACK_AB R93, R93, R4 ;  /* 0x000000045d5d723e */ /* 0x000fe200000010ff */
[----:B------:R-:W-:Y:S02]  /*17b10*/  ULDC.64 UR4, c[0x0][0xc00] ;  /* 0x0003000000047ab9 */ /* 0x000fe40000000a00 */
[----:B------:R0:W3:Y:S01]  /*17b20*/  LDG.E.CONSTANT R2, desc[UR42][R2.64] ;  /* 0x0000002a02027981 */ /* 0x0000e2000c1e9900 */
[----:B------:R-:W-:Y:S02]  /*17b30*/  F2FP.BF16.F32.PACK_AB R9, R9, R112 ;  /* 0x000000700909723e */ /* 0x000fe400000010ff */
[----:B------:R-:W-:Y:S02]  /*17b40*/  F2FP.BF16.F32.PACK_AB R10, R10, R113 ;  /* 0x000000710a0a723e */ /* 0x000fe400000010ff */
[----:B------:R-:W-:-:S02]  /*17b50*/  F2FP.BF16.F32.PACK_AB R11, R11, R120 ;  /* 0x000000780b0b723e */ /* 0x000fc400000010ff */
[----:B------:R-:W-:Y:S02]  /*17b60*/  F2FP.BF16.F32.PACK_AB R12, R12, R121 ;  /* 0x000000790c0c723e */ /* 0x000fe400000010ff */
[----:B------:R-:W-:Y:S02]  /*17b70*/  F2FP.BF16.F32.PACK_AB R35, R94, R35 ;  /* 0x000000235e23723e */ /* 0x000fe400000010ff */
[----:B0-----:R-:W-:Y:S02]  /*17b80*/  LOP3.LUT P0, R3, R24, 0x3, RZ, 0xc0, !PT ;  /* 0x0000000318037812 */ /* 0x001fe4000780c0ff */
[----:B------:R-:W-:Y:S02]  /*17b90*/  F2FP.BF16.F32.PACK_AB R36, R95, R36 ;  /* 0x000000245f24723e */ /* 0x000fe400000010ff */
[----:B------:R-:W-:Y:S02]  /*17ba0*/  ISETP.EQ.OR P0, PT, R3, 0x3, !P0 ;  /* 0x000000030300780c */ /* 0x000fe40004702670 */
[----:B------:R-:W-:-:S02]  /*17bb0*/  F2FP.BF16.F32.PACK_AB R13, R13, R128 ;  /* 0x000000800d0d723e */ /* 0x000fc400000010ff */
[----:B------:R-:W-:Y:S02]  /*17bc0*/  SEL R37, R5, R6, P0 ;  /* 0x0000000605257207 */ /* 0x000fe40000000000 */
[----:B------:R-:W-:Y:S02]  /*17bd0*/  SEL R39, R6, R5, P0 ;  /* 0x0000000506277207 */ /* 0x000fe40000000000 */
[----:B------:R-:W-:Y:S02]  /*17be0*/  SEL R41, R7, R8, P0 ;  /* 0x0000000807297207 */ /* 0x000fe40000000000 */
[----:B------:R-:W-:Y:S02]  /*17bf0*/  SEL R43, R8, R7, P0 ;  /* 0x00000007082b7207 */ /* 0x000fe40000000000 */
[----:B------:R-:W-:Y:S02]  /*17c00*/  SEL R3, R0, R93, P0 ;  /* 0x0000005d00037207 */ /* 0x000fe40000000000 */
[----:B------:R-:W-:-:S02]  /*17c10*/  MOV R24, R16 ;  /* 0x0000001000187202 */ /* 0x000fc40000000f00 */
[----:B-1----:R-:W-:Y:S02]  /*17c20*/  MOV R25, R15 ;  /* 0x0000000f00197202 */ /* 0x002fe40000000f00 */
[----:B------:R-:W-:Y:S02]  /*17c30*/  SEL R93, R93, R0, P0 ;  /* 0x000000005d5d7207 */ /* 0x000fe40000000000 */
[----:B------:R-:W-:Y:S02]  /*17c40*/  SEL R45, R9, R10, P0 ;  /* 0x0000000a092d7207 */ /* 0x000fe40000000000 */
[----:B------:R-:W-:Y:S02]  /*17c50*/  SEL R47, R10, R9, P0 ;  /* 0x000000090a2f7207 */ /* 0x000fe40000000000 */
[----:B------:R-:W-:Y:S02]  /*17c60*/  F2FP.BF16.F32.PACK_AB R14, R14, R129 ;  /* 0x000000810e0e723e */ /* 0x000fe400000010ff */
[----:B------:R-:W-:-:S02]  /*17c70*/  F2FP.BF16.F32.PACK_AB R33, R102, R33 ;  /* 0x000000216621723e */ /* 0x000fc400000010ff */
[----:B------:R-:W-:Y:S02]  /*17c80*/  F2FP.BF16.F32.PACK_AB R34, R103, R34 ;  /* 0x000000226722723e */ /* 0x000fe400000010ff */
[----:B------:R-:W-:Y:S02]  /*17c90*/  F2FP.BF16.F32.PACK_AB R31, R110, R31 ;  /* 0x0000001f6e1f723e */ /* 0x000fe400000010ff */
[----:B------:R-:W-:Y:S02]  /*17ca0*/  F2FP.BF16.F32.PACK_AB R32, R111, R32 ;  /* 0x000000206f20723e */ /* 0x000fe400000010ff */
[----:B------:R-:W-:Y:S02]  /*17cb0*/  SEL R49, R11, R12, P0 ;  /* 0x0000000c0b317207 */ /* 0x000fe40000000000 */
[----:B------:R-:W-:Y:S02]  /*17cc0*/  SEL R51, R12, R11, P0 ;  /* 0x0000000b0c337207 */ /* 0x000fe40000000000 */
[----:B------:R-:W-:-:S02]  /*17cd0*/  SEL R53, R13, R14, P0 ;  /* 0x0000000e0d357207 */ /* 0x000fc40000000000 */
[----:B------:R-:W-:Y:S02]  /*17ce0*/  SEL R55, R14, R13, P0 ;  /* 0x0000000d0e377207 */ /* 0x000fe40000000000 */
[----:B------:R-:W-:Y:S02]  /*17cf0*/  SEL R57, R35, R36, P0 ;  /* 0x0000002423397207 */ /* 0x000fe40000000000 */
[----:B------:R-:W-:Y:S02]  /*17d00*/  SEL R35, R36, R35, P0 ;  /* 0x0000002324237207 */ /* 0x000fe40000000000 */
[----:B------:R-:W-:Y:S02]  /*17d10*/  SEL R59, R33, R34, P0 ;  /* 0x00000022213b7207 */ /* 0x000fe40000000000 */
[----:B------:R-:W-:Y:S02]  /*17d20*/  SEL R33, R34, R33, P0 ;  /* 0x0000002122217207 */ /* 0x000fe40000000000 */
[----:B------:R-:W-:-:S02]  /*17d30*/  SEL R61, R31, R32, P0 ;  /* 0x000000201f3d7207 */ /* 0x000fc40000000000 */
[----:B------:R-:W-:Y:S02]  /*17d40*/  F2FP.BF16.F32.PACK_AB R135, R135, R26 ;  /* 0x0000001a8787723e */ /* 0x000fe400000010ff */
[----:B------:R-:W-:Y:S02]  /*17d50*/  SEL R31, R32, R31, P0 ;  /* 0x0000001f201f7207 */ /* 0x000fe40000000000 */
[----:B------:R-:W-:Y:S02]  /*17d60*/  F2FP.BF16.F32.PACK_AB R29, R118, R29 ;  /* 0x0000001d761d723e */ /* 0x000fe400000010ff */
[----:B------:R-:W-:Y:S02]  /*17d70*/  F2FP.BF16.F32.PACK_AB R30, R119, R30 ;  /* 0x0000001e771e723e */ /* 0x000fe400000010ff */
[----:B------:R-:W-:Y:S02]  /*17d80*/  F2FP.BF16.F32.PACK_AB R27, R126, R27 ;  /* 0x0000001b7e1b723e */ /* 0x000fe400000010ff */
[----:B------:R-:W-:-:S02]  /*17d90*/  F2FP.BF16.F32.PACK_AB R28, R127, R28 ;  /* 0x0000001c7f1c723e */ /* 0x000fc400000010ff */
[----:B------:R-:W-:Y:S02]  /*17da0*/  SEL R63, R29, R30, P0 ;  /* 0x0000001e1d3f7207 */ /* 0x000fe40000000000 */
[----:B------:R-:W-:Y:S02]  /*17db0*/  SEL R65, R27, R28, P0 ;  /* 0x0000001c1b417207 */ /* 0x000fe40000000000 */
[----:B------:R-:W-:Y:S02]  /*17dc0*/  SEL R67, R134, R135, P0 ;  /* 0x0000008786437207 */ /* 0x000fe40000000000 */
        /* <DEDUP_REMOVED lines=12> */
[----:B------:R-:W-:Y:S02]  /*17e90*/  LOP3.LUT R4, R73, 0x180, RZ, 0xc0, !PT ;  /* 0x0000018049047812 */ /* 0x000fe400078ec0ff */
[----:B------:R-:W-:Y:S02]  /*17ea0*/  SHF.R.U64 R5, R5, 0x3, RZ ;  /* 0x0000000305057819 */ /* 0x000fe400000012ff */
[----:B------:R-:W-:Y:S02]  /*17eb0*/  SHF.R.U64 R0, R0, 0x3, RZ ;  /* 0x0000000300007819 */ /* 0x000fe400000012ff */
[----:B------:R-:W-:Y:S02]  /*17ec0*/  SHF.R.U64 R4, R4, 0x3, RZ ;  /* 0x0000000304047819 */ /* 0x000fe400000012ff */
[----:B------:R-:W-:-:S02]  /*17ed0*/  IADD3 R75, P2, R6, 0x6000, RZ ;  /* 0x00006000064b7810 */ /* 0x000fc40007f5e0ff */
[----:B------:R-:W-:Y:S01]  /*17ee0*/  IADD3 R77, P1, R6, 0x6020, RZ ;  /* 0x00006020064d7810 */ /* 0x000fe20007f3e0ff */
[--C-:B------:R-:W-:Y:S01]  /*17ef0*/  IMAD.X R11, RZ, RZ, R7.reuse, P5 ;  /* 0x000000ffff0b7224 */ /* 0x100fe200028e0607 */
[----:B------:R-:W-:Y:S02]  /*17f00*/  LOP3.LUT R6, R5, R6, RZ, 0x3c, !PT ;  /* 0x0000000605067212 */ /* 0x000fe400078e3cff */
[----:B------:R-:W-:Y:S01]  /*17f10*/  LOP3.LUT R12, R0, R71, RZ, 0x3c, !PT ;  /* 0x00000047000c7212 */ /* 0x000fe200078e3cff */
[----:B------:R-:W-:Y:S01]  /*17f20*/  IMAD.X R15, RZ, RZ, R7, P3 ;  /* 0x000000ffff0f7224 */ /* 0x000fe200018e0607 */
[----:B------:R-:W-:Y:S02]  /*17f30*/  LOP3.LUT R14, R4, R73, RZ, 0x3c, !PT ;  /* 0x00000049040e7212 */ /* 0x000fe400078e3cff */
[----:B------:R-:W-:Y:S02]  /*17f40*/  LOP3.LUT R26, R77, 0x180, RZ, 0xc0, !PT ;  /* 0x000001804d1a7812 */ /* 0x000fe400078ec0ff */
[----:B------:R-:W-:-:S02]  /*17f50*/  MOV R54, R6 ;  /* 0x0000000600367202 */ /* 0x000fc40000000f00 */
[----:B---3--:R-:W-:Y:S01]  /*17f60*/  LOP3.LUT R0, R2, 0x2, RZ, 0x3c, !PT ;  /* 0x0000000202007812 */ /* 0x008fe200078e3cff */
[----:B------:R-:W-:Y:S01]  /*17f70*/  SHFL.IDX PT, R3, R3, R2, 0x1c1f ;  /* 0x001c1f0203037589 */ /* 0x000fe200000e0000 */
[----:B------:R-:W-:Y:S02]  /*17f80*/  MOV R52, R10 ;  /* 0x0000000a00347202 */ /* 0x000fe40000000f00 */
[----:B------:R-:W-:Y:S01]  /*17f90*/  MOV R48, R14 ;  /* 0x0000000e00307202 */ /* 0x000fe20000000f00 */
[----:B------:R-:W0:Y:S01]  /*17fa0*/  SHFL.IDX PT, R6, R93, R0, 0x1c1f ;  /* 0x001c1f005d067589 */ /* 0x000e2200000e0000 */
[----:B------:R-:W-:-:S03]  /*17fb0*/  SHF.R.U64 R26, R26, 0x3, RZ ;  /* 0x000000031a1a7819 */ /* 0x000fc600000012ff */
[----:B------:R-:W-:Y:S04]  /*17fc0*/  SHFL.IDX PT, R37, R37, R2, 0x1c1f ;  /* 0x001c1f0225257589 */ /* 0x000fe800000e0000 */
[----:B------:R-:W1:Y:S04]  /*17fd0*/  SHFL.IDX PT, R10, R39, R0, 0x1c1f ;  /* 0x001c1f00270a7589 */ /* 0x000e6800000e0000 */
[----:B------:R-:W-:Y:S04]  /*17fe0*/  SHFL.IDX PT, R57, R57, R2, 0x1c1f ;  /* 0x001c1f0239397589 */ /* 0x000fe800000e0000 */
[----:B------:R-:W2:Y:S04]  /*17ff0*/  SHFL.IDX PT, R32, R35, R0, 0x1c1f ;  /* 0x001c1f0023207589 */ /* 0x000ea800000e0000 */
[----:B------:R-:W-:Y:S04]  /*18000*/  SHFL.IDX PT, R41, R41, R2, 0x1c1f ;  /* 0x001c1f0229297589 */ /* 0x000fe800000e0000 */
[----:B------:R-:W3:Y:S04]  /*18010*/  SHFL.IDX PT, R14, R43, R0, 0x1c1f ;  /* 0x001c1f002b0e7589 */ /* 0x000ee800000e0000 */
[----:B------:R-:W-:Y:S04]  /*18020*/  SHFL.IDX PT, R59, R59, R2, 0x1c1f ;  /* 0x001c1f023b3b7589 */ /* 0x000fe800000e0000 */
[----:B------:R-:W4:Y:S04]  /*18030*/  SHFL.IDX PT, R34, R33, R0, 0x1c1f ;  /* 0x001c1f0021227589 */ /* 0x000f2800000e0000 */
[----:B------:R-:W-:Y:S04]  /*18040*/  SHFL.IDX PT, R61, R61, R2, 0x1c1f ;  /* 0x001c1f023d3d7589 */ /* 0x000fe800000e0000 */
[----:B------:R-:W4:Y:S01]  /*18050*/  SHFL.IDX PT, R36, R31, R0, 0x1c1f ;  /* 0x001c1f001f247589 */ /* 0x000f2200000e0000 */
[----:B------:R-:W-:-:S03]  /*18060*/  LOP3.LUT R4, R26, R77, RZ, 0x3c, !PT ;  /* 0x0000004d1a047212 */ /* 0x000fc600078e3cff */
[----:B------:R-:W-:Y:S01]  /*18070*/  SHFL.IDX PT, R45, R45, R2, 0x1c1f ;  /* 0x001c1f022d2d7589 */ /* 0x000fe200000e0000 */
[----:B------:R-:W-:-:S03]  /*18080*/  LOP3.LUT R8, R75, 0x180, RZ, 0xc0, !PT ;  /* 0x000001804b087812 */ /* 0x000fc600078ec0ff */
[----:B------:R-:W-:Y:S04]  /*18090*/  SHFL.IDX PT, R49, R49, R2, 0x1c1f ;  /* 0x001c1f0231317589 */ /* 0x000fe800000e0000 */
[----:B------:R-:W-:Y:S04]  /*180a0*/  SHFL.IDX PT, R53, R53, R2, 0x1c1f ;  /* 0x001c1f0235357589 */ /* 0x000fe800000e0000 */
[----:B------:R-:W-:Y:S04]  /*180b0*/  SHFL.IDX PT, R63, R63, R2, 0x1c1f ;  /* 0x001c1f023f3f7589 */ /* 0x000fe800000e0000 */
[----:B------:R-:W-:Y:S04]  /*180c0*/  SHFL.IDX PT, R65, R65, R2, 0x1c1f ;  /* 0x001c1f0241417589 */ /* 0x000fe800000e0000 */
[----:B------:R-:W-:Y:S04]  /*180d0*/  SHFL.IDX PT, R67, R67, R2, 0x1c1f ;  /* 0x001c1f0243437589 */ /* 0x000fe800000e0000 */
[----:B------:R-:W4:Y:S04]  /*180e0*/  SHFL.IDX PT, R26, R47, R0, 0x1c1f ;  /* 0x001c1f002f1a7589 */ /* 0x000f2800000e0000 */
[----:B------:R-:W4:Y:S04]  /*180f0*/  SHFL.IDX PT, R28, R51, R0, 0x1c1f ;  /* 0x001c1f00331c7589 */ /* 0x000f2800000e0000 */
[----:B------:R-:W4:Y:S04]  /*18100*/  SHFL.IDX PT, R30, R55, R0, 0x1c1f ;  /* 0x001c1f00371e7589 */ /* 0x000f2800000e0000 */
[----:B------:R-:W4:Y:S04]  /*18110*/  SHFL.IDX PT, R38, R29, R0, 0x1c1f ;  /* 0x001c1f001d267589 */ /* 0x000f2800000e0000 */
[----:B------:R-:W4:Y:S04]  /*18120*/  SHFL.IDX PT, R40, R27, R0, 0x1c1f ;  /* 0x001c1f001b287589 */ /* 0x000f2800000e0000 */
[----:B------:R0:W4:Y:S01]  /*18130*/  SHFL.IDX PT, R42, R135, R0, 0x1c1f ;  /* 0x001c1f00872a7589 */ /* 0x00012200000e0000 */
[----:B------:R-:W-:Y:S01]  /*18140*/  SHF.R.U64 R8, R8, 0x3, RZ ;  /* 0x0000000308087819 */ /* 0x000fe200000012ff */
[----:B------:R-:W-:-:S02]  /*18150*/  IMAD.X R5, RZ, RZ, R7, P1 ;  /* 0x000000ffff057224 */ /* 0x000fc400008e0607 */
[--C-:B------:R-:W-:Y:S01]  /*18160*/  IMAD.X R9, RZ, RZ, R7.reuse, P2 ;  /* 0x000000ffff097224 */ /* 0x100fe200010e0607 */
[----:B------:R-:W-:Y:S01]  /*18170*/  LOP3.LUT R8, R8, R75, RZ, 0x3c, !PT ;  /* 0x0000004b08087212 */ /* 0x000fe200078e3cff */
[----:B------:R-:W-:Y:S01]  /*18180*/  IMAD.X R13, RZ, RZ, R7, P4 ;  /* 0x000000ffff0d7224 */ /* 0x000fe200020e0607 */
[----:B------:R-:W-:Y:S02]  /*18190*/  MOV R44, R4 ;  /* 0x00000004002c7202 */ /* 0x000fe40000000f00 */
[----:B------:R-:W-:Y:S01]  /*181a0*/  MOV R46, R8 ;  /* 0x00000008002e7202 */ /* 0x000fe20000000f00 */
[----:B0-----:R-:W0:Y:S01]  /*181b0*/  LDC R0, c[0x0][0xbe8] ;  /* 0x0002fa00ff007b82 */ /* 0x001e220000000800 */
[----:B------:R-:W-:Y:S02]  /*181c0*/  SEL R4, R3, R6, P0 ;  /* 0x0000000603047207 */ /* 0x000fe40000000000 */
[----:B------:R-:W-:Y:S02]  /*181d0*/  MOV R50, R12 ;  /* 0x0000000c00327202 */ /* 0x000fe40000000f00 */
[----:B------:R-:W-:-:S02]  /*181e0*/  SEL R6, R6, R3, P0 ;  /* 0x0000000306067207 */ /* 0x000fc40000000000 */
[----:B-1----:R-:W-:Y:S01]  /*181f0*/  SEL R8, R37, R10, P0 ;  /* 0x0000000a25087207 */ /* 0x002fe20000000000 */
[----:B------:R-:W1:Y:S01]  /*18200*/  LDC.64 R2, c[0x0][0xc00] ;  /* 0x00030000ff027b82 */ /* 0x000e620000000a00 */
[----:B--2---:R-:W-:Y:S02]  /*18210*/  SEL R5, R57, R32, P0 ;  /* 0x0000002039057207 */ /* 0x004fe40000000000 */
[----:B------:R-:W-:-:S05]  /*18220*/  SEL R7, R32, R57, P0 ;  /* 0x0000003920077207 */ /* 0x000fca0000000000 */
[----:B------:R-:W-:Y:S01]  /*18230*/  BAR.SYNC.DEFER_BLOCKING 0x1, 0x180 ;  /* 0x0046000000007b1d */ /* 0x000fe20000010000 */
[----:B------:R-:W-:Y:S02]  /*18240*/  SEL R10, R10, R37, P0 ;  /* 0x000000250a0a7207 */ /* 0x000fe40000000000 */
[----:B---3--:R-:W-:Y:S02]  /*18250*/  SEL R12, R41, R14, P0 ;  /* 0x0000000e290c7207 */ /* 0x008fe40000000000 */
[----:B----4-:R-:W-:Y:S02]  /*18260*/  SEL R9, R59, R34, P0 ;  /* 0x000000223b097207 */ /* 0x010fe40000000000 */
[----:B------:R-:W-:Y:S02]  /*18270*/  SEL R11, R34, R59, P0 ;  /* 0x0000003b220b7207 */ /* 0x000fe40000000000 */
[----:B------:R-:W-:Y:S02]  /*18280*/  SEL R14, R14, R41, P0 ;  /* 0x000000290e0e7207 */ /* 0x000fe40000000000 */
[----:B------:R-:W-:-:S02]  /*18290*/  SEL R13, R61, R36, P0 ;  /* 0x000000243d0d7207 */ /* 0x000fc40000000000 */
[----:B------:R-:W-:Y:S02]  /*182a0*/  SEL R15, R36, R61, P0 ;  /* 0x0000003d240f7207 */ /* 0x000fe40000000000 */
[----:B------:R-:W-:-:S04]  /*182b0*/  ISETP.NE.U32.AND P2, PT, RZ, UR4, PT ;  /* 0x00000004ff007c0c */ /* 0x000fc8000bf45070 */
[----:B------:R-:W-:Y:S01]  /*182c0*/  ISETP.NE.AND.EX P2, PT, RZ, UR5, PT, P2 ;  /* 0x00000005ff007c0c */ /* 0x000fe2000bf45320 */
[----:B------:R-:W-:Y:S01]  /*182d0*/  ULDC.64 UR4, c[0x0][0xc08] ;  /* 0x0003020000047ab9 */ /* 0x000fe20000000a00 */
[----:B------:R2:W-:Y:S04]  /*182e0*/  STSM.16.M88.4 [R54], R4 ;  /* 0x0000000436007844 */ /* 0x0005e80000000200 */
[----:B------:R3:W-:Y:S04]  /*182f0*/  STSM.16.M88.4 [R52], R8 ;  /* 0x0000000834007844 */ /* 0x0007e80000000200 */
[----:B------:R4:W-:Y:S01]  /*18300*/  STSM.16.M88.4 [R50], R12 ;  /* 0x0000000c32007844 */ /* 0x0009e20000000200 */
[----:B--2---:R-:W-:-:S02]  /*18310*/  SEL R4, R45, R26, P0 ;  /* 0x0000001a2d047207 */ /* 0x004fc40000000000 */
[----:B------:R-:W-:Y:S02]  /*18320*/  SEL R6, R26, R45, P0 ;  /* 0x0000002d1a067207 */ /* 0x000fe40000000000 */
[----:B---3--:R-:W-:Y:S02]  /*18330*/  SEL R8, R49, R28, P0 ;  /* 0x0000001c31087207 */ /* 0x008fe40000000000 */
[----:B------:R-:W-:Y:S02]  /*18340*/  SEL R10, R28, R49, P0 ;  /* 0x000000311c0a7207 */ /* 0x000fe40000000000 */
[----:B----4-:R-:W-:Y:S02]  /*18350*/  SEL R12, R53, R30, P0 ;  /* 0x0000001e350c7207 */ /* 0x010fe40000000000 */
[----:B------:R-:W-:Y:S02]  /*18360*/  SEL R14, R30, R53, P0 ;  /* 0x000000351e0e7207 */ /* 0x000fe40000000000 */
[----:B------:R-:W-:-:S02]  /*18370*/  SEL R5, R63, R38, P0 ;  /* 0x000000263f057207 */ /* 0x000fc40000000000 */
[----:B------:R-:W-:Y:S02]  /*18380*/  SEL R7, R38, R63, P0 ;  /* 0x0000003f26077207 */ /* 0x000fe40000000000 */
[----:B------:R-:W-:Y:S02]  /*18390*/  SEL R9, R65, R40, P0 ;  /* 0x0000002841097207 */ /* 0x000fe40000000000 */
[----:B------:R-:W-:Y:S02]  /*183a0*/  SEL R11, R40, R65, P0 ;  /* 0x00000041280b7207 */ /* 0x000fe40000000000 */
[----:B------:R-:W-:Y:S02]  /*183b0*/  SEL R13, R67, R42, P0 ;  /* 0x0000002a430d7207 */ /* 0x000fe40000000000 */
[----:B------:R-:W-:Y:S02]  /*183c0*/  SEL R15, R42, R67, P0 ;  /* 0x000000432a0f7207 */ /* 0x000fe40000000000 */
[----:B------:R-:W-:-:S04]  /*183d0*/  ISETP.NE.U32.AND P0, PT, RZ, UR4, PT ;  /* 0x00000004ff007c0c */ /* 0x000fc8000bf05070 */
[----:B------:R-:W-:Y:S01]  /*183e0*/  ISETP.NE.AND.EX P0, PT, RZ, UR5, PT, P0 ;  /* 0x00000005ff007c0c */ /* 0x000fe2000bf05300 */
[----:B-1----:R-:W-:Y:S01]  /*183f0*/  IMAD.WIDE R26, R60, 0x4, R2 ;  /* 0x000000043c1a7825 */ /* 0x002fe200078e0202 */
[----:B------:R1:W-:Y:S04]  /*18400*/  STSM.16.M88.4 [R48], R4 ;  /* 0x0000000430007844 */ /* 0x0003e80000000200 */
[----:B------:R-:W-:Y:S07]  /*18410*/  STSM.16.M88.4 [R46], R8 ;  /* 0x000000082e007844 */ /* 0x000fee0000000200 */
[----:B------:R-:W2:Y:S01]  /*18420*/  @P0 LDC.64 R2, c[0x0][0xc08] ;  /* 0x00030200ff020b82 */ /* 0x000ea20000000a00 */
[----:B------:R3:W-:Y:S01]  /*18430*/  STSM.16.M88.4 [R44], R12 ;  /* 0x0000000c2c007844 */ /* 0x0007e20000000200 */
[----:B------:R-:W-:Y:S01]  /*18440*/  ULDC UR4, c[0x0][0xa88] ;  /* 0x0002a20000047ab9 */ /* 0x000fe20000000800 */
[----:B------:R-:W-:-:S05]  /*18450*/  IMAD.MOV.U32 R37, RZ, RZ, RZ ;  /* 0x000000ffff257224 */ /* 0x000fca00078e00ff */
[----:B------:R-:W-:Y:S01]  /*18460*/  BAR.SYNC.DEFER_BLOCKING 0x1, 0x180 ;  /* 0x0046000000007b1d */ /* 0x000fe20000010000 */
[----:B------:R-:W-:Y:S02]  /*18470*/  IMAD.U32 R39, RZ, RZ, UR4 ;  /* 0x00000004ff277e24 */ /* 0x000fe4000f8e00ff */
[----:B--2---:R-:W-:-:S03]  /*18480*/  @P0 IMAD.WIDE R2, R60, 0x4, R2 ;  /* 0x000000043c020825 */ /* 0x004fc600078e0202 */
[----:B------:R2:W5:Y:S04]  /*18490*/  @P2 LDG.E R37, desc[UR42][R26.64] ;  /* 0x0000002a1a252981 */ /* 0x000568000c1e1900 */
[----:B------:R2:W5:Y:S01]  /*184a0*/  @P0 LDG.E R39, desc[UR42][R2.64] ;  /* 0x0000002a02270981 */ /* 0x000562000c1e1900 */
[----:B0-----:R-:W-:-:S13]  /*184b0*/  ISETP.NE.AND P1, PT, R0, 0x1, PT ;  /* 0x000000010000780c */ /* 0x001fda0003f25270 */
[----:B-1----:R-:W0:Y:S08]  /*184c0*/  @P1 LDC R4, c[0x0][0xbec] ;  /* 0x0002fb00ff041b82 */ /* 0x002e300000000800 */
[----:B------:R-:W1:Y:S01]  /*184d0*/  @P1 LDC R5, c[0x0][0xbf0] ;  /* 0x0002fc00ff051b82 */ /* 0x000e620000000800 */
[----:B---3--:R-:W-:Y:S01]  /*184e0*/  IMAD.IADD R13, R62, 0x1, R56 ;  /* 0x000000013e0d7824 */ /* 0x008fe200078e0238 */
[----:B------:R-:W-:-:S03]  /*184f0*/  SHF.R.S32.HI R36, RZ, 0x1f, R58 ;  /* 0x0000001fff247819 */ /* 0x000fc6000001143a */
[----:B------:R-:W-:Y:S02]  /*18500*/  IMAD.MOV.U32 R7, RZ, RZ, R13 ;  /* 0x000000ffff077224 */ /* 0x000fe400078e000d */
[----:B0-----:R-:W-:Y:S01]  /*18510*/  @P1 IMAD.HI.U32 R4, R13, R4, RZ ;  /* 0x000000040d041227 */ /* 0x001fe200078e00ff */
[----:B--2---:R-:W-:Y:S06]  /*18520*/  @P0 BRA `(.L_x_1318) ;  /* 0x0000000000100947 */ /* 0x004fec0003800000 */
[----:B------:R-:W-:Y:S05]  /*18530*/  @!P2 BRA `(.L_x_1318) ;  /* 0x00000000000ca947 */ /* 0x000fea0003800000 */
[----:B------:R-:W2:Y:S04]  /*18540*/  LDG.E R2, desc[UR42][R26.64] ;  /* 0x0000002a1a027981 */ /* 0x000ea8000c1e1900 */
[----:B-----5:R-:W2:Y:S02]  /*18550*/  LDG.E R39, desc[UR42][R26.64+0x4] ;  /* 0x0000042a1a277981 */ /* 0x020ea4000c1e1900 */
[----:B--2---:R-:W-:-:S07]  /*18560*/  IMAD.IADD R39, R39, 0x1, -R2 ;  /* 0x0000000127277824 */ /* 0x004fce00078e0a02 */
.L_x_1318:
[----:B------:R-:W2:Y:S01]  /*18570*/  LDL R49, [R1+0x4c] ;  /* 0x00004c0001317983 */ /* 0x000ea20000100800 */
[----:B------:R-:W-:-:S03]  /*18580*/  ULDC.64 UR4, c[0x0][0xb90] ;  /* 0x0002e40000047ab9 */ /* 0x000fc60000000a00 */
[----:B------:R-:W3:Y:S01]  /*18590*/  LDL R14, [R1+0x78] ;  /* 0x00007800010e7983 */ /* 0x000ee20000100800 */
[----:B------:R-:W0:Y:S01]  /*185a0*/  S2R R3, SR_TID.X ;  /* 0x0000000000037919 */ /* 0x000e220000002100 */
[----:B------:R-:W4:Y:S01]  /*185b0*/  S2R R15, SR_TID.X ;  /* 0x00000000000f7919 */ /* 0x000f220000002100 */
[----:B-1----:R-:W-:Y:S01]  /*185c0*/  @P1 SHF.R.U32.HI R7, RZ, R5, R4 ;  /* 0x00000005ff071219 */ /* 0x002fe20000011604 */
[----:B------:R-:W-:Y:S01]  /*185d0*/  IMAD R4, R36, UR4, RZ ;  /* 0x0000000424047c24 */ /* 0x000fe2000f8e02ff */
[----:B------:R-:W-:Y:S01]  /*185e0*/  SHF.R.S32.HI R38, RZ, 0x1f, R60 ;  /* 0x0000001fff267819 */ /* 0x000fe2000001143c */
[----:B-----5:R-:W-:Y:S01]  /*185f0*/  IMAD.MOV.U32 R2, RZ, RZ, R37 ;  /* 0x000000ffff027224 */ /* 0x020fe200078e0025 */
[----:B------:R1:W5:Y:S01]  /*18600*/  LDL R48, [R1+0x84] ;  /* 0x0000840001307983 */ /* 0x0003620000100800 */
[----:B------:R-:W-:Y:S01]  /*18610*/  IMAD R11, R58, UR5, R4 ;  /* 0x000000053a0b7c24 */ /* 0x000fe2000f8e0204 */
[----:B------:R-:W1:Y:S01]  /*18620*/  @P1 LDC R45, c[0x0][0xbec] ;  /* 0x0002fb00ff2d1b82 */ /* 0x000e620000000800 */
[----:B0-----:R-:W-:-:S05]  /*18630*/  VIADD R47, R3, 0xffffff80 ;  /* 0xffffff80032f7836 */ /* 0x001fca0000000000 */
[----:B------:R-:W-:-:S04]  /*18640*/  SHF.R.S32.HI R50, RZ, 0x1f, R47 ;  /* 0x0000001fff327819 */ /* 0x000fc8000001142f */
[----:B------:R-:W-:Y:S02]  /*18650*/  LEA.HI R50, R50, R47, RZ, 0x2 ;  /* 0x0000002f32327211 */ /* 0x000fe400078f10ff */
[----:B------:R-:W-:Y:S02]  /*18660*/  SHF.R.S32.HI R3, RZ, 0x1f, R37 ;  /* 0x0000001fff037819 */ /* 0x000fe40000011425 */
[----:B------:R-:W-:Y:S01]  /*18670*/  SHF.R.S32.HI R50, RZ, 0x2, R50 ;  /* 0x00000002ff327819 */ /* 0x000fe20000011432 */
[----:B------:R-:W-:Y:S01]  /*18680*/  IMAD.WIDE.U32 R4, R58, UR4, R2 ;  /* 0x000000043a047c25 */ /* 0x000fe2000f8e0002 */
[----:B------:R-:W-:Y:S01]  /*18690*/  SEL R38, R38, RZ, !P2 ;  /* 0x000000ff26267207 */ /* 0x000fe20005000000 */
[----:B------:R-:W-:Y:S01]  /*186a0*/  ULDC.64 UR4, c[0x0][0xb98] ;  /* 0x0002e60000047ab9 */ /* 0x000fe20000000a00 */
[----:B------:R-:W-:Y:S01]  /*186b0*/  SEL R2, R60, RZ, !P2 ;  /* 0x000000ff3c027207 */ /* 0x000fe20005000000 */
[----:B------:R-:W-:Y:S02]  /*186c0*/  IMAD.IADD R5, R5, 0x1, R11 ;  /* 0x0000000105057824 */ /* 0x000fe400078e020b */
[----:B------:R-:W-:-:S02]  /*186d0*/  IMAD R11, R38, UR4, RZ ;  /* 0x00000004260b7c24 */ /* 0x000fc4000f8e02ff */
[----:B------:R-:W-:-:S04]  /*186e0*/  IMAD.WIDE.U32 R4, R2, UR4, R4 ;  /* 0x0000000402047c25 */ /* 0x000fc8000f8e0004 */
[----:B------:R-:W-:Y:S01]  /*186f0*/  IMAD R10, R2, UR5, R11 ;  /* 0x00000005020a7c24 */ /* 0x000fe2000f8e020b */
[----:B------:R-:W-:Y:S01]  /*18700*/  SHF.R.S32.HI R11, RZ, 0x1f, R7 ;  /* 0x0000001fff0b7819 */ /* 0x000fe20000011407 */
[----:B------:R-:W-:Y:S01]  /*18710*/  ULDC.64 UR4, c[0x0][0xb88] ;  /* 0x0002e20000047ab9 */ /* 0x000fe20000000a00 */
[----:B------:R-:W-:Y:S01]  /*18720*/  IADD3 R4, P0, R7, R4, RZ ;  /* 0x0000000407047210 */ /* 0x000fe20007f1e0ff */
[----:B----4-:R-:W-:-:S03]  /*18730*/  VIADD R30, R15, 0xffffff80 ;  /* 0xffffff800f1e7836 */ /* 0x010fc60000000000 */
[----:B------:R-:W-:Y:S02]  /*18740*/  IADD3.X R5, R11, R5, R10, P0, !PT ;  /* 0x000000050b057210 */ /* 0x000fe400007fe40a */
[----:B------:R-:W-:-:S04]  /*18750*/  SHF.R.S32.HI R15, RZ, 0x1f, R30 ;  /* 0x0000001fff0f7819 */ /* 0x000fc8000001141e */
[----:B------:R-:W-:-:S04]  /*18760*/  LEA.HI R15, R15, R30, RZ, 0x7 ;  /* 0x0000001e0f0f7211 */ /* 0x000fc800078f38ff */
[----:B------:R-:W-:Y:S01]  /*18770*/  LOP3.LUT R15, R15, 0xffffff80, RZ, 0xc0, !PT ;  /* 0xffffff800f0f7812 */ /* 0x000fe200078ec0ff */
[----:B------:R-:W-:-:S04]  /*18780*/  IMAD R39, R39, R0, RZ ;  /* 0x0000000027277224 */ /* 0x000fc800078e02ff */
[----:B------:R-:W-:Y:S01]  /*18790*/  IMAD.IADD R15, R30, 0x1, -R15 ;  /* 0x000000011e0f7824 */ /* 0x000fe200078e0a0f */
[----:B------:R-:W-:-:S04]  /*187a0*/  SHF.R.S32.HI R46, RZ, 0x1f, R47 ;  /* 0x0000001fff2e7819 */ /* 0x000fc8000001142f */
[----:B------:R-:W-:-:S04]  /*187b0*/  LEA.HI R46, R46, R47, RZ, 0x2 ;  /* 0x0000002f2e2e7211 */ /* 0x000fc800078f10ff */
[----:B------:R-:W-:-:S05]  /*187c0*/  LOP3.LUT R46, R46, 0xfffffffc, RZ, 0xc0, !PT ;  /* 0xfffffffc2e2e7812 */ /* 0x000fca00078ec0ff */
[----:B------:R-:W-:Y:S02]  /*187d0*/  IMAD.IADD R46, R47, 0x1, -R46 ;  /* 0x000000012f2e7824 */ /* 0x000fe400078e0a2e */
[----:B------:R0:W5:Y:S01]  /*187e0*/  LDL R47, [R1+0x5c] ;  /* 0x00005c00012f7983 */ /* 0x0001620000100800 */
[----:B--2---:R-:W-:-:S04]  /*187f0*/  IMAD R9, R50, 0x20, R49 ;  /* 0x0000002032097824 */ /* 0x004fc800078e0231 */
[----:B------:R-:W-:-:S04]  /*18800*/  IMAD.WIDE R24, R9, 0x2, R24 ;  /* 0x0000000209187825 */ /* 0x000fc800078e0218 */
[----:B------:R-:W-:-:S04]  /*18810*/  IMAD.MOV R9, RZ, RZ, -R7 ;  /* 0x000000ffff097224 */ /* 0x000fc800078e0a07 */
[----:B------:R-:W-:-:S05]  /*18820*/  IMAD R9, R0, R9, R13 ;  /* 0x0000000900097224 */ /* 0x000fca00078e020d */
[----:B------:R-:W-:Y:S01]  /*18830*/  SHF.R.S32.HI R6, RZ, 0x1f, R9 ;  /* 0x0000001fff067819 */ /* 0x000fe20000011409 */
[----:B------:R-:W-:-:S04]  /*18840*/  IMAD.WIDE.U32 R4, R9, UR4, R4 ;  /* 0x0000000409047c25 */ /* 0x000fc8000f8e0004 */
[----:B------:R-:W-:-:S04]  /*18850*/  IMAD R6, R6, UR4, RZ ;  /* 0x0000000406067c24 */ /* 0x000fc8000f8e02ff */
[----:B------:R-:W-:Y:S01]  /*18860*/  IMAD R7, R9, UR5, R6 ;  /* 0x0000000509077c24 */ /* 0x000fe2000f8e0206 */
[----:B------:R-:W-:Y:S02]  /*18870*/  ULDC.64 UR4, c[0x0][0xb50] ;  /* 0x0002d40000047ab9 */ /* 0x000fe40000000a00 */
[----:B------:R-:W-:Y:S01]  /*18880*/  LEA R6, P0, R4, UR4, 0x2 ;  /* 0x0000000404067c11 */ /* 0x000fe2000f8010ff */
[----:B------:R-:W-:-:S05]  /*18890*/  IMAD.IADD R5, R5, 0x1, R7 ;  /* 0x0000000105057824 */ /* 0x000fca00078e0207 */
[----:B------:R-:W-:Y:S01]  /*188a0*/  LEA.HI.X R10, R4, UR5, R5, 0x2, P0 ;  /* 0x00000005040a7c11 */ /* 0x000fe200080f1405 */
[----:B------:R-:W-:Y:S01]  /*188b0*/  SHFL.IDX PT, R40, R6, RZ, 0x1c1f ;  /* 0x001c1fff06287589 */ /* 0x000fe200000e0000 */
[----:B---3--:R-:W-:Y:S01]  /*188c0*/  IMAD.IADD R14, R14, 0x1, R56 ;  /* 0x000000010e0e7824 */ /* 0x008fe200078e0238 */
[----:B------:R-:W-:Y:S01]  /*188d0*/  IADD3 R13, P2, R24, 0x1800, RZ ;  /* 0x00001800180d7810 */ /* 0x000fe20007f5e0ff */
[----:B------:R-:W-:Y:S01]  /*188e0*/  ULDC.64 UR4, c[0x0][0xaa0] ;  /* 0x0002a80000047ab9 */ /* 0x000fe20000000a00 */
[----:B------:R-:W2:Y:S04]  /*188f0*/  SHFL.IDX PT, R41, R10, RZ, 0x1c1f ;  /* 0x001c1fff0a297589 */ /* 0x000ea800000e0000 */
[----:B------:R-:W-:Y:S04]  /*18900*/  SHFL.IDX PT, R42, R6, 0x1, 0x1c1f ;  /* 0x003c1f00062a7f89 */ /* 0x000fe800000e0000 */
[----:B------:R-:W3:Y:S01]  /*18910*/  SHFL.IDX PT, R43, R10, 0x1, 0x1c1f ;  /* 0x003c1f000a2b7f89 */ /* 0x000ee200000e0000 */
[----:B------:R-:W-:Y:S01]  /*18920*/  LOP3.LUT P0, RZ, R15, 0x3, RZ, 0xc0, !PT ;  /* 0x000000030fff7812 */ /* 0x000fe2000780c0ff */
[----:B------:R-:W-:-:S02]  /*18930*/  VIADD R4, R14, 0x8 ;  /* 0x000000080e047836 */ /* 0x000fc40000000000 */
[----:B------:R-:W-:Y:S01]  /*18940*/  IMAD.X R9, RZ, RZ, R25, P2 ;  /* 0x000000ffff097224 */ /* 0x000fe200010e0619 */
[-C--:B------:R-:W-:Y:S02]  /*18950*/  ISETP.GE.OR P2, PT, R14, R39.reuse, P0 ;  /* 0x000000270e00720c */ /* 0x080fe40000746670 */
[----:B------:R-:W-:Y:S01]  /*18960*/  ISETP.GE.OR P0, PT, R4, R39, P0 ;  /* 0x000000270400720c */ /* 0x000fe20000706670 */
[----:B------:R-:W-:Y:S02]  /*18970*/  IMAD R44, R3, UR4, RZ ;  /* 0x00000004032c7c24 */ /* 0x000fe4000f8e02ff */
[----:B------:R-:W-:Y:S02]  /*18980*/  IMAD R3, R46, 0x60, R50 ;  /* 0x000000602e037824 */ /* 0x000fe400078e0232 */
[----:B------:R0:W5:Y:S06]  /*18990*/  LDL R46, [R1+0x80] ;  /* 0x00008000012e7983 */ /* 0x00016c0000100800 */
[----:B--2---:R-:W-:Y:S04]  /*189a0*/  @!P2 ST.E desc[UR42][R40.64], R20 ;  /* 0x000000142800a985 */ /* 0x004fe8000c10192a */
[----:B---3--:R2:W-:Y:S04]  /*189b0*/  @!P0 ST.E desc[UR42][R42.64], R21 ;  /* 0x000000152a008985 */ /* 0x0085e8000c10192a */
[----:B--2---:R0:W5:Y:S01]  /*189c0*/  LDL R43, [R1+0x60] ;  /* 0x00006000012b7983 */ /* 0x0041620000100800 */
[----:B------:R-:W2:Y:S01]  /*189d0*/  @P1 LDC R42, c[0x0][0xbf0] ;  /* 0x0002fc00ff2a1b82 */ /* 0x000ea20000000800 */
[----:B------:R-:W-:Y:S01]  /*189e0*/  LOP3.LUT R8, R13, 0x180, RZ, 0xc0, !PT ;  /* 0x000001800d087812 */ /* 0x000fe200078ec0ff */
[----:B------:R-:W-:-:S02]  /*189f0*/  IMAD R41, R37, UR5, R44 ;  /* 0x0000000525297c24 */ /* 0x000fc4000f8e022c */
[----:B------:R-:W-:Y:S01]  /*18a00*/  IMAD.WIDE.U32 R20, R37, UR4, RZ ;  /* 0x0000000425147c25 */ /* 0x000fe2000f8e00ff */
[----:B------:R-:W-:Y:S01]  /*18a10*/  SHF.R.U64 R8, R8, 0x3, RZ ;  /* 0x0000000308087819 */ /* 0x000fe200000012ff */
[----:B------:R-:W-:Y:S02]  /*18a20*/  ULDC.64 UR4, c[0x0][0xae8] ;  /* 0x0002ba0000047ab9 */ /* 0x000fe40000000a00 */
[----:B------:R-:W-:Y:S02]  /*18a30*/  IMAD.IADD R21, R21, 0x1, R41 ;  /* 0x0000000115157824 */ /* 0x000fe400078e0229 */
[----:B------:R-:W-:Y:S01]  /*18a40*/  IMAD R36, R36, UR4, RZ ;  /* 0x0000000424247c24 */ /* 0x000fe2000f8e02ff */
[----:B------:R-:W-:Y:S01]  /*18a50*/  LOP3.LUT R8, R8, R13, RZ, 0x3c, !PT ;  /* 0x0000000d08087212 */ /* 0x000fe200078e3cff */
[----:B------:R-:W-:Y:S01]  /*18a60*/  IMAD.IADD R40, R56, 0x1, R3 ;  /* 0x0000000138287824 */ /* 0x000fe200078e0203 */
[----:B------:R-:W-:Y:S01]  /*18a70*/  IADD3 R13, P6, R24, 0x3000, RZ ;  /* 0x00003000180d7810 */ /* 0x000fe20007fde0ff */
[----:B------:R-:W-:Y:S01]  /*18a80*/  IMAD R37, R58, UR5, R36 ;  /* 0x000000053a257c24 */ /* 0x000fe2000f8e0224 */
[----:B------:R-:W-:Y:S01]  /*18a90*/  IADD3 R27, P5, R24, 0x4800, RZ ;  /* 0x00004800181b7810 */ /* 0x000fe20007fbe0ff */
[----:B------:R-:W-:Y:S01]  /*18aa0*/  IMAD.WIDE.U32 R20, R58, UR4, R20 ;  /* 0x000000043a147c25 */ /* 0x000fe2000f8e0014 */
[C---:B------:R-:W-:Y:S01]  /*18ab0*/  IADD3 R29, P4, R24.reuse, 0x6000, RZ ;  /* 0x00006000181d7810 */ /* 0x040fe20007f9e0ff */
[----:B------:R-:W-:Y:S01]  /*18ac0*/  ULDC.64 UR4, c[0x0][0xaf0] ;  /* 0x0002bc0000047ab9 */ /* 0x000fe20000000a00 */
[----:B------:R-:W-:Y:S01]  /*18ad0*/  IADD3 R7, P3, R24, 0x7800, RZ ;  /* 0x0000780018077810 */ /* 0x000fe20007f7e0ff */
[----:B-1----:R-:W-:Y:S01]  /*18ae0*/  @P1 IMAD.HI.U32 R3, R40, R45, RZ ;  /* 0x0000002d28031227 */ /* 0x002fe200078e00ff */
[----:B------:R-:W-:Y:S01]  /*18af0*/  LOP3.LUT R12, R13, 0x180, RZ, 0xc0, !PT ;  /* 0x000001800d0c7812 */ /* 0x000fe200078ec0ff */
[----:B------:R-:W5:Y:S01]  /*18b00*/  LD.E.128 R8, desc[UR42][R8.64] ;  /* 0x0000002a08087980 */ /* 0x000f62000c101d00 */
[----:B------:R-:W-:Y:S01]  /*18b10*/  LOP3.LUT R26, R27, 0x180, RZ, 0xc0, !PT ;  /* 0x000001801b1a7812 */ /* 0x000fe200078ec0ff */
[----:B------:R-:W-:Y:S01]  /*18b20*/  IMAD.IADD R21, R21, 0x1, R37 ;  /* 0x0000000115157824 */ /* 0x000fe200078e0225 */
[----:B------:R-:W-:-:S02]  /*18b30*/  LOP3.LUT R28, R29, 0x180, RZ, 0xc0, !PT ;  /* 0x000001801d1c7812 */ /* 0x000fc400078ec0ff */
[----:B------:R-:W-:Y:S01]  /*18b40*/  LOP3.LUT R5, R24, 0x180, RZ, 0xc0, !PT ;  /* 0x0000018018057812 */ /* 0x000fe200078ec0ff */
[----:B------:R-:W-:Y:S01]  /*18b50*/  IMAD.MOV.U32 R37, RZ, RZ, R40 ;  /* 0x000000ffff257224 */ /* 0x000fe200078e0028 */
[----:B------:R-:W-:Y:S01]  /*18b60*/  LOP3.LUT R6, R7, 0x180, RZ, 0xc0, !PT ;  /* 0x0000018007067812 */ /* 0x000fe200078ec0ff */
[----:B------:R-:W-:Y:S01]  /*18b70*/  IMAD R41, R38, UR4, RZ ;  /* 0x0000000426297c24 */ /* 0x000fe2000f8e02ff */
[----:B--2---:R-:W-:Y:S02]  /*18b80*/  @P1 SHF.R.U32.HI R37, RZ, R42, R3 ;  /* 0x0000002aff251219 */ /* 0x004fe40000011603 */
[----:B------:R-:W-:Y:S02]  /*18b90*/  SHF.R.U64 R12, R12, 0x3, RZ ;  /* 0x000000030c0c7819 */ /* 0x000fe400000012ff */
[----:B------:R-:W-:Y:S02]  /*18ba0*/  SHF.R.U64 R26, R26, 0x3, RZ ;  /* 0x000000031a1a7819 */ /* 0x000fe400000012ff */
[----:B------:R-:W-:-:S02]  /*18bb0*/  SHF.R.U64 R28, R28, 0x3, RZ ;  /* 0x000000031c1c7819 */ /* 0x000fc400000012ff */
[----:B------:R-:W-:Y:S01]  /*18bc0*/  SHF.R.U64 R5, R5, 0x3, RZ ;  /* 0x0000000305057819 */ /* 0x000fe200000012ff */
[----:B------:R-:W-:Y:S01]  /*18bd0*/  IMAD R41, R2, UR5, R41 ;  /* 0x0000000502297c24 */ /* 0x000fe2000f8e0229 */
        /* <DEDUP_REMOVED lines=16> */
[----:B------:R-:W-:Y:S01]  /*18ce0*/  IMAD R21, R0, R21, R40 ;  /* 0x0000001500157224 */ /* 0x000fe200078e0228 */
[----:B------:R-:W5:Y:S01]  /*18cf0*/  LD.E.128 R24, desc[UR42][R26.64] ;  /* 0x0000002a1a187980 */ /* 0x000f62000c101d00 */
[----:B------:R-:W-:Y:S02]  /*18d00*/  IMAD.IADD R3, R3, 0x1, R41 ;  /* 0x0000000103037824 */ /* 0x000fe400078e0229 */
[----:B------:R-:W-:Y:S01]  /*18d10*/  IMAD R20, R20, UR4, RZ ;  /* 0x0000000414147c24 */ /* 0x000fe2000f8e02ff */
[----:B------:R-:W5:Y:S01]  /*18d20*/  LD.E.128 R4, desc[UR42][R4.64] ;  /* 0x0000002a04047980 */ /* 0x000f62000c101d00 */
[----:B------:R-:W-:-:S03]  /*18d30*/  SHF.R.S32.HI R0, RZ, 0x1f, R21 ;  /* 0x0000001fff007819 */ /* 0x000fc60000011415 */
[----:B------:R-:W5:Y:S01]  /*18d40*/  LD.E.128 R28, desc[UR42][R28.64] ;  /* 0x0000002a1c1c7980 */ /* 0x000f62000c101d00 */
[----:B------:R-:W-:-:S03]  /*18d50*/  IMAD R41, R37, UR5, R20 ;  /* 0x0000000525297c24 */ /* 0x000fc6000f8e0214 */
[----:B------:R-:W5:Y:S01]  /*18d60*/  LD.E.128 R32, desc[UR42][R32.64] ;  /* 0x0000002a20207980 */ /* 0x000f62000c101d00 */
[----:B------:R-:W-:Y:S01]  /*18d70*/  IMAD.WIDE.U32 R2, R37, UR4, R2 ;  /* 0x0000000425027c25 */ /* 0x000fe2000f8e0002 */
[----:B------:R-:W-:Y:S01]  /*18d80*/  ULDC.64 UR4, c[0x0][0xad8] ;  /* 0x0002b60000047ab9 */ /* 0x000fe20000000a00 */
        /* <DEDUP_REMOVED lines=8> */
[----:B------:R-:W-:Y:S02]  /*18e10*/  IMAD.IADD R44, R50, 0x1, R56 ;  /* 0x00000001322c7824 */ /* 0x000fe400078e0238 */
        /* <DEDUP_REMOVED lines=19> */
[----:B------:R-:W-:Y:S02]  /*18f50*/  @!P2 LEA R40, P4, R43, R20, 0x1 ;  /* 0x000000142b28a211 */ /* 0x000fe400078808ff */
[----:B--2---:R-:W-:Y:S01]  /*18f60*/  @!P0 IMAD.WIDE R2, R49, 0x2, R20 ;  /* 0x0000000231028825 */ /* 0x004fe200078e0214 */
[-C--:B------:R-:W-:Y:S02]  /*18f70*/  @!P1 LEA.HI.X R37, R47, R21.reuse, R48, 0x1, P3 ;  /* 0x000000152f259211 */ /* 0x080fe400018f0c30 */
[----:B------:R-:W-:Y:S02]  /*18f80*/  @!P2 LEA.HI.X R41, R43, R21, R46, 0x1, P4 ;  /* 0x000000152b29a211 */ /* 0x000fe400020f0c2e */
[----:B------:R3:W-:Y:S04]  /*18f90*/  @!P0 ST.E.128 desc[UR42][R2.64], R4 ;  /* 0x0000000402008985 */ /* 0x0007e8000c101d2a */
[----:B------:R3:W-:Y:S04]  /*18fa0*/  @!P1 ST.E.128 desc[UR42][R36.64], R12 ;  /* 0x0000000c24009985 */ /* 0x0007e8000c101d2a */
[----:B------:R3:W-:Y:S02]  /*18fb0*/  @!P2 ST.E.128 desc[UR42][R40.64], R28 ;  /* 0x0000001c2800a985 */ /* 0x0007e4000c101d2a */
.L_x_1320:
[----:B------:R-:W-:Y:S05]  /*18fc0*/  BSYNC B1 ;  /* 0x0000000000017941 */ /* 0x000fea0003800000 */
.L_x_1319:
[----:B0-----:R-:W-:Y:S01]  /*18fd0*/  VIADD R0, R44, 0x60 ;  /* 0x000000602c007836 */ /* 0x001fe20000000000 */
[----:B---3-5:R0:W3:Y:S04]  /*18fe0*/  SHFL.IDX PT, R5, R42, 0x1, 0x1c1f ;  /* 0x003c1f002a057f89 */ /* 0x0280e800000e0000 */
[----:B------:R-:W-:Y:S01]  /*18ff0*/  ISETP.GE.AND P0, PT, R0, R39, PT ;  /* 0x000000270000720c */ /* 0x000fe20003f06270 */
[----:B------:R0:W4:-:S12]  /*19000*/  SHFL.IDX PT, R4, R38, 0x1, 0x1c1f ;  /* 0x003c1f0026047f89 */ /* 0x00011800000e0000 */
[----:B0-----:R-:W-:Y:S05]  /*19010*/  @P0 BRA `(.L_x_1321) ;  /* 0x0000000800c00947 */ /* 0x001fea0003800000 */
[----:B------:R-:W-:Y:S02]  /*19020*/  ULDC UR4, c[0x0][0xac8] ;  /* 0x0002b20000047ab9 */ /* 0x000fe40000000800 */
[----:B------:R-:W-:Y:S02]  /*19030*/  ISETP.GE.AND P2, PT, R47, UR4, PT ;  /* 0x000000042f007c0c */ /* 0x000fe4000bf46270 */
[----:B------:R-:W-:-:S11]  /*19040*/  ISETP.GE.AND P1, PT, R49, UR4, PT ;  /* 0x0000000431007c0c */ /* 0x000fd6000bf26270 */
[----:B----4-:R-:W-:Y:S02]  /*19050*/  @!P2 LEA R6, P0, R47, R4, 0x1 ;  /* 0x000000042f06a211 */ /* 0x010fe400078008ff */
[----:B---3--:R-:W-:Y:S02]  /*19060*/  @!P1 IMAD.WIDE R2, R49, 0x2, R4 ;  /* 0x0000000231029825 */ /* 0x008fe400078e0204 */
        /* <DEDUP_REMOVED lines=9> */
.L_x_1317:
[----:B------:R-:W2:Y:S01]  /*19100*/  LDL R9, [R1+0x54] ;  /* 0x0000540001097983 */ /* 0x000ea20000100800 */
[----:B------:R-:W-:Y:S01]  /*19110*/  ULDC.64 UR4, c[0x0][0xc00] ;  /* 0x0003000000047ab9 */ /* 0x000fe20000000a00 */
[----:B------:R-:W2:Y:S01]  /*19120*/  LDC.64 R2, c[0x0][0xc00] ;  /* 0x00030000ff027b82 */ /* 0x000ea20000000a00 */
[----:B------:R-:W-:Y:S01]  /*19130*/  ISETP.NE.U32.AND P0, PT, RZ, UR4, PT ;  /* 0x00000004ff007c0c */ /* 0x000fe2000bf05070 */
[----:B------:R-:W-:-:S03]  /*19140*/  IMAD.MOV.U32 R6, RZ, RZ, RZ ;  /* 0x000000ffff067224 */ /* 0x000fc600078e00ff */
[----:B------:R-:W-:Y:S01]  /*19150*/  ISETP.NE.AND.EX P0, PT, RZ, UR5, PT, P0 ;  /* 0x00000005ff007c0c */ /* 0x000fe2000bf05300 */
[----:B------:R-:W-:Y:S02]  /*19160*/  ULDC.64 UR4, c[0x0][0xc08] ;  /* 0x0003020000047ab9 */ /* 0x000fe40000000a00 */
[----:B------:R-:W-:Y:S01]  /*19170*/  ISETP.NE.U32.AND P1, PT, RZ, UR4, PT ;  /* 0x00000004ff007c0c */ /* 0x000fe2000bf25070 */
[----:B------:R-:W1:Y:S03]  /*19180*/  LDC R25, c[0x0][0xbe8] ;  /* 0x0002fa00ff197b82 */ /* 0x000e660000000800 */
[----:B------:R-:W-:-:S13]  /*19190*/  ISETP.NE.AND.EX P1, PT, RZ, UR5, PT, P1 ;  /* 0x00000005ff007c0c */ /* 0x000fda000bf25310 */
[----:B------:R-:W3:Y:S01]  /*191a0*/  @P1 LDC.64 R4, c[0x0][0xc08] ;  /* 0x00030200ff041b82 */ /* 0x000ee20000000a00 */
[----:B------:R-:W-:Y:S02]  /*191b0*/  ULDC UR4, c[0x0][0xa88] ;  /* 0x0002a20000047ab9 */ /* 0x000fe40000000800 */
[----:B------:R-:W-:Y:S01]  /*191c0*/  IMAD.U32 R0, RZ, RZ, UR4 ;  /* 0x00000004ff007e24 */ /* 0x000fe2000f8e00ff */
[----:B------:R-:W4:Y:S01]  /*191d0*/  S2R R8, SR_TID.X ;  /* 0x0000000000087919 */ /* 0x000f220000002100 */
[----:B--2---:R-:W-:-:S04]  /*191e0*/  IMAD.WIDE R2, R9, 0x4, R2 ;  /* 0x0000000409027825 */ /* 0x004fc800078e0202 */
[----:B---3--:R-:W-:Y:S01]  /*191f0*/  @P1 IMAD.WIDE R4, R9, 0x4, R4 ;  /* 0x0000000409041825 */ /* 0x008fe200078e0204 */
[----:B------:R2:W5:Y:S04]  /*19200*/  @P0 LDG.E R6, desc[UR42][R2.64] ;  /* 0x0000002a02060981 */ /* 0x000568000c1e1900 */
[----:B------:R2:W5:Y:S01]  /*19210*/  @P1 LDG.E R0, desc[UR42][R4.64] ;  /* 0x0000002a04001981 */ /* 0x000562000c1e1900 */
[----:B-1----:R-:W-:Y:S01]  /*19220*/  ISETP.NE.AND P2, PT, R25, 0x1, PT ;  /* 0x000000011900780c */ /* 0x002fe20003f45270 */
[----:B----4-:R-:W-:Y:S01]  /*19230*/  VIADD R30, R8, 0xffffff80 ;  /* 0xffffff80081e7836 */ /* 0x010fe20000000000 */
[----:B------:R-:W-:-:S04]  /*19240*/  SHF.R.S32.HI R7, RZ, 0x1f, R9 ;  /* 0x0000001fff077819 */ /* 0x000fc80000011409 */
[----:B------:R-:W-:-:S07]  /*19250*/  ISETP.GE.AND P3, PT, R30, 0xc0, PT ;  /* 0x000000c01e00780c */ /* 0x000fce0003f66270 */
[----:B------:R-:W1:Y:S01]  /*19260*/  @P2 LDC R27, c[0x0][0xbec] ;  /* 0x0002fb00ff1b2b82 */ /* 0x000e620000000800 */
[----:B--2---:R-:W-:Y:S05]  /*19270*/  @P1 BRA `(.L_x_1322) ;  /* 0x0000000000101947 */ /* 0x004fea0003800000 */
[----:B------:R-:W-:Y:S05]  /*19280*/  @!P0 BRA `(.L_x_1322) ;  /* 0x00000000000c8947 */ /* 0x000fea0003800000 */
[----:B------:R-:W2:Y:S04]  /*19290*/  LDG.E R5, desc[UR42][R2.64] ;  /* 0x0000002a02057981 */ /* 0x000ea8000c1e1900 */
[----:B-----5:R-:W2:Y:S02]  /*192a0*/  LDG.E R0, desc[UR42][R2.64+0x4] ;  /* 0x0000042a02007981 */ /* 0x020ea4000c1e1900 */
[----:B--2---:R-:W-:-:S07]  /*192b0*/  IMAD.IADD R0, R0, 0x1, -R5 ;  /* 0x0000000100007824 */ /* 0x004fce00078e0a05 */
.L_x_1322:
[----:B------:R-:W2:Y:S04]  /*192c0*/  LDL R29, [R1+0x50] ;  /* 0x00005000011d7983 */ /* 0x000ea80000100800 */
[----:B------:R3:W5:Y:S01]  /*192d0*/  LDL R28, [R1+0xc] ;  /* 0x00000c00011c7983 */ /* 0x0007620000100800 */
[----:B------:R-:W-:Y:S01]  /*192e0*/  BSSY B1, `(.L_x_1323) ;  /* 0x000002c000017945 */ /* 0x000fe20003800000 */
[----:B------:R-:W-:Y:S02]  /*192f0*/  SEL R13, R9, RZ, !P0 ;  /* 0x000000ff090d7207 */ /* 0x000fe40004000000 */
[----:B------:R-:W-:Y:S02]  /*19300*/  SEL R12, R7, RZ, !P0 ;  /* 0x000000ff070c7207 */ /* 0x000fe40004000000 */
[----:B-----5:R-:W-:-:S02]  /*19310*/  SHF.R.S32.HI R11, RZ, 0x1f, R6 ;  /* 0x0000001fff0b7819 */ /* 0x020fc40000011406 */
[----:B--2---:R-:W-:Y:S01]  /*19320*/  SHF.R.S32.HI R10, RZ, 0x1f, R29 ;  /* 0x0000001fff0a7819 */ /* 0x004fe2000001141d */
[----:B---3--:R-:W-:Y:S06]  /*19330*/  @P3 BRA `(.L_x_1324) ;  /* 0x0000000000983947 */ /* 0x008fec0003800000 */
[----:B------:R-:W2:Y:S01]  /*19340*/  LDC R9, c[0x0][0xbe8] ;  /* 0x0002fa00ff097b82 */ /* 0x000ea20000000800 */
[----:B------:R-:W-:Y:S01]  /*19350*/  IADD3 R8, R28, -0x80, R8 ;  /* 0xffffff801c087810 */ /* 0x000fe20007ffe008 */
[----:B--2---:R-:W-:-:S05]  /*19360*/  IMAD R2, R0, R9, RZ ;  /* 0x0000000900027224 */ /* 0x004fca00078e02ff */
        /* <DEDUP_REMOVED lines=9> */
[----:B------:R-:W2:Y:S01]  /*19400*/  @P0 LDC R15, c[0x0][0xbec] ;  /* 0x0002fb00ff0f0b82 */ /* 0x000ea20000000800 */
[----:B------:R-:W-:Y:S01]  /*19410*/  IMAD R7, R29, UR5, R7 ;  /* 0x000000051d077c24 */ /* 0x000fe2000f8e0207 */
[----:B------:R-:W-:-:S03]  /*19420*/  ULDC.64 UR4, c[0x0][0xb98] ;  /* 0x0002e60000047ab9 */ /* 0x000fc60000000a00 */
[----:B------:R-:W-:-:S03]  /*19430*/  IMAD.IADD R3, R3, 0x1, R7 ;  /* 0x0000000103037824 */ /* 0x000fc600078e0207 */
[----:B------:R-:W3:Y:S01]  /*19440*/  @P0 LDC R21, c[0x0][0xbf0] ;  /* 0x0002fc00ff150b82 */ /* 0x000ee20000000800 */
[----:B------:R-:W-:-:S04]  /*19450*/  IMAD.WIDE.U32 R2, R13, UR4, R2 ;  /* 0x000000040d027c25 */ /* 0x000fc8000f8e0002 */
[----:B--2---:R-:W-:-:S05]  /*19460*/  @P0 IMAD.HI.U32 R4, R8, R15, RZ ;  /* 0x0000000f08040227 */ /* 0x004fca00078e00ff */
[----:B---3--:R-:W-:Y:S01]  /*19470*/  @P0 SHF.R.U32.HI R5, RZ, R21, R4 ;  /* 0x00000015ff050219 */ /* 0x008fe20000011604 */
        /* <DEDUP_REMOVED lines=18> */
.L_x_1324:
[----:B------:R-:W-:Y:S05]  /*195a0*/  BSYNC B1 ;  /* 0x0000000000017941 */ /* 0x000fea0003800000 */
.L_x_1323:
[----:B------:R3:W5:Y:S04]  /*195b0*/  LDL R14, [R1+0x60] ;  /* 0x00006000010e7983 */ /* 0x0007680000100800 */
[----:B------:R3:W5:Y:S04]  /*195c0*/  LDL R15, [R1+0x80] ;  /* 0x00008000010f7983 */ /* 0x0007680000100800 */
[----:B------:R3:W5:Y:S04]  /*195d0*/  LDL R20, [R1+0x5c] ;  /* 0x00005c0001147983 */ /* 0x0007680000100800 */
[----:B------:R3:W5:Y:S04]  /*195e0*/  LDL R21, [R1+0x84] ;  /* 0x0000840001157983 */ /* 0x0007680000100800 */
[----:B------:R3:W5:Y:S01]  /*195f0*/  LDL R24, [R1+0x4c] ;  /* 0x00004c0001187983 */ /* 0x0007620000100800 */
[--C-:B--2---:R-:W-:Y:S01]  /*19600*/  SHF.R.S32.HI R4, RZ, 0x1f, R30.reuse ;  /* 0x0000001fff047819 */ /* 0x104fe2000001141e */
[----:B------:R-:W2:Y:S01]  /*19610*/  @P2 LDC R9, c[0x0][0xbf0] ;  /* 0x0002fc00ff092b82 */ /* 0x000ea20000000800 */
        /* <DEDUP_REMOVED lines=15> */
[----:B------:R-:W-:Y:S02]  /*19710*/  IMAD.IADD R8, R28, 0x1, R6 ;  /* 0x000000011c087824 */ /* 0x000fe400078e0206 */
[----:B------:R-:W-:-:S02]  /*19720*/  IMAD R7, R29, UR5, R4 ;  /* 0x000000051d077c24 */ /* 0x000fc4000f8e0204 */
[----:B-1----:R-:W-:-:S04]  /*19730*/  @P2 IMAD.HI.U32 R4, R8, R27, RZ ;  /* 0x0000001b08042227 */ /* 0x002fc800078e00ff */
[----:B------:R-:W-:Y:S01]  /*19740*/  IMAD.WIDE.U32 R2, R29, UR4, R2 ;  /* 0x000000041d027c25 */ /* 0x000fe2000f8e0002 */
[----:B------:R-:W-:-:S03]  /*19750*/  ULDC.64 UR4, c[0x0][0xaf0] ;  /* 0x0002bc0000047ab9 */ /* 0x000fc60000000a00 */
[----:B------:R-:W-:Y:S01]  /*19760*/  IMAD.MOV.U32 R5, RZ, RZ, R8 ;  /* 0x000000ffff057224 */ /* 0x000fe200078e0008 */
[----:B--2---:R-:W-:Y:S01]  /*19770*/  @P2 SHF.R.U32.HI R5, RZ, R9, R4 ;  /* 0x00000009ff052219 */ /* 0x004fe20000011604 */
        /* <DEDUP_REMOVED lines=17> */
[----:B------:R-:W-:Y:S02]  /*19890*/  IMAD.IADD R0, R26, 0x1, R28 ;  /* 0x000000011a007824 */ /* 0x000fe400078e021c */
        /* <DEDUP_REMOVED lines=19> */
[----:B------:R4:W-:Y:S04]  /*199d0*/  @!P2 ST.E.128 desc[UR42][R6.64], RZ ;  /* 0x000000ff0600a985 */ /* 0x0009e8000c101d2a */
[----:B------:R4:W-:Y:S04]  /*199e0*/  @!P3 ST.E.128 desc[UR42][R8.64], RZ ;  /* 0x000000ff0800b985 */ /* 0x0009e8000c101d2a */
[----:B------:R4:W-:Y:S02]  /*199f0*/  @!P4 ST.E.128 desc[UR42][R10.64], RZ ;  /* 0x000000ff0a00c985 */ /* 0x0009e4000c101d2a */
.L_x_1326:
[----:B------:R-:W-:Y:S05]  /*19a00*/  BSYNC B1 ;  /* 0x0000000000017941 */ /* 0x000fea0003800000 */
.L_x_1325:
[----:B------:R-:W-:Y:S01]  /*19a10*/  VIADD R0, R0, 0x60 ;  /* 0x0000006000007836 */ /* 0x000fe20000000000 */
[----:B--2---:R2:W0:Y:S04]  /*19a20*/  SHFL.IDX PT, R3, R5, 0x1, 0x1c1f ;  /* 0x003c1f0005037f89 */ /* 0x00442800000e0000 */
[----:B------:R-:W-:Y:S01]  /*19a30*/  ISETP.GE.AND P0, PT, R0, R25, PT ;  /* 0x000000190000720c */ /* 0x000fe20003f06270 */
[----:B-1----:R2:W1:-:S12]  /*19a40*/  SHFL.IDX PT, R2, R4, 0x1, 0x1c1f ;  /* 0x003c1f0004027f89 */ /* 0x00245800000e0000 */
[----:B--2---:R-:W-:Y:S05]  /*19a50*/  @P0 BRA `(.L_x_1321) ;  /* 0x0000000000300947 */ /* 0x004fea0003800000 */
[----:B------:R-:W-:Y:S02]  /*19a60*/  ULDC UR4, c[0x0][0xac8] ;  /* 0x0002b20000047ab9 */ /* 0x000fe40000000800 */
[----:B-----5:R-:W-:Y:S02]  /*19a70*/  ISETP.GE.AND P3, PT, R20, UR4, PT ;  /* 0x0000000414007c0c */ /* 0x020fe4000bf66270 */
[----:B------:R-:W-:Y:S02]  /*19a80*/  ISETP.GE.AND P4, PT, R14, UR4, PT ;  /* 0x000000040e007c0c */ /* 0x000fe4000bf86270 */
[----:B------:R-:W-:-:S09]  /*19a90*/  ISETP.GE.AND P2, PT, R24, UR4, PT ;  /* 0x0000000418007c0c */ /* 0x000fd2000bf46270 */
[-C--:B-1--4-:R-:W-:Y:S02]  /*19aa0*/  @!P3 LEA R6, P0, R20, R2.reuse, 0x1 ;  /* 0x000000021406b211 */ /* 0x092fe400078008ff */
[----:B------:R-:W-:Y:S02]  /*19ab0*/  @!P4 LEA R8, P1, R14, R2, 0x1 ;  /* 0x000000020e08c211 */ /* 0x000fe400078208ff */
[----:B0--3--:R-:W-:Y:S01]  /*19ac0*/  @!P2 IMAD.WIDE R4, R24, 0x2, R2 ;  /* 0x000000021804a825 */ /* 0x009fe200078e0202 */
[-C--:B------:R-:W-:Y:S02]  /*19ad0*/  @!P3 LEA.HI.X R7, R20, R3.reuse, R21, 0x1, P0 ;  /* 0x000000031407b211 */ /* 0x080fe400000f0c15 */
[----:B------:R-:W-:Y:S02]  /*19ae0*/  @!P4 LEA.HI.X R9, R14, R3, R15, 0x1, P1 ;  /* 0x000000030e09c211 */ /* 0x000fe400008f0c0f */
[----:B------:R2:W-:Y:S04]  /*19af0*/  @!P2 ST.E.128 desc[UR42][R4.64], RZ ;  /* 0x000000ff0400a985 */ /* 0x0005e8000c101d2a */
[----:B------:R2:W-:Y:S04]  /*19b00*/  @!P3 ST.E.128 desc[UR42][R6.64], RZ ;  /* 0x000000ff0600b985 */ /* 0x0005e8000c101d2a */
[----:B------:R2:W-:Y:S02]  /*19b10*/  @!P4 ST.E.128 desc[UR42][R8.64], RZ ;  /* 0x000000ff0800c985 */ /* 0x0005e4000c101d2a */
.L_x_1321:
[----:B------:R-:W-:Y:S05]  /*19b20*/  BSYNC B0 ;  /* 0x0000000000007941 */ /* 0x000fea0003800000 */
.L_x_1316:
[----:B------:R-:W3:Y:S01]  /*19b30*/  LDL R0, [R1+0x2c] ;  /* 0x00002c0001007983 */ /* 0x000ee20000100800 */
[----:B------:R-:W-:Y:S02]  /*19b40*/  ULDC UR4, c[0x0][0xc3c] ;  /* 0x00030f0000047ab9 */ /* 0x000fe40000000800 */
[----:B---3--:R-:W-:-:S13]  /*19b50*/  ISETP.GE.AND P0, PT, R0, UR4, PT ;  /* 0x0000000400007c0c */ /* 0x008fda000bf06270 */
[----:B------:R-:W-:Y:S05]  /*19b60*/  @!P0 BRA `(.L_x_1327) ;  /* 0xfffffe7400988947 */ /* 0x000fea000383ffff */
[----:B------:R-:W-:Y:S05]  /*19b70*/  BRA `(.L_x_1135) ;  /* 0x0000007000847947 */ /* 0x000fea0003800000 */
.L_x_1133:
        /* <DEDUP_REMOVED lines=16> */
.L_x_1328:
        /* <DEDUP_REMOVED lines=42> */
.L_x_1334:
        /* <DEDUP_REMOVED lines=12> */
.L_x_1333:
[----:B------:R-:W-:Y:S05]  /*19fe0*/  BSYNC B0 ;  /* 0x0000000000007941 */ /* 0x000fea0003800000 */
.L_x_1332:
        /* <DEDUP_REMOVED lines=21> */
.L_x_1330:
[----:B------:R-:W-:-:S04]  /*1a140*/  IMAD.IADD R10, R6, 0x1, -R3 ;  /* 0x00000001060a7824 */ /* 0x000fc800078e0a03 */
[----:B------:R-:W-:-:S05]  /*1a150*/  IMAD R2, R7, UR5, R10 ;  /* 0x0000000507027c24 */ /* 0x000fca000f8e020a */
[----:B------:R-:W-:Y:S02]  /*1a160*/  ISETP.GT.AND P0, PT, R2, UR6, PT ;  /* 0x0000000602007c0c */ /* 0x000fe4000bf04270 */
[----:B------:R-:W0:Y:S11]  /*1a170*/  LDC.64 R2, c[0x0][0xc90] ;  /* 0x00032400ff027b82 */ /* 0x000e360000000a00 */
[----:B------:R-:W-:-:S04]  /*1a180*/  VOTE.ANY R11, PT, !P0 ;  /* 0x00000000000b7806 */ /* 0x000fc800040e0100 */
[----:B------:R-:W1:Y:S02]  /*1a190*/  POPC R15, R11 ;  /* 0x0000000b000f7309 */ /* 0x000e640000000000 */
[----:B-1----:R-:W-:-:S04]  /*1a1a0*/  VIADD R19, R15, UR4 ;  /* 0x000000040f137c36 */ /* 0x002fc80008000000 */
[----:B0-----:R-:W-:-:S05]  /*1a1b0*/  IMAD.WIDE R2, R19, 0x4, R2 ;  /* 0x0000000413027825 */ /* 0x001fca00078e0202 */
[----:B------:R-:W2:Y:S01]  /*1a1c0*/  LDG.E R9, desc[UR42][R2.64] ;  /* 0x0000002a02097981 */ /* 0x000ea2000c1e1900 */
[----:B------:R-:W-:-:S03]  /*1a1d0*/  ISETP.NE.AND P0, PT, R11, RZ, PT ;  /* 0x000000ff0b00720c */ /* 0x000fc60003f05270 */
        /* <DEDUP_REMOVED lines=9> */
[----:B------:R-:W-:-:S06]  /*1a270*/  VIADD R16, R15, 0xffffffff ;  /* 0xffffffff0f107836 */ /* 0x000fcc0000000000 */
[----:B------:R0:W1:Y:S02]  /*1a280*/  SHFL.IDX PT, R16, R7, R16, 0x1f ;  /* 0x00001f1007107589 */ /* 0x00006400000e0000 */
.L_x_1335:
[----:B-1----:R-:W-:Y:S01]  /*1a290*/  IMAD R16, R16, UR5, R10 ;  /* 0x0000000510107c24 */ /* 0x002fe2000f8e020a */
[----:B------:R-:W-:Y:S01]  /*1a2a0*/  IABS R10, R6 ;  /* 0x00000006000a7213 */ /* 0x000fe20000000000 */
[----:B------:R-:W-:Y:S02]  /*1a2b0*/  IMAD R11, R11, R8, RZ ;  /* 0x000000080b0b7224 */ /* 0x000fe400078e02ff */
[----:B------:R-:W-:Y:S01]  /*1a2c0*/  IMAD.MOV.U32 R2, RZ, RZ, RZ ;  /* 0x000000ffff027224 */ /* 0x000fe200078e00ff */
[----:B0-----:R-:W-:Y:S01]  /*1a2d0*/  IADD3 R7, -R16, UR6, RZ ;  /* 0x0000000610077c10 */ /* 0x001fe2000fffe1ff */
[----:B------:R-:W-:Y:S02]  /*1a2e0*/  IMAD.MOV R10, RZ, RZ, -R10 ;  /* 0x000000ffff0a7224 */ /* 0x000fe400078e0a0a */
[----:B------:R-:W-:Y:S01]  /*1a2f0*/  IMAD.HI.U32 R2, R3, R11, R2 ;  /* 0x0000000b03027227 */ /* 0x000fe200078e0002 */
[----:B------:R-:W-:-:S05]  /*1a300*/  IABS R3, R7 ;  /* 0x0000000700037213 */ /* 0x000fca0000000000 */
        /* <DEDUP_REMOVED lines=12> */
[----:B------:R-:W-:Y:S02]  /*1a3d0*/  IMAD R8, R9, R2, RZ ;  /* 0x0000000209087224 */ /* 0x000fe400078e02ff */
[----:B------:R-:W-:Y:S02]  /*1a3e0*/  IMAD.MOV R2, RZ, RZ, -R2 ;  /* 0x000000ffff027224 */ /* 0x000fe400078e0a02 */
[----:B------:R-:W-:Y:S02]  /*1a3f0*/  IMAD.MOV R10, RZ, RZ, -R8 ;  /* 0x000000ffff0a7224 */ /* 0x000fe400078e0a08 */
[----:B------:R-:W-:Y:S02]  /*1a400*/  IMAD R6, R6, R2, R7 ;  /* 0x0000000206067224 */ /* 0x000fe400078e0207 */
[----:B------:R-:W-:Y:S01]  /*1a410*/  IMAD.MOV.U32 R2, RZ, RZ, RZ ;  /* 0x000000ffff027224 */ /* 0x000fe200078e00ff */
[----:B------:R-:W-:-:S04]  /*1a420*/  VIADDMNMX R9, R10, UR5, R9, PT ;  /* 0x000000050a097c46 */ /* 0x000fc8000b800109 */
[----:B------:R-:W-:-:S04]  /*1a430*/  IABS R10, R9 ;  /* 0x00000009000a7213 */ /* 0x000fc80000000000 */
[----:B------:R-:W0:Y:S08]  /*1a440*/  I2F.RP R11, R10 ;  /* 0x0000000a000b7306 */ /* 0x000e300000209400 */
[----:B0-----:R-:W0:Y:S02]  /*1a450*/  MUFU.RCP R11, R11 ;  /* 0x0000000b000b7308 */ /* 0x001e240000001000 */
[----:B0-----:R-:W-:Y:S01]  /*1a460*/  VIADD R3, R11, 0xffffffe ;  /* 0x0ffffffe0b037836 */ /* 0x001fe20000000000 */
[----:B------:R-:W-:-:S05]  /*1a470*/  IABS R11, R9 ;  /* 0x00000009000b7213 */ /* 0x000fca0000000000 */
[----:B------:R-:W0:Y:S02]  /*1a480*/  F2I.FTZ.U32.TRUNC.NTZ R3, R3 ;  /* 0x0000000300037305 */ /* 0x000e24000021f000 */
[----:B0-----:R-:W-:-:S04]  /*1a490*/  IMAD.MOV R13, RZ, RZ, -R3 ;  /* 0x000000ffff0d7224 */ /* 0x001fc800078e0a03 */
[----:B------:R-:W-:-:S04]  /*1a4a0*/  IMAD R7, R13, R10, RZ ;  /* 0x0000000a0d077224 */ /* 0x000fc800078e02ff */
[----:B------:R-:W-:Y:S01]  /*1a4b0*/  IMAD.HI.U32 R2, R3, R7, R2 ;  /* 0x0000000703027227 */ /* 0x000fe200078e0002 */
[----:B------:R-:W-:-:S03]  /*1a4c0*/  IABS R7, R6 ;  /* 0x0000000600077213 */ /* 0x000fc60000000000 */
[----:B------:R-:W-:Y:S02]  /*1a4d0*/  IMAD.MOV R3, RZ, RZ, -R11 ;  /* 0x000000ffff037224 */ /* 0x000fe400078e0a0b */
        /* <DEDUP_REMOVED lines=8> */
[----:B------:R-:W-:Y:S01]  /*1a560*/  ISETP.GE.AND P2, PT, R3, RZ, PT ;  /* 0x000000ff0300720c */ /* 0x000fe20003f46270 */
[----:B------:R-:W-:-:S06]  /*1a570*/  IMAD.IADD R3, R6, 0x1, R8 ;  /* 0x0000000106037824 */ /* 0x000fcc00078e0208 */
[----:B------:R-:W-:-:S06]  /*1a580*/  @P0 VIADD R2, R2, 0x1 ;  /* 0x0000000102020836 */ /* 0x000fcc0000000000 */
[----:B------:R-:W-:Y:S01]  /*1a590*/  @!P2 IMAD.MOV R2, RZ, RZ, -R2 ;  /* 0x000000ffff02a224 */ /* 0x000fe200078e0a02 */
[----:B------:R-:W-:Y:S01]  /*1a5a0*/  @!P1 LOP3.LUT R2, RZ, R9, RZ, 0x33, !PT ;  /* 0x00000009ff029212 */ /* 0x000fe200078e33ff */
[----:B------:R-:W-:-:S03]  /*1a5b0*/  IMAD.MOV R9, RZ, RZ, -R9 ;  /* 0x000000ffff097224 */ /* 0x000fc600078e0a09 */
[----:B------:R-:W-:Y:S01]  /*1a5c0*/  LOP3.LUT R17, RZ, R2, RZ, 0x33, !PT ;  /* 0x00000002ff117212 */ /* 0x000fe200078e33ff */
[----:B------:R-:W-:-:S04]  /*1a5d0*/  IMAD R18, R2, R9, R3 ;  /* 0x0000000902127224 */ /* 0x000fc800078e0203 */
[----:B------:R-:W-:Y:S01]  /*1a5e0*/  IMAD.IADD R17, R4, 0x1, R17 ;  /* 0x0000000104117824 */ /* 0x000fe200078e0211 */
[----:B------:R-:W-:Y:S06]  /*1a5f0*/  BRA `(.L_x_1336) ;  /* 0x00000000000c7947 */ /* 0x000fec0003800000 */
.L_x_1331:
[----:B------:R-:W-:Y:S02]  /*1a600*/  IMAD.MOV.U32 R17, RZ, RZ, RZ ;  /* 0x000000ffff117224 */ /* 0x000fe400078e00ff */
[----:B------:R-:W-:Y:S02]  /*1a610*/  IMAD.U32 R16, RZ, RZ, UR6 ;  /* 0x00000006ff107e24 */ /* 0x000fe4000f8e00ff */
[----:B------:R-:W-:-:S07]  /*1a620*/  IMAD.MOV.U32 R18, RZ, RZ, RZ ;  /* 0x000000ffff127224 */ /* 0x000fce00078e00ff */
.L_x_1336:
[----:B------:R-:W-:-:S13]  /*1a630*/  ISETP.NE.AND P0, PT, R5, RZ, PT ;  /* 0x000000ff0500720c */ /* 0x000fda0003f05270 */
[----:B------:R-:W0:Y:S01]  /*1a640*/  @!P0 S2R R3, SR_CgaCtaId ;  /* 0x0000000000038919 */ /* 0x000e220000008800 */
[----:B------:R-:W-:-:S04]  /*1a650*/  @!P0 MOV R2, 0x400 ;  /* 0x0000040000028802 */ /* 0x000fc80000000f00 */
[----:B0-----:R-:W-:-:S05]  /*1a660*/  @!P0 LEA R2, R3, R2, 0x18 ;  /* 0x0000000203028211 */ /* 0x001fca00078ec0ff */
[----:B------:R1:W-:Y:S01]  /*1a670*/  @!P0 STS.128 [R2+0x19cd0], R16 ;  /* 0x019cd01002008388 */ /* 0x0003e20000000c00 */
[----:B------:R-:W-:Y:S06]  /*1a680*/  BAR.ARV 0x5, 0x200 ;  /* 0x0148000000007b1d */ /* 0x000fec0000002000 */
.L_x_1329:
        /* <DEDUP_REMOVED lines=61> */
.L_x_1469:
[----:B------:R-:W-:Y:S05]  /*1aa60*/  YIELD ;  /* 0x0000000000007946 */ /* 0x000fea0003800000 */
[----:B------:R-:W-:Y:S01]  /*1aa70*/  ULDC.64 UR4, c[0x0][0xa28] ;  /* 0x00028a0000047ab9 */ /* 0x000fe20000000a00 */
[----:B------:R-:W-:Y:S02]  /*1aa80*/  CS2R R6, SRZ ;  /* 0x0000000000067805 */ /* 0x000fe4000001ff00 */
[----:B------:R-:W-:Y:S01]  /*1aa90*/  ISETP.NE.U32.AND P0, PT, RZ, UR4, PT ;  /* 0x00000004ff007c0c */ /* 0x000fe2000bf05070 */
[----:B0-----:R-:W0:Y:S01]  /*1aaa0*/  LDC.64 R8, c[0x0][0xa00] ;  /* 0x00028000ff087b82 */ /* 0x001e220000000a00 */
[----:B------:R-:W-:Y:S01]  /*1aab0*/  ULDC.64 UR6, c[0x0][0xa08] ;  /* 0x0002820000067ab9 */ /* 0x000fe20000000a00 */
[----:B------:R-:W-:Y:S01]  /*1aac0*/  ULDC.64 UR8, c[0x0][0xa10] ;  /* 0x0002840000087ab9 */ /* 0x000fe20000000a00 */
[----:B------:R-:W-:Y:S01]  /*1aad0*/  ISETP.NE.AND.EX P0, PT, RZ, UR5, PT, P0 ;  /* 0x00000005ff007c0c */ /* 0x000fe2000bf05300 */
[----:B------:R-:W-:-:S04]  /*1aae0*/  ULDC.64 UR4, c[0x0][0xa18] ;  /* 0x0002860000047ab9 */ /* 0x000fc80000000a00 */
[----:B-1----:R-:W1:Y:S08]  /*1aaf0*/  LDC.64 R4, c[0x0][0xa08] ;  /* 0x00028200ff047b82 */ /* 0x002e700000000a00 */
[----:B------:R-:W2:Y:S02]  /*1ab00*/  @P0 LDC.64 R2, c[0x0][0xa28] ;  /* 0x00028a00ff020b82 */ /* 0x000ea40000000a00 */
[----:B--2---:R-:W-:-:S05]  /*1ab10*/  @P0 IMAD.WIDE R2, R19, 0x4, R2 ;  /* 0x0000000413020825 */ /* 0x004fca00078e0202 */
[----:B------:R2:W5:Y:S01]  /*1ab20*/  @P0 LDG.E R7, desc[UR42][R2.64] ;  /* 0x0000002a02070981 */ /* 0x000562000c1e1900 */
[----:B------:R-:W-:Y:S01]  /*1ab30*/  ISETP.NE.U32.AND P0, PT, RZ, UR4, PT ;  /* 0x00000004ff007c0c */ /* 0x000fe2000bf05070 */
[----:B0-----:R-:W-:Y:S01]  /*1ab40*/  IMAD.WIDE R8, R19, 0x4, R8 ;  /* 0x0000000413087825 */ /* 0x001fe200078e0208 */
[----:B------:R-:W-:Y:S02]  /*1ab50*/  ISETP.NE.U32.AND P2, PT, RZ, UR6, PT ;  /* 0x00000006ff007c0c */ /* 0x000fe4000bf45070 */
[----:B------:R-:W-:Y:S01]  /*1ab60*/  ISETP.NE.AND.EX P0, PT, RZ, UR5, PT, P0 ;  /* 0x00000005ff007c0c */ /* 0x000fe2000bf05300 */
[----:B------:R-:W-:Y:S01]  /*1ab70*/  ULDC.64 UR4, c[0x0][0xa00] ;  /* 0x0002800000047ab9 */ /* 0x000fe20000000a00 */
[----:B------:R-:W-:Y:S01]  /*1ab80*/  ISETP.NE.U32.AND P4, PT, RZ, UR8, PT ;  /* 0x00000008ff007c0c */ /* 0x000fe2000bf85070 */
[----:B------:R-:W-:Y:S01]  /*1ab90*/  IMAD.MOV.U32 R11, RZ, RZ, RZ ;  /* 0x000000ffff0b7224 */ /* 0x000fe200078e00ff */
[----:B------:R-:W-:Y:S01]  /*1aba0*/  ISETP.NE.U32.AND P1, PT, RZ, UR4, PT ;  /* 0x00000004ff007c0c */ /* 0x000fe2000bf25070 */
[----:B--2---:R-:W0:Y:S01]  /*1abb0*/  LDC.64 R2, c[0x0][0xa10] ;  /* 0x00028400ff027b82 */ /* 0x004e220000000a00 */
[----:B------:R-:W-:-:S02]  /*1abc0*/  IMAD.MOV.U32 R0, RZ, RZ, RZ ;  /* 0x000000ffff007224 */ /* 0x000fc400078e00ff */
[----:B------:R-:W-:Y:S01]  /*1abd0*/  ISETP.NE.AND.EX P3, PT, RZ, UR5, PT, P1 ;  /* 0x00000005ff007c0c */ /* 0x000fe2000bf65310 */
[----:B-1----:R-:W-:-:S04]  /*1abe0*/  IMAD.WIDE R4, R19, 0x4, R4 ;  /* 0x0000000413047825 */ /* 0x002fc800078e0204 */
[----:B------:R-:W1:Y:S01]  /*1abf0*/  @P0 LDC.64 R12, c[0x0][0xa18] ;  /* 0x00028600ff0c0b82 */ /* 0x000e620000000a00 */
[----:B------:R-:W-:Y:S01]  /*1ac00*/  ULDC UR4, c[0x0][0x288] ;  /* 0x0000a20000047ab9 */ /* 0x000fe20000000800 */
[----:B------:R-:W-:Y:S02]  /*1ac10*/  ISETP.NE.AND.EX P1, PT, RZ, UR7, PT, P2 ;  /* 0x00000007ff007c0c */ /* 0x000fe4000bf25320 */
[----:B------:R-:W-:-:S04]  /*1ac20*/  ISETP.NE.AND.EX P2, PT, RZ, UR9, PT, P4 ;  /* 0x00000009ff007c0c */ /* 0x000fc8000bf45340 */
[----:B------:R-:W2:Y:S07]  /*1ac30*/  @P3 LDG.E R6, desc[UR42][R8.64] ;  /* 0x0000002a08063981 */ /* 0x000eae000c1e1900 */
[----:B------:R3:W5:Y:S01]  /*1ac40*/  @P1 LDG.E R11, desc[UR42][R4.64] ;  /* 0x0000002a040b1981 */ /* 0x000762000c1e1900 */
[----:B0-----:R-:W-:-:S05]  /*1ac50*/  IMAD.WIDE R2, R19, 0x4, R2 ;  /* 0x0000000413027825 */ /* 0x001fca00078e0202 */
[----:B------:R3:W5:Y:S01]  /*1ac60*/  @P2 LDG.E R0, desc[UR42][R2.64] ;  /* 0x0000002a02002981 */ /* 0x000762000c1e1900 */
[----:B-1----:R-:W-:-:S03]  /*1ac70*/  @P0 IMAD.WIDE R12, R19, 0x4, R12 ;  /* 0x00000004130c0825 */ /* 0x002fc600078e020c */
[----:B--2---:R0:W-:Y:S02]  /*1ac80*/  STL [R1+0x20], R6 ;  /* 0x0000200601007387 */ /* 0x0041e40000100800 */
[----:B0-----:R-:W-:Y:S01]  /*1ac90*/  IMAD.U32 R6, RZ, RZ, UR4 ;  /* 0x00000004ff067e24 */ /* 0x001fe2000f8e00ff */
[----:B------:R-:W-:-:S05]  /*1aca0*/  ULDC.64 UR4, c[0x0][0x418] ;  /* 0x0001060000047ab9 */ /* 0x000fca0000000a00 */
[----:B------:R-:W2:Y:S01]  /*1acb0*/  @P0 LDG.E R6, desc[UR42][R12.64] ;  /* 0x0000002a0c060981 */ /* 0x000ea2000c1e1900 */
[----:B------:R-:W-:-:S03]  /*1acc0*/  UISETP.NE.U32.AND UP0, UPT, UR4, URZ, UPT ;  /* 0x0000003f0400728c */ /* 0x000fc6000bf05070 */
[----:B------:R-:W-:Y:S01]  /*1acd0*/  ULDC UR4, c[0x0][0x424] ;  /* 0x0001090000047ab9 */ /* 0x000fe20000000800 */
[----:B------:R-:W-:-:S03]  /*1ace0*/  UISETP.NE.AND.EX UP0, UPT, UR5, URZ, UPT, UP0 ;  /* 0x0000003f0500728c */ /* 0x000fc6000bf05300 */
[----:B------:R-:W-:Y:S01]  /*1acf0*/  ULDC UR5, c[0x0][0x2f0] ;  /* 0x0000bc0000057ab9 */ /* 0x000fe20000000800 */
[----:B------:R-:W-:-:S04]  /*1ad00*/  USEL UR4, UR4, 0x1, UP0 ;  /* 0x0000000104047887 */ /* 0x000fc80008000000 */
[----:B------:R-:W-:-:S03]  /*1ad10*/  UIMAD UR4, UR4, UR5, URZ ;  /* 0x00000005040472a4 */ /* 0x000fc6000f8e023f */
[----:B------:R-:W-:-:S03]  /*1ad20*/  ULDC UR5, c[0x0][0x348] ;  /* 0x0000d20000057ab9 */ /* 0x000fc60000000800 */
[----:B------:R-:W-:Y:S01]  /*1ad30*/  IMAD.U32 R10, RZ, RZ, UR4 ;  /* 0x00000004ff0a7e24 */ /* 0x000fe2000f8e00ff */
[----:B--2---:R0:W-:Y:S01]  /*1ad40*/  STL [R1+0x18], R6 ;  /* 0x0000180601007387 */ /* 0x0041e20000100800 */
[----:B------:R-:W-:Y:S02]  /*1ad50*/  IMAD.MOV.U32 R13, RZ, RZ, R6 ;  /* 0x000000ffff0d7224 */ /* 0x000fe400078e0006 */
[----:B0-----:R-:W-:Y:S01]  /*1ad60*/  IMAD.U32 R6, RZ, RZ, UR5 ;  /* 0x00000005ff067e24 */ /* 0x001fe2000f8e00ff */
[----:B---3--:R-:W-:Y:S06]  /*1ad70*/  @P0 BRA `(.L_x_1338) ;  /* 0x0000000000140947 */ /* 0x008fec0003800000 */
[----:B------:R-:W-:Y:S05]  /*1ad80*/  @!P3 BRA `(.L_x_1338) ;  /* 0x000000000010b947 */ /* 0x000fea0003800000 */
[----:B------:R-:W2:Y:S04]  /*1ad90*/  LDG.E R12, desc[UR42][R8.64] ;  /* 0x0000002a080c7981 */ /* 0x000ea8000c1e1900 */
[----:B------:R-:W2:Y:S02]  /*1ada0*/  LDG.E R8, desc[UR42][R8.64+0x4] ;  /* 0x0000042a08087981 */ /* 0x000ea4000c1e1900 */
[----:B--2---:R-:W-:-:S05]  /*1adb0*/  IMAD.IADD R13, R8, 0x1, -R12 ;  /* 0x00000001080d7824 */ /* 0x004fca00078e0a0c */
[----:B------:R0:W-:Y:S02]  /*1adc0*/  STL [R1+0x18], R13 ;  /* 0x0000180d01007387 */ /* 0x0001e40000100800 */
.L_x_1338:
[----:B-----5:R-:W-:Y:S01]  /*1add0*/  IMAD.IADD R8, R11, 0x1, R7 ;  /* 0x000000010b087824 */ /* 0x020fe200078e0207 */
[----:B------:R-:W-:Y:S02]  /*1ade0*/  ULDC.64 UR4, c[0x0][0xa20] ;  /* 0x0002880000047ab9 */ /* 0x000fe40000000a00 */
[----:B------:R-:W-:Y:S02]  /*1adf0*/  ISETP.NE.U32.AND P0, PT, RZ, UR4, PT ;  /* 0x00000004ff007c0c */ /* 0x000fe4000bf05070 */
[----:B------:R1:W-:Y:S02]  /*1ae00*/  STL [R1+0x4], R8 ;  /* 0x0000040801007387 */ /* 0x0003e40000100800 */
[----:B------:R-:W-:-:S13]  /*1ae10*/  ISETP.NE.AND.EX P0, PT, RZ, UR5, PT, P0 ;  /* 0x00000005ff007c0c */ /* 0x000fda000bf05300 */
[----:B-1----:R-:W-:Y:S05]  /*1ae20*/  @!P0 BRA `(.L_x_1339) ;  /* 0x0000000000108947 */ /* 0x002fea0003800000 */
[----:B------:R-:W1:Y:S02]  /*1ae30*/  LDC.64 R4, c[0x0][0xa20] ;  /* 0x00028800ff047b82 */ /* 0x000e640000000a00 */
[----:B-1----:R-:W-:-:S05]  /*1ae40*/  IMAD.WIDE R4, R19, 0x4, R4 ;  /* 0x0000000413047825 */ /* 0x002fca00078e0204 */
[----:B------:R1:W5:Y:S01]  /*1ae50*/  LDG.E R10, desc[UR42][R4.64] ;  /* 0x0000002a040a7981 */ /* 0x000362000c1e1900 */
[----:B------:R-:W-:Y:S05]  /*1ae60*/  BRA `(.L_x_1340) ;  /* 0x0000000000107947 */ /* 0x000fea0003800000 */
.L_x_1339:
[----:B------:R-:W-:Y:S05]  /*1ae70*/  @!P1 BRA `(.L_x_1340) ;  /* 0x00000000000c9947 */ /* 0x000fea0003800000 */
[----:B------:R-:W2:Y:S04]  /*1ae80*/  LDG.E R10, desc[UR42][R4.64] ;  /* 0x0000002a040a7981 */ /* 0x000ea8000c1e1900 */
[----:B------:R-:W2:Y:S02]  /*1ae90*/  LDG.E R4, desc[UR42][R4.64+0x4] ;  /* 0x0000042a04047981 */ /* 0x000ea4000c1e1900 */
[----:B--2---:R-:W-:-:S07]  /*1aea0*/  IMAD.IADD R10, R4, 0x1, -R10 ;  /* 0x00000001040a7824 */ /* 0x004fce00078e0a0a */
.L_x_1340:
[----:B-1----:R-:W2:Y:S04]  /*1aeb0*/  @P2 LDG.E R4, desc[UR42][R2.64] ;  /* 0x0000002a02042981 */ /* 0x002ea8000c1e1900 */
[----:B------:R1:W2:Y:S01]  /*1aec0*/  @P2 LDG.E R5, desc[UR42][R2.64+0x4] ;  /* 0x0000042a02052981 */ /* 0x0002a2000c1e1900 */
[----:B------:R-:W-:Y:S02]  /*1aed0*/  IMAD R12, R17, 0xc0, RZ ;  /* 0x000000c0110c7824 */ /* 0x000fe400078e02ff */
[----:B-----5:R-:W-:Y:S02]  /*1aee0*/  IMAD.IADD R7, R10, 0x1, -R7 ;  /* 0x000000010a077824 */ /* 0x020fe400078e0a07 */
[----:B------:R-:W-:Y:S01]  /*1aef0*/  VIADD R10, R12, 0xbf ;  /* 0x000000bf0c0a7836 */ /* 0x000fe20000000000 */
[----:B------:R3:W-:Y:S01]  /*1af00*/  STL [R1+0x14], R12 ;  /* 0x0000140c01007387 */ /* 0x0007e20000100800 */
[----:B-1----:R-:W1:Y:S02]  /*1af10*/  LDC R2, c[0x0][0x448] ;  /* 0x00011200ff027b82 */ /* 0x002e640000000800 */
[----:B-1----:R-:W-:-:S13]  /*1af20*/  ISETP.NE.AND P1, PT, R2, 0x1, PT ;  /* 0x000000010200780c */ /* 0x002fda0003f25270 */
[----:B------:R-:W1:Y:S08]  /*1af30*/  @P1 LDC R3, c[0x0][0x44c] ;  /* 0x00011300ff031b82 */ /* 0x000e700000000800 */
[----:B------:R-:W4:Y:S01]  /*1af40*/  @P1 LDC R2, c[0x0][0x450] ;  /* 0x00011400ff021b82 */ /* 0x000f220000000800 */
[----:B-1----:R-:W-:-:S05]  /*1af50*/  @P1 IMAD.HI.U32 R3, R10, R3, RZ ;  /* 0x000000030a031227 */ /* 0x002fca00078e00ff */
[----:B----4-:R-:W-:Y:S01]  /*1af60*/  @P1 SHF.R.U32.HI R10, RZ, R2, R3 ;  /* 0x00000002ff0a1219 */ /* 0x010fe20000011603 */
[----:B--2---:R-:W-:-:S04]  /*1af70*/  @P2 IMAD.IADD R6, R5, 0x1, -R4 ;  /* 0x0000000105062824 */ /* 0x004fc800078e0a04 */
[----:B------:R-:W-:-:S04]  /*1af80*/  IMAD.IADD R9, R7, 0x1, R6 ;  /* 0x0000000107097824 */ /* 0x000fc800078e0206 */
[C---:B------:R-:W-:Y:S01]  /*1af90*/  VIADD R20, R9.reuse, 0x7f ;  /* 0x0000007f09147836 */ /* 0x040fe20000000000 */
[----:B------:R-:W-:-:S04]  /*1afa0*/  IADD3 R8, R9, 0x1, -R13 ;  /* 0x0000000109087810 */ /* 0x000fc80007ffe80d */
[----:B------:R-:W-:Y:S01]  /*1afb0*/  SHF.R.S32.HI R2, RZ, 0x1f, R20 ;  /* 0x0000001fff027819 */ /* 0x000fe20000011414 */
[----:B------:R-:W-:-:S03]  /*1afc0*/  IMAD.IADD R10, R8, 0x1, R10 ;  /* 0x00000001080a7824 */ /* 0x000fc600078e020a */
[----:B------:R-:W-:Y:S02]  /*1afd0*/  LEA.HI R20, R2, R20, RZ, 0x7 ;  /* 0x0000001402147211 */ /* 0x000fe400078f38ff */
[----:B------:R-:W1:Y:S02]  /*1afe0*/  LDC.64 R2, c[0x0][0x9e0] ;  /* 0x00027800ff027b82 */ /* 0x000e640000000a00 */
[----:B------:R-:W-:Y:S02]  /*1aff0*/  SHF.R.S32.HI R20, RZ, 0x7, R20 ;  /* 0x00000007ff147819 */ /* 0x000fe40000011414 */
[----:B-1----:R-:W-:Y:S01]  /*1b000*/  ISETP.GE.AND P3, PT, R3, 0x1, PT ;  /* 0x000000010300780c */ /* 0x002fe20003f66270 */
[----:B------:R-:W-:-:S12]  /*1b010*/  IMAD.IADD R2, R10, 0x1, R2 ;  /* 0x000000010a027824 */ /* 0x000fd800078e0202 */
[----:B---3--:R-:W-:Y:S05]  /*1b020*/  @!P3 BRA `(.L_x_1341) ;  /* 0x000000000048b947 */ /* 0x008fea0003800000 */
[C---:B------:R-:W-:Y:S01]  /*1b030*/  ISETP.GT.AND P0, PT, R10.reuse, RZ, PT ;  /* 0x000000ff0a00720c */ /* 0x040fe20003f04270 */
[----:B------:R-:W-:Y:S01]  /*1b040*/  BSSY B0, `(.L_x_1342) ;  /* 0x000000e000007945 */ /* 0x000fe20003800000 */
[----:B------:R-:W-:-:S11]  /*1b050*/  VIADD R11, R10, 0xffffffff ;  /* 0xffffffff0a0b7836 */ /* 0x000fd60000000000 */
[----:B------:R-:W-:Y:S05]  /*1b060*/  @P0 BRA `(.L_x_1343) ;  /* 0x00000000001c0947 */ /* 0x000fea0003800000 */
[----:B------:R-:W-:Y:S01]  /*1b070*/  ISETP.NE.AND P0, PT, R3, 0x1, PT ;  /* 0x000000010300780c */ /* 0x000fe20003f05270 */
[----:B------:R-:W-:-:S12]  /*1b080*/  IMAD.MOV R10, RZ, RZ, -R10 ;  /* 0x000000ffff0a7224 */ /* 0x000fd800078e0a0a */
[----:B------:R-:W1:Y:S02]  /*1b090*/  @P0 LDC.64 R4, c[0x0][0x9e8] ;  /* 0x00027a00ff040b82 */ /* 0x000e640000000a00 */
[----:B-1----:R-:W-:-:S05]  /*1b0a0*/  @P0 IMAD.HI.U32 R4, R10, R4, RZ ;  /* 0x000000040a040227 */ /* 0x002fca00078e00ff */
[----:B------:R-:W-:-:S04]  /*1b0b0*/  @P0 SHF.R.U32.HI R10, RZ, R5, R4 ;  /* 0x00000005ff0a0219 */ /* 0x000fc80000011604 */
[----:B------:R-:W-:Y:S01]  /*1b0c0*/  LOP3.LUT R11, RZ, R10, RZ, 0x33, !PT ;  /* 0x0000000aff0b7212 */ /* 0x000fe200078e33ff */
[----:B------:R-:W-:Y:S06]  /*1b0d0*/  BRA `(.L_x_1344) ;  /* 0x0000000000107947 */ /* 0x000fec0003800000 */
.L_x_1343:
[----:B------:R-:W-:-:S13]  /*1b0e0*/  ISETP.NE.AND P0, PT, R3, 0x1, PT ;  /* 0x000000010300780c */ /* 0x000fda0003f05270 */
[----:B------:R-:W1:Y:S02]  /*1b0f0*/  @P0 LDC.64 R4, c[0x0][0x9e8] ;  /* 0x00027a00ff040b82 */ /* 0x000e640000000a00 */
[----:B-1----:R-:W-:-:S05]  /*1b100*/  @P0 IMAD.HI.U32 R4, R11, R4, RZ ;  /* 0x000000040b040227 */ /* 0x002fca00078e00ff */
[----:B------:R-:W-:-:S07]  /*1b110*/  @P0 SHF.R.U32.HI R11, RZ, R5, R4 ;  /* 0x00000005ff0b0219 */ /* 0x000fce0000011604 */
.L_x_1344:
[----:B------:R-:W-:Y:S05]  /*1b120*/  BSYNC B0 ;  /* 0x0000000000007941 */ /* 0x000fea0003800000 */
.L_x_1342:
[----:B------:R-:W-:-:S05]  /*1b130*/  IMAD R11, R11, R3, R3 ;  /* 0x000000030b0b7224 */ /* 0x000fca00078e0203 */
[----:B------:R-:W-:-:S07]  /*1b140*/  VIMNMX R2, R2, R11, PT ;  /* 0x0000000b02027248 */ /* 0x000fce0003fe0100 */
.L_x_1341:
[----:B------:R-:W1:Y:S01]  /*1b150*/  @P1 LDC R5, c[0x0][0x44c] ;  /* 0x00011300ff051b82 */ /* 0x000e620000000800 */
[----:B------:R-:W-:Y:S01]  /*1b160*/  IMAD.MOV.U32 R4, RZ, RZ, R12 ;  /* 0x000000ffff047224 */ /* 0x000fe200078e000c */
[----:B------:R-:W-:Y:S01]  /*1b170*/  ULDC UR4, c[0x0][0x9dc] ;  /* 0x0002770000047ab9 */ /* 0x000fe20000000800 */
[----:B------:R-:W-:-:S05]  /*1b180*/  IMAD.IADD R17, R9, 0x1, -R13 ;  /* 0x0000000109117824 */ /* 0x000fca00078e0a0d */
[----:B------:R-:W2:Y:S01]  /*1b190*/  @P1 LDC R10, c[0x0][0x450] ;  /* 0x00011400ff0a1b82 */ /* 0x000ea20000000800 */
[----:B-1----:R-:W-:-:S05]  /*1b1a0*/  @P1 IMAD.HI.U32 R5, R12, R5, RZ ;  /* 0x000000050c051227 */ /* 0x002fca00078e00ff */
[----:B--2---:R-:W-:-:S05]  /*1b1b0*/  @P1 SHF.R.U32.HI R4, RZ, R10, R5 ;  /* 0x0000000aff041219 */ /* 0x004fca0000011605 */
        /* <DEDUP_REMOVED lines=8> */
[----:B------:R-:W1:Y:S02]  /*1b240*/  @P0 LDC.64 R4, c[0x0][0x9e8] ;  /* 0x00027a00ff040b82 */ /* 0x000e640000000a00 */
[----:B-1----:R-:W-:-:S05]  /*1b250*/  @P0 IMAD.HI.U32 R4, R10, R4, RZ ;  /* 0x000000040a040227 */ /* 0x002fca00078e00ff */
[----:B------:R-:W-:-:S04]  /*1b260*/  @P0 SHF.R.U32.HI R10, RZ, R5, R4 ;  /* 0x00000005ff0a0219 */ /* 0x000fc80000011604 */
[----:B------:R-:W-:Y:S01]  /*1b270*/  LOP3.LUT R10, RZ, R10, RZ, 0x33, !PT ;  /* 0x0000000aff0a7212 */ /* 0x000fe200078e33ff */
[----:B------:R-:W-:Y:S06]  /*1b280*/  BRA `(.L_x_1348) ;  /* 0x0000000000107947 */ /* 0x000fec0003800000 */
.L_x_1347:
[----:B------:R-:W-:-:S13]  /*1b290*/  ISETP.NE.AND P0, PT, R3, 0x1, PT ;  /* 0x000000010300780c */ /* 0x000fda0003f05270 */
[----:B------:R-:W1:Y:S02]  /*1b2a0*/  @P0 LDC.64 R4, c[0x0][0x9e8] ;  /* 0x00027a00ff040b82 */ /* 0x000e640000000a00 */
[----:B-1----:R-:W-:-:S05]  /*1b2b0*/  @P0 IMAD.HI.U32 R4, R10, R4, RZ ;  /* 0x000000040a040227 */ /* 0x002fca00078e00ff */
[----:B------:R-:W-:-:S07]  /*1b2c0*/  @P0 SHF.R.U32.HI R10, RZ, R5, R4 ;  /* 0x00000005ff0a0219 */ /* 0x000fce0000011604 */
.L_x_1348:
[----:B------:R-:W-:Y:S05]  /*1b2d0*/  BSYNC B0 ;  /* 0x0000000000007941 */ /* 0x000fea0003800000 */
.L_x_1346:
[----:B------:R-:W-:-:S05]  /*1b2e0*/  IMAD R3, R10, R3, RZ ;  /* 0x000000030a037224 */ /* 0x000fca00078e02ff */
[----:B------:R-:W-:-:S07]  /*1b2f0*/  VIMNMX R9, R9, R3, !PT ;  /* 0x0000000309097248 */ /* 0x000fce0007fe0100 */
.L_x_1345:
[----:B------:R-:W-:Y:S01]  /*1b300*/  VIADD R2, R2, 0x7f ;  /* 0x0000007f02027836 */ /* 0x000fe20000000000 */
[----:B------:R-:W-:Y:S04]  /*1b310*/  BSSY B0, `(.L_x_1349) ;  /* 0x0000157000007945 */ /* 0x000fe80003800000 */
[----:B------:R-:W-:-:S04]  /*1b320*/  SHF.R.S32.HI R3, RZ, 0x1f, R2 ;  /* 0x0000001fff037819 */ /* 0x000fc80000011402 */
[----:B------:R-:W-:Y:S02]  /*1b330*/  LEA.HI R3, R3, R2, RZ, 0x7 ;  /* 0x0000000203037211 */ /* 0x000fe400078f38ff */
[----:B------:R-:W-:Y:S02]  /*1b340*/  SHF.R.S32.HI R2, RZ, 0x1f, R9 ;  /* 0x0000001fff027819 */ /* 0x000fe40000011409 */
[----:B------:R-:W-:Y:S02]  /*1b350*/  SHF.R.S32.HI R3, RZ, 0x7, R3 ;  /* 0x00000007ff037819 */ /* 0x000fe40000011403 */
[----:B------:R-:W-:Y:S02]  /*1b360*/  LEA.HI R2, R2, R9, RZ, 0x7 ;  /* 0x0000000902027211 */ /* 0x000fe400078f38ff */
[----:B------:R-:W-:Y:S02]  /*1b370*/  VIMNMX R3, R20, R3, PT ;  /* 0x0000000314037248 */ /* 0x000fe40003fe0100 */
[----:B------:R-:W-:-:S03]  /*1b380*/  SHF.R.S32.HI R2, RZ, 0x7, R2 ;  /* 0x00000007ff027819 */ /* 0x000fc60000011402 */
[----:B------:R-:W-:Y:S01]  /*1b390*/  IMAD R3, R3, 0x80, -R7 ;  /* 0x0000008003037824 */ /* 0x000fe200078e0a07 */
[----:B------:R-:W-:-:S04]  /*1b3a0*/  VIMNMX R2, RZ, R2, !PT ;  /* 0x00000002ff027248 */ /* 0x000fc80007fe0100 */
[----:B------:R-:W-:Y:S01]  /*1b3b0*/  VIMNMX R3, R3, R6, PT ;  /* 0x0000000603037248 */ /* 0x000fe20003fe0100 */
[----:B------:R-:W-:-:S05]  /*1b3c0*/  IMAD R2, R2, 0x80, -R7 ;  /* 0x0000008002027824 */ /* 0x000fca00078e0a07 */
[----:B------:R-:W-:-:S04]  /*1b3d0*/  VIMNMX R4, RZ, R2, !PT ;  /* 0x00000002ff047248 */ /* 0x000fc80007fe0100 */
[----:B------:R-:W-:Y:S02]  /*1b3e0*/  ISETP.GT.AND P0, PT, R3, R4, PT ;  /* 0x000000040300720c */ /* 0x000fe40003f04270 */
[----:B------:R-:W-:-:S11]  /*1b3f0*/  SHF.R.U32.HI R4, RZ, 0x7, R4 ;  /* 0x00000007ff047819 */ /* 0x000fd60000011604 */
[----:B------:R-:W-:-:S05]  /*1b400*/  @P0 VIADD R2, R3, 0x7f ;  /* 0x0000007f03020836 */ /* 0x000fca0000000000 */
[----:B------:R-:W-:-:S04]  /*1b410*/  @P0 SHF.R.S32.HI R3, RZ, 0x1f, R2 ;  /* 0x0000001fff030819 */ /* 0x000fc80000011402 */
[----:B------:R-:W-:Y:S01]  /*1b420*/  @P0 LEA.HI R2, R3, R2, RZ, 0x7 ;  /* 0x0000000203020211 */ /* 0x000fe200078f38ff */
[----:B------:R-:W-:-:S03]  /*1b430*/  IMAD.MOV.U32 R3, RZ, RZ, R4 ;  /* 0x000000ffff037224 */ /* 0x000fc600078e0004 */
[----:B------:R-:W-:Y:S02]  /*1b440*/  @P0 SHF.R.S32.HI R3, RZ, 0x7, R2 ;  /* 0x00000007ff030819 */ /* 0x000fe40000011402 */
[----:B------:R-:W-:Y:S02]  /*1b450*/  PLOP3.LUT P0, PT, PT, PT, PT, 0x80, 0x0 ;  /* 0x000000000000781c */ /* 0x000fe40003f0f070 */
[----:B------:R-:W-:-:S13]  /*1b460*/  ISETP.GT.AND P1, PT, R3, R4, PT ;  /* 0x000000040300720c */ /* 0x000fda0003f24270 */
        /* <DEDUP_REMOVED lines=8> */
.L_x_1504:
[----:B--2---:R-:W-:Y:S02]  /*1b4f0*/  ISETP.NE.AND P0, PT, R14, RZ, PT ;  /* 0x000000ff0e00720c */ /* 0x004fe40003f05270 */
[----:B------:R-:W-:-:S11]  /*1b500*/  PLOP3.LUT P6, PT, PT, PT, PT, 0x8, 0x0 ;  /* 0x000000000000781c */ /* 0x000fd60003fce170 */
[----:B------:R-:W-:Y:S05]  /*1b510*/  @P0 BRA `(.L_x_1352) ;  /* 0x00000000000c0947 */ /* 0x000fea0003800000 */
[----:B------:R-:W-:-:S03]  /*1b520*/  UMOV UR4, 0xffffffff ;  /* 0xffffffff00047882 */ /* 0x000fc60000000000 */
[----:B------:R-:W-:Y:S05]  /*1b530*/  BRA.DIV UR4, `(.L_x_1353) ;  /* 0x0000006204447947 */ /* 0x000fea000b800000 */
[----:B------:R-:W-:-:S13]  /*1b540*/  ELECT P6, URZ, PT ;  /* 0x00000000003f782f */ /* 0x000fda00038c0000 */
.L_x_1352:
        /* <DEDUP_REMOVED lines=9> */
.L_x_1507:
[----:B------:R-:W-:Y:S05]  /*1b5e0*/  BSYNC B1 ;  /* 0x0000000000017941 */ /* 0x000fea0003800000 */
.L_x_1354:
        /* <DEDUP_REMOVED lines=10> */
.L_x_1508:
[----:B------:R-:W-:Y:S05]  /*1b690*/  BSYNC B2 ;  /* 0x0000000000027941 */ /* 0x000fea0003800000 */
.L_x_1358:
        /* <DEDUP_REMOVED lines=9> */
.L_x_1361:
[----:B------:R-:W-:Y:S05]  /*1b730*/  BSYNC B2 ;  /* 0x0000000000027941 */ /* 0x000fea0003800000 */
.L_x_1360:
        /* <DEDUP_REMOVED lines=12> */
.L_x_1362:
        /* <DEDUP_REMOVED lines=16> */
.L_x_1363:
        /* <DEDUP_REMOVED lines=16> */
.L_x_1364:
        /* <DEDUP_REMOVED lines=13> */
.L_x_1509:
[----:B------:R-:W-:Y:S05]  /*1bad0*/  BSYNC B2 ;  /* 0x0000000000027941 */ /* 0x000fea0003800000 */
.L_x_1365:
        /* <DEDUP_REMOVED lines=11> */
.L_x_1368:
[----:B------:R-:W-:Y:S05]  /*1bb90*/  BSYNC B2 ;  /* 0x0000000000027941 */ /* 0x000fea0003800000 */
.L_x_1367:
        /* <DEDUP_REMOVED lines=8> */
.L_x_1369:
        /* <DEDUP_REMOVED lines=15> */
.L_x_1370:
        /* <DEDUP_REMOVED lines=15> */
.L_x_1371:
        /* <DEDUP_REMOVED lines=10> */
.L_x_1357:
[----:B------:R-:W-:Y:S05]  /*1bea0*/  BSYNC B1 ;  /* 0x0000000000017941 */ /* 0x000fea0003800000 */
.L_x_1356:
        /* <DEDUP_REMOVED lines=9> */
.L_x_1388:
        /* <DEDUP_REMOVED lines=11> */
.L_x_1510:
[----:B------:R-:W-:Y:S05]  /*1bff0*/  BSYNC B2 ;  /* 0x0000000000027941 */ /* 0x000fea0003800000 */
.L_x_1374:
        /* <DEDUP_REMOVED lines=9> */
.L_x_1377:
[----:B------:R-:W-:Y:S05]  /*1c090*/  BSYNC B2 ;  /* 0x0000000000027941 */ /* 0x000fea0003800000 */
.L_x_1376:
        /* <DEDUP_REMOVED lines=11> */
.L_x_1378:
        /* <DEDUP_REMOVED lines=16> */
.L_x_1379:
        /* <DEDUP_REMOVED lines=16> */
.L_x_1380:
        /* <DEDUP_REMOVED lines=13> */
.L_x_1511:
[----:B------:R-:W-:Y:S05]  /*1c420*/  BSYNC B2 ;  /* 0x0000000000027941 */ /* 0x000fea0003800000 */
.L_x_1381:
        /* <DEDUP_REMOVED lines=11> */
.L_x_1384:
[----:B------:R-:W-:Y:S05]  /*1c4e0*/  BSYNC B2 ;  /* 0x0000000000027941 */ /* 0x000fea0003800000 */
.L_x_1383:
        /* <DEDUP_REMOVED lines=8> */
.L_x_1385:
        /* <DEDUP_REMOVED lines=15> */
.L_x_1386:
        /* <DEDUP_REMOVED lines=15> */
.L_x_1387:
        /* <DEDUP_REMOVED lines=10> */
.L_x_1373:
[----:B------:R-:W-:Y:S05]  /*1c7f0*/  BSYNC B1 ;  /* 0x0000000000017941 */ /* 0x000fea0003800000 */
.L_x_1372:
[C---:B------:R-:W-:Y:S01]  /*1c800*/  ISETP.GT.AND P2, PT, R10.reuse, R4, PT ;  /* 0x000000040a00720c */ /* 0x040fe20003f44270 */
[----:B------:R-:W-:Y:S02]  /*1c810*/  VIADD R25, R25, 0x1 ;  /* 0x0000000119197836 */ /* 0x000fe40000000000 */
[----:B------:R-:W-:-:S03]  /*1c820*/  VIADD R10, R10, 0xffffffff ;  /* 0xffffffff0a0a7836 */ /* 0x000fc60000000000 */
[----:B------:R-:W-:-:S04]  /*1c830*/  ISETP.NE.AND P1, PT, R25, 0x2, PT ;  /* 0x000000021900780c */ /* 0x000fc80003f25270 */
[----:B------:R-:W-:Y:S02]  /*1c840*/  SEL R3, RZ, 0x1, P1 ;  /* 0x00000001ff037807 */ /* 0x000fe40000800000 */
[----:B------:R-:W-:Y:S02]  /*1c850*/  SEL R25, R25, RZ, P1 ;  /* 0x000000ff19197207 */ /* 0x000fe40000800000 */
[----:B------:R-:W-:Y:S01]  /*1c860*/  LOP3.LUT R27, R27, R3, RZ, 0x3c, !PT ;  /* 0x000000031b1b7212 */ /* 0x000fe200078e3cff */
[----:B------:R-:W-:Y:S06]  /*1c870*/  @P2 BRA `(.L_x_1388) ;  /* 0xfffffff400b02947 */ /* 0x000fec000383ffff */
.L_x_1350:
[----:B------:R-:W-:Y:S05]  /*1c880*/  BSYNC B0 ;  /* 0x0000000000007941 */ /* 0x000fea0003800000 */
.L_x_1349:
[----:B------:R-:W2:Y:S01]  /*1c890*/  LDL R7, [R1+0x14] ;  /* 0x0000140001077983 */ /* 0x000ea20000100800 */
[----:B------:R-:W3:Y:S01]  /*1c8a0*/  LDC R0, c[0x0][0x448] ;  /* 0x00011200ff007b82 */ /* 0x000ee20000000800 */
[----:B------:R-:W-:Y:S07]  /*1c8b0*/  @!P0 WARPSYNC.ALL ;  /* 0x0000000000008948 */ /* 0x000fee0003800000 */
[----:B------:R-:W-:Y:S01]  /*1c8c0*/  @!P0 BAR.SYNC.DEFER_BLOCKING 0xc, 0x200 ;  /* 0x0308000000008b1d */ /* 0x000fe20000010000 */
[----:B---3--:R-:W-:-:S13]  /*1c8d0*/  ISETP.NE.AND P1, PT, R0, 0x1, PT ;  /* 0x000000010000780c */ /* 0x008fda0003f25270 */
[----:B------:R-:W3:Y:S08]  /*1c8e0*/  @P1 LDC R3, c[0x0][0x44c] ;  /* 0x00011300ff031b82 */ /* 0x000ef00000000800 */
[----:B------:R-:W4:Y:S01]  /*1c8f0*/  @P1 LDC R0, c[0x0][0x450] ;  /* 0x00011400ff001b82 */ /* 0x000f220000000800 */
[----:B--2---:R-:W-:-:S04]  /*1c900*/  VIADD R2, R7, 0xbf ;  /* 0x000000bf07027836 */ /* 0x004fc80000000000 */
[----:B---3--:R-:W-:-:S05]  /*1c910*/  @P1 IMAD.HI.U32 R3, R2, R3, RZ ;  /* 0x0000000302031227 */ /* 0x008fca00078e00ff */
[----:B----4-:R-:W-:-:S05]  /*1c920*/  @P1 SHF.R.U32.HI R2, RZ, R0, R3 ;  /* 0x00000000ff021219 */ /* 0x010fca0000011603 */
[----:B------:R-:W-:Y:S02]  /*1c930*/  IMAD.IADD R8, R8, 0x1, R2 ;  /* 0x0000000108087824 */ /* 0x000fe400078e0202 */
[----:B------:R-:W2:Y:S02]  /*1c940*/  LDC.64 R2, c[0x0][0x9e0] ;  /* 0x00027800ff027b82 */ /* 0x000ea40000000a00 */
[----:B--2---:R-:W-:Y:S01]  /*1c950*/  ISETP.GE.AND P2, PT, R3, 0x1, PT ;  /* 0x000000010300780c */ /* 0x004fe20003f46270 */
[----:B------:R-:W-:-:S12]  /*1c960*/  IMAD.IADD R2, R8, 0x1, R2 ;  /* 0x0000000108027824 */ /* 0x000fd800078e0202 */
[----:B------:R-:W-:Y:S05]  /*1c970*/  @!P2 BRA `(.L_x_1389) ;  /* 0x000000000048a947 */ /* 0x000fea0003800000 */
[C---:B------:R-:W-:Y:S01]  /*1c980*/  ISETP.GT.AND P0, PT, R8.reuse, RZ, PT ;  /* 0x000000ff0800720c */ /* 0x040fe20003f04270 */
[----:B------:R-:W-:Y:S01]  /*1c990*/  BSSY B0, `(.L_x_1390) ;  /* 0x000000e000007945 */ /* 0x000fe20003800000 */
[----:B------:R-:W-:-:S11]  /*1c9a0*/  VIADD R0, R8, 0xffffffff ;  /* 0xffffffff08007836 */ /* 0x000fd60000000000 */
[----:B------:R-:W-:Y:S05]  /*1c9b0*/  @P0 BRA `(.L_x_1391) ;  /* 0x00000000001c0947 */ /* 0x000fea0003800000 */
[----:B------:R-:W-:Y:S01]  /*1c9c0*/  ISETP.NE.AND P0, PT, R3, 0x1, PT ;  /* 0x000000010300780c */ /* 0x000fe20003f05270 */
[----:B------:R-:W-:-:S12]  /*1c9d0*/  IMAD.MOV R0, RZ, RZ, -R8 ;  /* 0x000000ffff007224 */ /* 0x000fd800078e0a08 */
[----:B-1----:R-:W1:Y:S02]  /*1c9e0*/  @P0 LDC.64 R4, c[0x0][0x9e8] ;  /* 0x00027a00ff040b82 */ /* 0x002e640000000a00 */
[----:B-1----:R-:W-:-:S05]  /*1c9f0*/  @P0 IMAD.HI.U32 R4, R0, R4, RZ ;  /* 0x0000000400040227 */ /* 0x002fca00078e00ff */
[----:B------:R-:W-:-:S04]  /*1ca00*/  @P0 SHF.R.U32.HI R0, RZ, R5, R4 ;  /* 0x00000005ff000219 */ /* 0x000fc80000011604 */
[----:B------:R-:W-:Y:S01]  /*1ca10*/  LOP3.LUT R0, RZ, R0, RZ, 0x33, !PT ;  /* 0x00000000ff007212 */ /* 0x000fe200078e33ff */
[----:B------:R-:W-:Y:S06]  /*1ca20*/  BRA `(.L_x_1392) ;  /* 0x0000000000107947 */ /* 0x000fec0003800000 */
.L_x_1391:
[----:B------:R-:W-:-:S13]  /*1ca30*/  ISETP.NE.AND P0, PT, R3, 0x1, PT ;  /* 0x000000010300780c */ /* 0x000fda0003f05270 */
[----:B-1----:R-:W1:Y:S02]  /*1ca40*/  @P0 LDC.64 R4, c[0x0][0x9e8] ;  /* 0x00027a00ff040b82 */ /* 0x002e640000000a00 */
[----:B-1----:R-:W-:-:S05]  /*1ca50*/  @P0 IMAD.HI.U32 R4, R0, R4, RZ ;  /* 0x0000000400040227 */ /* 0x002fca00078e00ff */
[----:B------:R-:W-:-:S07]  /*1ca60*/  @P0 SHF.R.U32.HI R0, RZ, R5, R4 ;  /* 0x00000005ff000219 */ /* 0x000fce0000011604 */
.L_x_1392:
[----:B------:R-:W-:Y:S05]  /*1ca70*/  BSYNC B0 ;  /* 0x0000000000007941 */ /* 0x000fea0003800000 */
.L_x_1390:
[----:B------:R-:W-:-:S05]  /*1ca80*/  IMAD R0, R0, R3, R3 ;  /* 0x0000000300007224 */ /* 0x000fca00078e0203 */
[----:B------:R-:W-:-:S07]  /*1ca90*/  VIMNMX R2, R2, R0, PT ;  /* 0x0000000002027248 */ /* 0x000fce0003fe0100 */
.L_x_1389:
[----:B------:R-:W-:Y:S01]  /*1caa0*/  VIADD R2, R2, 0x7f ;  /* 0x0000007f02027836 */ /* 0x000fe20000000000 */
[----:B------:R-:W-:Y:S01]  /*1cab0*/  ULDC UR4, c[0x0][0x9dc] ;  /* 0x0002770000047ab9 */ /* 0x000fe20000000800 */
[----:B------:R-:W-:-:S03]  /*1cac0*/  IMAD.MOV.U32 R4, RZ, RZ, R7 ;  /* 0x000000ffff047224 */ /* 0x000fc600078e0007 */
[----:B------:R-:W-:-:S04]  /*1cad0*/  SHF.R.S32.HI R0, RZ, 0x1f, R2 ;  /* 0x0000001fff007819 */ /* 0x000fc80000011402 */
[----:B------:R-:W-:Y:S02]  /*1cae0*/  LEA.HI R0, R0, R2, RZ, 0x7 ;  /* 0x0000000200007211 */ /* 0x000fe400078f38ff */
[----:B------:R-:W2:Y:S02]  /*1caf0*/  @P1 LDC R2, c[0x0][0x44c] ;  /* 0x00011300ff021b82 */ /* 0x000ea40000000800 */
[----:B------:R-:W-:-:S04]  /*1cb00*/  SHF.R.S32.HI R0, RZ, 0x7, R0 ;  /* 0x00000007ff007819 */ /* 0x000fc80000011400 */
[----:B------:R-:W-:Y:S02]  /*1cb10*/  VIMNMX R6, R20, R0, PT ;  /* 0x0000000014067248 */ /* 0x000fe40003fe0100 */
[----:B------:R-:W3:Y:S03]  /*1cb20*/  @P1 LDC R0, c[0x0][0x450] ;  /* 0x00011400ff001b82 */ /* 0x000ee60000000800 */
[----:B------:R4:W-:Y:S01]  /*1cb30*/  STL [R1+0x28], R6 ;  /* 0x0000280601007387 */ /* 0x0009e20000100800 */
[----:B--2---:R-:W-:-:S05]  /*1cb40*/  @P1 IMAD.HI.U32 R2, R7, R2, RZ ;  /* 0x0000000207021227 */ /* 0x004fca00078e00ff */
[----:B---3--:R-:W-:-:S05]  /*1cb50*/  @P1 SHF.R.U32.HI R4, RZ, R0, R2 ;  /* 0x00000000ff041219 */ /* 0x008fca0000011602 */
[----:B------:R-:W-:-:S04]  /*1cb60*/  IMAD.IADD R2, R17, 0x1, R4 ;  /* 0x0000000111027824 */ /* 0x000fc800078e0204 */
[----:B------:R-:W-:Y:S01]  /*1cb70*/  VIADD R0, R2, -UR4 ;  /* 0x8000000402007c36 */ /* 0x000fe20008000000 */
[----:B----4-:R-:W-:Y:S06]  /*1cb80*/  @!P2 BRA `(.L_x_1393) ;  /* 0x000000000044a947 */ /* 0x010fec0003800000 */
[----:B------:R-:W-:Y:S01]  /*1cb90*/  ISETP.GT.AND P0, PT, R2, -0x1, PT ;  /* 0xffffffff0200780c */ /* 0x000fe20003f04270 */
[----:B------:R-:W-:-:S12]  /*1cba0*/  BSSY B0, `(.L_x_1394) ;  /* 0x000000d000007945 */ /* 0x000fd80003800000 */
[----:B------:R-:W-:Y:S05]  /*1cbb0*/  @P0 BRA `(.L_x_1395) ;  /* 0x00000000001c0947 */ /* 0x000fea0003800000 */
[----:B------:R-:W-:Y:S02]  /*1cbc0*/  ISETP.NE.AND P0, PT, R3, 0x1, PT ;  /* 0x000000010300780c */ /* 0x000fe40003f05270 */
[----:B------:R-:W-:-:S11]  /*1cbd0*/  LOP3.LUT R2, RZ, R2, RZ, 0x33, !PT ;  /* 0x00000002ff027212 */ /* 0x000fd600078e33ff */
[----:B-1----:R-:W1:Y:S02]  /*1cbe0*/  @P0 LDC.64 R4, c[0x0][0x9e8] ;  /* 0x00027a00ff040b82 */ /* 0x002e640000000a00 */
[----:B-1----:R-:W-:-:S05]  /*1cbf0*/  @P0 IMAD.HI.U32 R4, R2, R4, RZ ;  /* 0x0000000402040227 */ /* 0x002fca00078e00ff */
[----:B------:R-:W-:-:S04]  /*1cc00*/  @P0 SHF.R.U32.HI R2, RZ, R5, R4 ;  /* 0x00000005ff020219 */ /* 0x000fc80000011604 */
[----:B------:R-:W-:Y:S01]  /*1cc10*/  LOP3.LUT R2, RZ, R2, RZ, 0x33, !PT ;  /* 0x00000002ff027212 */ /* 0x000fe200078e33ff */
[----:B------:R-:W-:Y:S06]  /*1cc20*/  BRA `(.L_x_1396) ;  /* 0x0000000000107947 */ /* 0x000fec0003800000 */
.L_x_1395:
[----:B------:R-:W-:-:S13]  /*1cc30*/  ISETP.NE.AND P0, PT, R3, 0x1, PT ;  /* 0x000000010300780c */ /* 0x000fda0003f05270 */
[----:B-1----:R-:W1:Y:S02]  /*1cc40*/  @P0 LDC.64 R4, c[0x0][0x9e8] ;  /* 0x00027a00ff040b82 */ /* 0x002e640000000a00 */
[----:B-1----:R-:W-:-:S05]  /*1cc50*/  @P0 IMAD.HI.U32 R4, R2, R4, RZ ;  /* 0x0000000402040227 */ /* 0x002fca00078e00ff */
[----:B------:R-:W-:-:S07]  /*1cc60*/  @P0 SHF.R.U32.HI R2, RZ, R5, R4 ;  /* 0x00000005ff020219 */ /* 0x000fce0000011604 */
.L_x_1396:
[----:B------:R-:W-:Y:S05]  /*1cc70*/  BSYNC B0 ;  /* 0x0000000000007941 */ /* 0x000fea0003800000 */
.L_x_1394:
[----:B------:R-:W-:-:S05]  /*1cc80*/  IMAD R3, R2, R3, RZ ;  /* 0x0000000302037224 */ /* 0x000fca00078e02ff */
[----:B------:R-:W-:-:S07]  /*1cc90*/  VIMNMX R0, R0, R3, !PT ;  /* 0x0000000300007248 */ /* 0x000fce0007fe0100 */
.L_x_1393:
[----:B------:R-:W-:-:S04]  /*1cca0*/  SHF.R.S32.HI R3, RZ, 0x1f, R0 ;  /* 0x0000001fff037819 */ /* 0x000fc80000011400 */
[----:B------:R-:W-:-:S04]  /*1ccb0*/  LEA.HI R3, R3, R0, RZ, 0x7 ;  /* 0x0000000003037211 */ /* 0x000fc800078f38ff */
[----:B------:R-:W-:-:S04]  /*1ccc0*/  SHF.R.S32.HI R3, RZ, 0x7, R3 ;  /* 0x00000007ff037819 */ /* 0x000fc80000011403 */
[----:B------:R-:W-:-:S04]  /*1ccd0*/  VIMNMX R2, RZ, R3, !PT ;  /* 0x00000003ff027248 */ /* 0x000fc80007fe0100 */
[----:B------:R-:W-:Y:S01]  /*1cce0*/  ISETP.GT.AND P0, PT, R6, R2, PT ;  /* 0x000000020600720c */ /* 0x000fe20003f04270 */
[----:B------:R2:W-:-:S12]  /*1ccf0*/  STL [R1], R2 ;  /* 0x0000000201007387 */ /* 0x0005d80000100800 */
[----:B--2---:R-:W-:Y:S05]  /*1cd00*/  @P0 BRA `(.L_x_1397) ;  /* 0x0000000000440947 */ /* 0x004fea0003800000 */
        /* <DEDUP_REMOVED lines=17> */
.L_x_1397:
        /* <DEDUP_REMOVED lines=14> */
[----:B------:R-:W-:Y:S02]  /*1cf00*/  IMAD.U32 R11, RZ, RZ, UR5 ;  /* 0x00000005ff0b7e24 */ /* 0x000fe4000f8e00ff */
[----:B------:R-:W-:Y:S02]  /*1cf10*/  IMAD.MOV.U32 R8, RZ, RZ, 0x70 ;  /* 0x00000070ff087424 */ /* 0x000fe400078e00ff */
[----:B------:R-:W-:Y:S02]  /*1cf20*/  IMAD.MOV.U32 R12, RZ, RZ, 0x1 ;  /* 0x00000001ff0c7424 */ /* 0x000fe400078e00ff */
[----:B0-----:R-:W-:-:S07]  /*1cf30*/  IMAD.MOV.U32 R13, RZ, RZ, RZ ;  /* 0x000000ffff0d7224 */ /* 0x001fce00078e00ff */
[----:B------:R-:W-:-:S07]  /*1cf40*/  LEPC R20, `(.L_x_1400) ;  /* 0x000000001014794e */ /* 0x000fce0000000000 */
[----:B--2---:R-:W-:Y:S05]  /*1cf50*/  CALL.ABS.NOINC R2 ;  /* 0x0000000002007343 */ /* 0x004fea0003c00000 */
.L_x_1400:
[----:B------:R-:W-:Y:S05]  /*1cf60*/  BSYNC B6 ;  /* 0x0000000000067941 */ /* 0x000fea0003800000 */
.L_x_1399:
        /* <DEDUP_REMOVED lines=22> */
.L_x_1402:
[----:B------:R-:W-:Y:S05]  /*1d0d0*/  BSYNC B6 ;  /* 0x0000000000067941 */ /* 0x000fea0003800000 */
.L_x_1401:
        /* <DEDUP_REMOVED lines=20> */
.L_x_1404:
[----:B------:R-:W-:Y:S05]  /*1d220*/  BSYNC B6 ;  /* 0x0000000000067941 */ /* 0x000fea0003800000 */
.L_x_1403:
        /* <DEDUP_REMOVED lines=19> */
.L_x_1406:
[----:B------:R-:W-:Y:S05]  /*1d360*/  BSYNC B6 ;  /* 0x0000000000067941 */ /* 0x000fea0003800000 */
.L_x_1405:
[----:B------:R-:W-:Y:S01]  /*1d370*/  ULDC.64 UR4, c[0x0][0x9f8] ;  /* 0x00027e0000047ab9 */ /* 0x000fe20000000a00 */
[----:B------:R-:W-:Y:S01]  /*1d380*/  IMAD.MOV.U32 R28, RZ, RZ, R19 ;  /* 0x000000ffff1c7224 */ /* 0x000fe200078e0013 */
[----:B------:R-:W-:-:S04]  /*1d390*/  ISETP.NE.U32.AND P0, PT, RZ, UR4, PT ;  /* 0x00000004ff007c0c */ /* 0x000fc8000bf05070 */
[----:B------:R-:W-:Y:S01]  /*1d3a0*/  ISETP.NE.AND.EX P0, PT, RZ, UR5, PT, P0 ;  /* 0x00000005ff007c0c */ /* 0x000fe2000bf05300 */
[----:B------:R-:W-:-:S12]  /*1d3b0*/  ULDC.64 UR4, c[0x0][0xa08] ;  /* 0x0002820000047ab9 */ /* 0x000fd80000000a00 */
[----:B------:R-:W2:Y:S02]  /*1d3c0*/  @P0 LDC.64 R2, c[0x0][0x9f8] ;  /* 0x00027e00ff020b82 */ /* 0x000ea40000000a00 */
[----:B--2---:R-:W-:-:S05]  /*1d3d0*/  @P0 IMAD.WIDE R2, R19, 0x4, R2 ;  /* 0x0000000413020825 */ /* 0x004fca00078e0202 */
[----:B------:R2:W3:Y:S02]  /*1d3e0*/  @P0 LDG.E R28, desc[UR42][R2.64] ;  /* 0x0000002a021c0981 */ /* 0x0004e4000c1e1900 */
[----:B--2---:R-:W2:Y:S02]  /*1d3f0*/  LDC.64 R2, c[0x0][0x418] ;  /* 0x00010600ff027b82 */ /* 0x004ea40000000a00 */
[----:B--2---:R-:W-:Y:S01]  /*1d400*/  LOP3.LUT P0, RZ, R2, UR4, RZ, 0xfc, !PT ;  /* 0x0000000402ff7c12 */ /* 0x004fe2000f80fcff */
[----:B------:R-:W-:-:S03]  /*1d410*/  UMOV UR4, 0xffffffff ;  /* 0xffffffff00047882 */ /* 0x000fc60000000000 */
[----:B------:R-:W-:Y:S02]  /*1d420*/  LOP3.LUT P0, RZ, R3, UR5, RZ, 0xfc, P0 ;  /* 0x0000000503ff7c12 */ /* 0x000fe4000800fcff */
[----:B---3--:R-:W-:Y:S02]  /*1d430*/  SHF.R.S32.HI R29, RZ, 0x1f, R28 ;  /* 0x0000001fff1d7819 */ /* 0x008fe4000001141c */
[----:B------:R-:W-:Y:S01]  /*1d440*/  SEL R17, R28, RZ, !P0 ;  /* 0x000000ff1c117207 */ /* 0x000fe20004000000 */
[----:B------:R-:W-:Y:S08]  /*1d450*/  BRA.DIV UR4, `(.L_x_1407) ;  /* 0x0000004604007947 */ /* 0x000ff0000b800000 */
[----:B------:R-:W2:Y:S02]  /*1d460*/  S2R R0, SR_TID.X ;  /* 0x0000000000007919 */ /* 0x000ea40000002100 */
[----:B--2---:R-:W-:-:S04]  /*1d470*/  SHF.R.U32.HI R0, RZ, 0x5, R0 ;  /* 0x00000005ff007819 */ /* 0x004fc80000011600 */
[----:B------:R-:W-:-:S05]  /*1d480*/  LOP3.LUT R0, R0, 0x3, RZ, 0xc0, !PT ;  /* 0x0000000300007812 */ /* 0x000fca00078ec0ff */
[----:B------:R2:W3:Y:S02]  /*1d490*/  SHFL.IDX PT, R14, R0, RZ, 0x1f ;  /* 0x00001fff000e7589 */ /* 0x0004e400000e0000 */
.L_x_1514:
[----:B---3--:R-:W-:Y:S02]  /*1d4a0*/  ISETP.NE.AND P0, PT, R14, RZ, PT ;  /* 0x000000ff0e00720c */ /* 0x008fe40003f05270 */
[----:B------:R-:W-:Y:S02]  /*1d4b0*/  PLOP3.LUT P1, PT, PT, PT, PT, 0x8, 0x0 ;  /* 0x000000000000781c */ /* 0x000fe40003f2e170 */
[----:B------:R-:W-:-:S11]  /*1d4c0*/  LOP3.LUT R22, R22, 0xfffffffe, RZ, 0xc0, !PT ;  /* 0xfffffffe16167812 */ /* 0x000fd600078ec0ff */
[----:B------:R-:W-:Y:S01]  /*1d4d0*/  @P1 LOP3.LUT R22, R22, 0x1, RZ, 0xfc, !PT ;  /* 0x0000000116161812 */ /* 0x000fe200078efcff */
[----:B------:R-:W-:Y:S06]  /*1d4e0*/  @P0 BRA `(.L_x_1408) ;  /* 0x0000000400a00947 */ /* 0x000fec0003800000 */
[----:B------:R-:W-:-:S03]  /*1d4f0*/  UMOV UR4, 0xffffffff ;  /* 0xffffffff00047882 */ /* 0x000fc60000000000 */
[----:B------:R-:W-:Y:S05]  /*1d500*/  BRA.DIV UR4, `(.L_x_1409) ;  /* 0x0000004604087947 */ /* 0x000fea000b800000 */
[----:B------:R-:W-:-:S13]  /*1d510*/  ELECT P6, URZ, PT ;  /* 0x00000000003f782f */ /* 0x000fda00038c0000 */
.L_x_1517:
[----:B------:R-:W-:Y:S05]  /*1d520*/  @!P6 BRA `(.L_x_1408) ;  /* 0x000000040090e947 */ /* 0x000fea0003800000 */
[----:B--2---:R-:W2:Y:S01]  /*1d530*/  LDL R0, [R1+0x28] ;  /* 0x0000280001007983 */ /* 0x004ea20000100800 */
[----:B------:R-:W-:-:S04]  /*1d540*/  ISETP.NE.U32.AND P0, PT, R2, RZ, PT ;  /* 0x000000ff0200720c */ /* 0x000fc80003f05070 */
[----:B------:R-:W-:Y:S01]  /*1d550*/  ISETP.NE.AND.EX P0, PT, R3, RZ, PT, P0 ;  /* 0x000000ff0300720c */ /* 0x000fe20003f05300 */
[----:B--2---:R-:W-:-:S12]  /*1d560*/  VIADD R0, R0, 0xffffffff ;  /* 0xffffffff00007836 */ /* 0x004fd80000000000 */
[----:B------:R-:W-:Y:S05]  /*1d570*/  @!P0 BRA `(.L_x_1410) ;  /* 0x0000000000448947 */ /* 0x000fea0003800000 */
[----:B------:R-:W2:Y:S01]  /*1d580*/  LDC R7, c[0x0][0x43c] ;  /* 0x00010f00ff077b82 */ /* 0x000ea20000000800 */
[----:B------:R-:W-:Y:S01]  /*1d590*/  ULDC.64 UR4, c[0x0][0x428] ;  /* 0x00010a0000047ab9 */ /* 0x000fe20000000a00 */
[----:B--2---:R-:W-:-:S13]  /*1d5a0*/  ISETP.NE.AND P0, PT, R7, 0x1, PT ;  /* 0x000000010700780c */ /* 0x004fda0003f05270 */
        /* <DEDUP_REMOVED lines=14> */
.L_x_1410:
[----:B------:R-:W-:Y:S01]  /*1d690*/  IMAD R4, R24, 0x8, R23 ;  /* 0x0000000818047824 */ /* 0x000fe200078e0217 */
[----:B--2---:R-:W-:Y:S01]  /*1d6a0*/  SHF.L.U32 R3, R26, 0x1f, RZ ;  /* 0x0000001f1a037819 */ /* 0x004fe200000006ff */
[----:B------:R-:W2:Y:S03]  /*1d6b0*/  S2R R2, SR_TID.X ;  /* 0x0000000000027919 */ /* 0x000ea60000002100 */
[----:B------:R-:W3:Y:S01]  /*1d6c0*/  SYNCS.PHASECHK.TRANS64.TRYWAIT P0, [R4+URZ+0x19c80], R3 ;  /* 0x019c8003040075a7 */ /* 0x000ee2000800017f */
[----:B--2---:R-:W-:-:S04]  /*1d6d0*/  LOP3.LUT R2, R2, 0x7f, RZ, 0xc0, !PT ;  /* 0x0000007f02027812 */ /* 0x004fc800078ec0ff */
[----:B------:R-:W-:Y:S01]  /*1d6e0*/  ISETP.NE.AND P1, PT, R2, RZ, PT ;  /* 0x000000ff0200720c */ /* 0x000fe20003f25270 */
[----:B---3--:R-:W-:-:S12]  /*1d6f0*/  @!P0 BRA `(.L_x_1411) ;  /* 0x0000004000ac8947 */ /* 0x008fd80003800000 */
.L_x_1518:
        /* <DEDUP_REMOVED lines=8> */
.L_x_1412:
[----:B-1----:R-:W3:Y:S01]  /*1d780*/  LDL R5, [R1+0x4] ;  /* 0x0000040001057983 */ /* 0x002ee20000100800 */
        /* <DEDUP_REMOVED lines=15> */
[----:B---3--:R-:W-:-:S05]  /*1d880*/  IMAD R0, R0, 0x80, R5 ;  /* 0x0000008000007824 */ /* 0x008fca00078e0205 */
        /* <DEDUP_REMOVED lines=9> */
[----:B------:R-:W3:Y:S02]  /*1d920*/  SYNCS.PHASECHK.TRANS64.TRYWAIT P0, [R4+URZ+0x19c40], R3 ;  /* 0x019c4003040075a7 */ /* 0x000ee4000800017f */
[----:B-1-3--:R-:W-:Y:S05]  /*1d930*/  @!P0 BRA `(.L_x_1413) ;  /* 0x0000004000308947 */ /* 0x00afea0003800000 */
.L_x_1519:
        /* <DEDUP_REMOVED lines=8> */
.L_x_1414:
        /* <DEDUP_REMOVED lines=19> */
[----:B---3--:R-:W-:Y:S01]  /*1daf0*/  UMOV UR8, UR14 ;  /* 0x0000000e00087c82 */ /* 0x008fe20008000000 */
[----:B------:R-:W-:Y:S01]  /*1db00*/  UMOV UR10, UR16 ;  /* 0x00000010000a7c82 */ /* 0x000fe20008000000 */
[----:B------:R-:W-:Y:S01]  /*1db10*/  UMOV UR14, 0x40 ;  /* 0x00000040000e7882 */ /* 0x000fe20000000000 */
[----:B------:R3:W-:Y:S02]  /*1db20*/  UTMALDG.4D [UR8], [UR4], desc[UR6] ;  /* 0x00000608040075b4 */ /* 0x0007e40008019000 */
[----:B---3--:R-:W-:Y:S01]  /*1db30*/  UMOV UR8, UR15 ;  /* 0x0000000f00087c82 */ /* 0x008fe20008000000 */
[----:B------:R-:W-:Y:S02]  /*1db40*/  UMOV UR10, UR14 ;  /* 0x0000000e000a7c82 */ /* 0x000fe40008000000 */
[----:B------:R3:W-:Y:S02]  /*1db50*/  UTMALDG.4D [UR8], [UR4], desc[UR6] ;  /* 0x00000608040075b4 */ /* 0x0007e40008019000 */
[----:B---3--:R-:W-:Y:S01]  /*1db60*/  NOP ;  /* 0x0000000000007918 */ /* 0x008fe20000000000 */
.L_x_1408:
[----:B-12---:R-:W2:Y:S01]  /*1db70*/  LDL.LU R3, [R1+0x20] ;  /* 0x0000200001037983 */ /* 0x006ea20000300800 */
[----:B------:R-:W-:Y:S05]  /*1db80*/  WARPSYNC.ALL ;  /* 0x0000000000007948 */ /* 0x000fea0003800000 */
[----:B------:R-:W-:Y:S01]  /*1db90*/  ULDC.64 UR4, c[0x0][0x298] ;  /* 0x0000a60000047ab9 */ /* 0x000fe20000000a00 */
[----:B------:R-:W-:Y:S01]  /*1dba0*/  VIADD R0, R23, 0xf000 ;  /* 0x0000f00017007836 */ /* 0x000fe20000000000 */
[----:B------:R-:W-:Y:S01]  /*1dbb0*/  ULDC.64 UR6, c[0x0][0xa00] ;  /* 0x0002800000067ab9 */ /* 0x000fe20000000a00 */
[----:B------:R-:W-:Y:S01]  /*1dbc0*/  BSSY B6, `(.L_x_1415) ;  /* 0x0000024000067945 */ /* 0x000fe20003800000 */
[----:B------:R-:W-:Y:S01]  /*1dbd0*/  BAR.SYNC.DEFER_BLOCKING 0x8, 0x200 ;  /* 0x0208000000007b1d */ /* 0x000fe20000010000 */
[----:B------:R-:W-:-:S02]  /*1dbe0*/  ISETP.NE.U32.AND P0, PT, RZ, UR6, PT ;  /* 0x00000006ff007c0c */ /* 0x000fc4000bf05070 */
[----:B------:R-:W-:Y:S02]  /*1dbf0*/  LOP3.LUT P1, RZ, R0, 0x9f, RZ, 0xc0, !PT ;  /* 0x0000009f00ff7812 */ /* 0x000fe4000782c0ff */
[----:B------:R-:W-:Y:S02]  /*1dc00*/  ISETP.NE.AND.EX P0, PT, RZ, UR7, PT, P0 ;  /* 0x00000007ff007c0c */ /* 0x000fe4000bf05300 */
[----:B--2---:R-:W-:Y:S01]  /*1dc10*/  SHF.R.S32.HI R2, RZ, 0x1f, R3 ;  /* 0x0000001fff027819 */ /* 0x004fe20000011403 */
[----:B------:R-:W-:-:S04]  /*1dc20*/  IMAD.WIDE.U32 R4, R3, UR4, RZ ;  /* 0x0000000403047c25 */ /* 0x000fc8000f8e00ff */
[----:B------:R-:W-:Y:S01]  /*1dc30*/  IMAD R2, R2, UR4, RZ ;  /* 0x0000000402027c24 */ /* 0x000fe2000f8e02ff */
[----:B------:R-:W-:Y:S03]  /*1dc40*/  STL.64 [R1+0x20], R4 ;  /* 0x0000200401007387 */ /* 0x000fe60000100a00 */
[----:B------:R-:W-:Y:S01]  /*1dc50*/  IMAD R0, R3, UR5, R2 ;  /* 0x0000000503007c24 */ /* 0x000fe2000f8e0202 */
[----:B------:R-:W-:-:S03]  /*1dc60*/  SHF.R.S32.HI R2, RZ, 0x1f, R19 ;  /* 0x0000001fff027819 */ /* 0x000fc60000011413 */
[----:B------:R-:W-:Y:S01]  /*1dc70*/  IMAD.IADD R0, R5, 0x1, R0 ;  /* 0x0000000105007824 */ /* 0x000fe200078e0200 */
[----:B------:R-:W-:Y:S02]  /*1dc80*/  SEL R3, R2, RZ, !P0 ;  /* 0x000000ff02037207 */ /* 0x000fe40004000000 */
[----:B------:R-:W-:Y:S02]  /*1dc90*/  SHF.R.S32.HI R2, RZ, 0x1f, R18 ;  /* 0x0000001fff027819 */ /* 0x000fe40000011412 */
[----:B------:R1:W-:Y:S04]  /*1dca0*/  STL [R1+0x38], R0 ;  /* 0x0000380001007387 */ /* 0x0003e80000100800 */
[----:B------:R2:W-:Y:S01]  /*1dcb0*/  STL [R1+0x40], R3 ;  /* 0x0000400301007387 */ /* 0x0005e20000100800 */
[----:B-1----:R-:W-:-:S05]  /*1dcc0*/  SEL R0, R19, RZ, !P0 ;  /* 0x000000ff13007207 */ /* 0x002fca0004000000 */
[----:B------:R2:W-:Y:S04]  /*1dcd0*/  STL [R1+0x2c], R0 ;  /* 0x00002c0001007387 */ /* 0x0005e80000100800 */
[----:B------:R2:W-:Y:S01]  /*1dce0*/  STL [R1+0x3c], R2 ;  /* 0x00003c0201007387 */ /* 0x0005e20000100800 */
[----:B------:R-:W-:Y:S05]  /*1dcf0*/  @!P1 BRA `(.L_x_1416) ;  /* 0x0000000000409947 */ /* 0x000fea0003800000 */
[----:B--2---:R-:W-:Y:S01]  /*1dd00*/  MOV R2, 0x0 ;  /* 0x0000000000027802 */ /* 0x004fe20000000f00 */
        /* <DEDUP_REMOVED lines=14> */
[----:B-1----:R-:W-:Y:S05]  /*1ddf0*/  CALL.ABS.NOINC R2 ;  /* 0x0000000002007343 */ /* 0x002fea0003c00000 */
.L_x_1416:
[----:B------:R-:W-:Y:S05]  /*1de00*/  BSYNC B6 ;  /* 0x0000000000067941 */ /* 0x000fea0003800000 */
.L_x_1415:
[----:B--2---:R-:W2:Y:S01]  /*1de10*/  LDL.LU R0, [R1+0x38] ;  /* 0x0000380001007983 */ /* 0x004ea20000300800 */
[----:B------:R-:W1:Y:S01]  /*1de20*/  LDC R9, c[0x0][0x448] ;  /* 0x00011200ff097b82 */ /* 0x000e620000000800 */
[----:B------:R-:W-:Y:S01]  /*1de30*/  ULDC.64 UR4, c[0x0][0x2d8] ;  /* 0x0000b60000047ab9 */ /* 0x000fe20000000a00 */
[----:B------:R-:W-:Y:S01]  /*1de40*/  ULDC.64 UR6, c[0x0][0x2c8] ;  /* 0x0000b20000067ab9 */ /* 0x000fe20000000a00 */
[----:B------:R-:W2:Y:S01]  /*1de50*/  LDL.LU.64 R2, [R1+0x20] ;  /* 0x0000200001027983 */ /* 0x000ea20000300a00 */
[----:B------:R-:W-:-:S03]  /*1de60*/  ULDC.64 UR8, c[0x0][0x280] ;  /* 0x0000a00000087ab9 */ /* 0x000fc60000000a00 */
[----:B------:R-:W3:Y:S04]  /*1de70*/  LDL.LU R20, [R1+0x3c] ;  /* 0x00003c0001147983 */ /* 0x000ee80000300800 */
[----:B------:R-:W4:Y:S04]  /*1de80*/  LDL.LU R21, [R1+0x40] ;  /* 0x0000400001157983 */ /* 0x000f280000300800 */
[----:B------:R-:W4:Y:S04]  /*1de90*/  LDL.LU R4, [R1+0x2c] ;  /* 0x00002c0001047983 */ /* 0x000f280000300800 */
[----:B------:R-:W4:Y:S01]  /*1dea0*/  LDL R12, [R1+0x14] ;  /* 0x00001400010c7983 */ /* 0x000f220000100800 */
[----:B-1----:R-:W-:-:S13]  /*1deb0*/  ISETP.NE.AND P1, PT, R9, 0x1, PT ;  /* 0x000000010900780c */ /* 0x002fda0003f25270 */
[----:B------:R-:W1:Y:S01]  /*1dec0*/  @P1 LDC R5, c[0x0][0x450] ;  /* 0x00011400ff051b82 */ /* 0x000e620000000800 */
[----:B------:R-:W0:Y:S07]  /*1ded0*/  S2R R10, SR_TID.X ;  /* 0x00000000000a7919 */ /* 0x000e2e0000002100 */
[----:B------:R-:W1:Y:S01]  /*1dee0*/  @P1 LDC R8, c[0x0][0x450] ;  /* 0x00011400ff081b82 */ /* 0x000e620000000800 */
[----:B0-----:R-:W-:-:S05]  /*1def0*/  IMAD.SHL.U32 R10, R10, 0x10, RZ ;  /* 0x000000100a0a7824 */ /* 0x001fca00078e00ff */
[----:B------:R-:W-:-:S04]  /*1df00*/  LOP3.LUT R10, R10, 0x10, RZ, 0xc0, !PT ;  /* 0x000000100a0a7812 */ /* 0x000fc800078ec0ff */
[C---:B------:R-:W-:Y:S02]  /*1df10*/  LOP3.LUT R11, R10.reuse, 0x20, RZ, 0xfc, !PT ;  /* 0x000000200a0b7812 */ /* 0x040fe400078efcff */
[----:B------:R-:W-:Y:S01]  /*1df20*/  LOP3.LUT R10, R10, 0x40, RZ, 0xfc, !PT ;  /* 0x000000400a0a7812 */ /* 0x000fe200078efcff */
[----:B--2---:R-:W-:Y:S02]  /*1df30*/  IMAD.MOV.U32 R3, RZ, RZ, R0 ;  /* 0x000000ffff037224 */ /* 0x004fe400078e0000 */
[----:B---3--:R-:W-:Y:S02]  /*1df40*/  IMAD R0, R20, UR4, RZ ;  /* 0x0000000414007c24 */ /* 0x008fe4000f8e02ff */
[C---:B------:R-:W-:Y:S01]  /*1df50*/  IMAD.WIDE.U32 R2, R18.reuse, UR4, R2 ;  /* 0x0000000412027c25 */ /* 0x040fe2000f8e0002 */
[----:B------:R-:W0:Y:S03]  /*1df60*/  S2R R20, SR_TID.X ;  /* 0x0000000000147919 */ /* 0x000e260000002100 */
[----:B------:R-:W-:Y:S01]  /*1df70*/  IMAD R0, R18, UR5, R0 ;  /* 0x0000000512007c24 */ /* 0x000fe2000f8e0200 */
[----:B------:R-:W-:-:S03]  /*1df80*/  ULDC.64 UR4, c[0x0][0x2e0] ;  /* 0x0000b80000047ab9 */ /* 0x000fc60000000a00 */
[----:B------:R-:W-:Y:S02]  /*1df90*/  IMAD.IADD R3, R3, 0x1, R0 ;  /* 0x0000000103037824 */ /* 0x000fe400078e0200 */
[----:B----4-:R-:W-:Y:S02]  /*1dfa0*/  IMAD R0, R21, UR4, RZ ;  /* 0x0000000415007c24 */ /* 0x010fe4000f8e02ff */
[----:B------:R-:W2:Y:S01]  /*1dfb0*/  S2R R21, SR_TID.X ;  /* 0x0000000000157919 */ /* 0x000ea20000002100 */
[----:B------:R-:W-:-:S04]  /*1dfc0*/  IMAD.WIDE.U32 R2, R4, UR4, R2 ;  /* 0x0000000404027c25 */ /* 0x000fc8000f8e0002 */
[----:B------:R-:W-:Y:S01]  /*1dfd0*/  IMAD R0, R4, UR5, R0 ;  /* 0x0000000504007c24 */ /* 0x000fe2000f8e0200 */
[----:B------:R-:W-:Y:S01]  /*1dfe0*/  ULDC.64 UR4, c[0x0][0x2d0] ;  /* 0x0000b40000047ab9 */ /* 0x000fe20000000a00 */
[----:B------:R-:W3:Y:S02]  /*1dff0*/  @P1 LDC R4, c[0x0][0x44c] ;  /* 0x00011300ff041b82 */ /* 0x000ee40000000800 */
[----:B------:R-:W-:Y:S01]  /*1e000*/  IMAD.IADD R3, R3, 0x1, R0 ;  /* 0x0000000103037824 */ /* 0x000fe200078e0200 */
[----:B0-----:R-:W-:-:S04]  /*1e010*/  LOP3.LUT R20, R20, 0x7f, RZ, 0xc0, !PT ;  /* 0x0000007f14147812 */ /* 0x001fc800078ec0ff */
[----:B------:R-:W-:Y:S01]  /*1e020*/  SHF.R.U32.HI R20, RZ, 0x1, R20 ;  /* 0x00000001ff147819 */ /* 0x000fe20000011614 */
[----:B--2---:R-:W-:-:S05]  /*1e030*/  IMAD.SHL.U32 R6, R21, 0x40, RZ ;  /* 0x0000004015067824 */ /* 0x004fca00078e00ff */
[----:B------:R-:W-:-:S05]  /*1e040*/  LOP3.LUT R6, R20, 0x40, R6, 0xf8, !PT ;  /* 0x0000004014067812 */ /* 0x000fca00078ef806 */
[----:B------:R-:W-:-:S04]  /*1e050*/  IMAD.IADD R0, R6, 0x1, R12 ;  /* 0x0000000106007824 */ /* 0x000fc800078e020c */
[----:B---3--:R-:W-:-:S04]  /*1e060*/  @P1 IMAD.HI.U32 R6, R0, R4, RZ ;  /* 0x0000000400061227 */ /* 0x008fc800078e00ff */
        /* <DEDUP_REMOVED lines=19> */
[----:B------:R-:W-:-:S05]  /*1e1a0*/  @P1 SHF.R.U32.HI R4, RZ, R8, R7 ;  /* 0x00000008ff041219 */ /* 0x000fca0000011607 */
[----:B------:R-:W-:-:S04]  /*1e1b0*/  IMAD.MOV R7, RZ, RZ, -R4 ;  /* 0x000000ffff077224 */ /* 0x000fc800078e0a04 */
[----:B------:R-:W-:Y:S01]  /*1e1c0*/  IMAD R0, R9, R7, R0 ;  /* 0x0000000709007224 */ /* 0x000fe200078e0200 */
[----:B------:R-:W-:Y:S01]  /*1e1d0*/  SHF.R.S32.HI R7, RZ, 0x1f, R4 ;  /* 0x0000001fff077819 */ /* 0x000fe20000011404 */
[----:B------:R-:W-:-:S04]  /*1e1e0*/  IMAD.WIDE.U32 R2, R4, UR4, R2 ;  /* 0x0000000404027c25 */ /* 0x000fc8000f8e0002 */
[----:B------:R-:W-:Y:S01]  /*1e1f0*/  IMAD R7, R7, UR4, RZ ;  /* 0x0000000407077c24 */ /* 0x000fe2000f8e02ff */
[----:B------:R-:W-:Y:S02]  /*1e200*/  ULDC UR4, c[0x0][0x2b8] ;  /* 0x0000ae0000047ab9 */ /* 0x000fe40000000800 */
[----:B------:R-:W-:Y:S02]  /*1e210*/  ISETP.GE.AND P0, PT, R10, UR4, PT ;  /* 0x000000040a007c0c */ /* 0x000fe4000bf06270 */
[----:B------:R0:W5:Y:S01]  /*1e220*/  LDL R10, [R1+0x1c] ;  /* 0x00001c00010a7983 */ /* 0x0001620000100800 */
[----:B------:R-:W-:Y:S01]  /*1e230*/  IMAD R7, R4, UR5, R7 ;  /* 0x0000000504077c24 */ /* 0x000fe2000f8e0207 */
[----:B------:R-:W-:Y:S01]  /*1e240*/  SHF.R.S32.HI R4, RZ, 0x1f, R0 ;  /* 0x0000001fff047819 */ /* 0x000fe20000011400 */
[----:B------:R-:W-:Y:S02]  /*1e250*/  IMAD.SHL.U32 R20, R21, 0x10, RZ ;  /* 0x0000001015147824 */ /* 0x000fe400078e00ff */
[----:B------:R-:W-:-:S02]  /*1e260*/  IMAD.IADD R3, R3, 0x1, R7 ;  /* 0x0000000103037824 */ /* 0x000fc400078e0207 */
[----:B------:R-:W-:Y:S02]  /*1e270*/  IMAD R4, R4, UR6, RZ ;  /* 0x0000000604047c24 */ /* 0x000fe4000f8e02ff */
[----:B------:R-:W-:Y:S01]  /*1e280*/  IMAD.WIDE.U32 R2, R0, UR6, R2 ;  /* 0x0000000600027c25 */ /* 0x000fe2000f8e0002 */
[----:B------:R-:W-:-:S03]  /*1e290*/  LOP3.LUT R20, R20, 0x10, RZ, 0xc0, !PT ;  /* 0x0000001014147812 */ /* 0x000fc600078ec0ff */
[----:B------:R-:W-:Y:S01]  /*1e2a0*/  IMAD R4, R0, UR7, R4 ;  /* 0x0000000700047c24 */ /* 0x000fe2000f8e0204 */
[----:B------:R-:W-:Y:S02]  /*1e2b0*/  IADD3 R8, P3, R2, UR8, RZ ;  /* 0x0000000802087c10 */ /* 0x000fe4000ff7e0ff */
[----:B------:R-:W-:Y:S02]  /*1e2c0*/  ISETP.GE.AND P2, PT, R20, UR4, PT ;  /* 0x0000000414007c0c */ /* 0x000fe4000bf46270 */
[----:B------:R-:W-:Y:S01]  /*1e2d0*/  ISETP.GE.AND P1, PT, R11, UR4, PT ;  /* 0x000000040b007c0c */ /* 0x000fe2000bf26270 */
[----:B------:R-:W-:Y:S01]  /*1e2e0*/  UMOV UR4, 0xffffffff ;  /* 0xffffffff00047882 */ /* 0x000fe20000000000 */
[----:B------:R-:W-:Y:S02]  /*1e2f0*/  LOP3.LUT R21, R21, 0x7f, RZ, 0xc0, !PT ;  /* 0x0000007f15157812 */ /* 0x000fe400078ec0ff */
[----:B------:R-:W-:Y:S02]  /*1e300*/  IADD3.X R7, R3, UR9, R4, P3, !PT ;  /* 0x0000000903077c10 */ /* 0x000fe40009ffe404 */
[----:B------:R-:W-:Y:S01]  /*1e310*/  SHF.R.U32.HI R21, RZ, 0x1, R21 ;  /* 0x00000001ff157819 */ /* 0x000fe20000011615 */
[----:B0-----:R-:W-:Y:S06]  /*1e320*/  BRA.DIV UR4, `(.L_x_1417) ;  /* 0x0000003604c87947 */ /* 0x001fec000b800000 */
[----:B------:R-:W2:Y:S04]  /*1e330*/  LDL.LU R12, [R1+0x18] ;  /* 0x00001800010c7983 */ /* 0x000ea80000300800 */
[----:B------:R-:W3:Y:S04]  /*1e340*/  LDL.LU R11, [R1+0x14] ;  /* 0x00001400010b7983 */ /* 0x000ee80000300800 */
[----:B------:R-:W0:Y:S04]  /*1e350*/  SHFL.IDX PT, R3, R6, RZ, 0x1e1f ;  /* 0x001e1fff06037589 */ /* 0x000e2800000e0000 */
[----:B------:R-:W1:Y:S04]  /*1e360*/  SHFL.IDX PT, R2, R5, RZ, 0x1e1f ;  /* 0x001e1fff05027589 */ /* 0x000e6800000e0000 */
[----:B------:R-:W4:Y:S04]  /*1e370*/  SHFL.IDX PT, R6, R6, 0x1, 0x1e1f ;  /* 0x003e1f0006067f89 */ /* 0x000f2800000e0000 */
[----:B------:R-:W4:Y:S01]  /*1e380*/  SHFL.IDX PT, R5, R5, 0x1, 0x1e1f ;  /* 0x003e1f0005057f89 */ /* 0x000f2200000e0000 */
[----:B--2---:R-:W-:-:S02]  /*1e390*/  IMAD R0, R12, R9, RZ ;  /* 0x000000090c007224 */ /* 0x004fc400078e02ff */
[----:B---3--:R-:W-:-:S05]  /*1e3a0*/  IMAD.IADD R4, R21, 0x1, R11 ;  /* 0x0000000115047824 */ /* 0x008fca00078e020b */
[----:B------:R-:W-:-:S13]  /*1e3b0*/  ISETP.GE.AND P4, PT, R4, R0, PT ;  /* 0x000000000400720c */ /* 0x000fda0003f86270 */
[----:B0-----:R-:W-:-:S05]  /*1e3c0*/  @!P4 IADD3 R3, P3, R20, R3, RZ ;  /* 0x000000031403c210 */ /* 0x001fca0007f7e0ff */
[----:B-1----:R-:W-:-:S05]  /*1e3d0*/  @!P4 IMAD.X R2, RZ, RZ, R2, P3 ;  /* 0x000000ffff02c224 */ /* 0x002fca00018e0602 */
[----:B------:R-:W-:-:S04]  /*1e3e0*/  @!P4 LOP3.LUT R3, R3, R2, RZ, 0x3c, !PT ;  /* 0x000000020303c212 */ /* 0x000fc800078e3cff */
[----:B------:R-:W-:-:S04]  /*1e3f0*/  @!P4 LOP3.LUT R2, R3, R2, RZ, 0x3c, !PT ;  /* 0x000000020302c212 */ /* 0x000fc800078e3cff */
[----:B------:R-:W-:-:S05]  /*1e400*/  @!P4 LOP3.LUT R3, R3, R2, RZ, 0x3c, !PT ;  /* 0x000000020303c212 */ /* 0x000fca00078e3cff */
[----:B-----5:R-:W-:Y:S04]  /*1e410*/  @!P4 LDGSTS.E.BYPASS.LTC128B.128 [R10+0xf000], desc[UR42][R2.64], !P2 ;  /* 0x0f000000020acfae */ /* 0x020fe8000d101d6a */
[----:B------:R-:W-:Y:S04]  /*1e420*/  @!P4 LDGSTS.E.BYPASS.LTC128B.128 [R10+0x10800], desc[UR42][R2.64+0x20], !P1 ;  /* 0x10800020020acfae */ /* 0x000fe8000c901d6a */
[----:B------:R0:W-:Y:S02]  /*1e430*/  @!P4 LDGSTS.E.BYPASS.LTC128B.128 [R10+0x12000], desc[UR42][R2.64+0x40], !P0 ;  /* 0x12000040020acfae */ /* 0x0001e4000c101d6a */
[----:B0-----:R-:W-:-:S05]  /*1e440*/  VIADD R2, R4, 0x40 ;  /* 0x0000004004027836 */ /* 0x001fca0000000000 */
[----:B------:R-:W-:-:S13]  /*1e450*/  ISETP.GE.AND P4, PT, R2, R0, PT ;  /* 0x000000000200720c */ /* 0x000fda0003f86270 */
[----:B----4-:R-:W-:-:S05]  /*1e460*/  @!P4 IADD3 R2, P3, R20, R6, RZ ;  /* 0x000000061402c210 */ /* 0x010fca0007f7e0ff */
[----:B------:R-:W-:-:S05]  /*1e470*/  @!P4 IMAD.X R3, RZ, RZ, R5, P3 ;  /* 0x000000ffff03c224 */ /* 0x000fca00018e0605 */
[----:B------:R-:W-:Y:S04]  /*1e480*/  @!P4 LDGSTS.E.BYPASS.LTC128B.128 [R10+0xf800], desc[UR42][R2.64], !P2 ;  /* 0x0f800000020acfae */ /* 0x000fe8000d101d6a */
[----:B------:R-:W-:Y:S04]  /*1e490*/  @!P4 LDGSTS.E.BYPASS.LTC128B.128 [R10+0x11000], desc[UR42][R2.64+0x20], !P1 ;  /* 0x11000020020acfae */ /* 0x000fe8000c901d6a */
[----:B------:R0:W-:Y:S04]  /*1e4a0*/  @!P4 LDGSTS.E.BYPASS.LTC128B.128 [R10+0x12800], desc[UR42][R2.64+0x40], !P0 ;  /* 0x12800040020acfae */ /* 0x0001e8000c101d6a */
[----:B0-----:R0:W1:Y:S04]  /*1e4b0*/  SHFL.IDX PT, R3, R7, RZ, 0x1e1f ;  /* 0x001e1fff07037589 */ /* 0x00106800000e0000 */
[----:B------:R0:W2:Y:S02]  /*1e4c0*/  SHFL.IDX PT, R2, R8, RZ, 0x1e1f ;  /* 0x001e1fff08027589 */ /* 0x0000a400000e0000 */
.L_x_1526:
        /* <DEDUP_REMOVED lines=12> */
.L_x_1419:
[----:B------:R-:W-:Y:S05]  /*1e590*/  BSYNC B0 ;  /* 0x0000000000007941 */ /* 0x000fea0003800000 */
.L_x_1418:
[----:B------:R-:W-:Y:S01]  /*1e5a0*/  NOP ;  /* 0x0000000000007918 */ /* 0x000fe20000000000 */
[----:B------:R-:W-:-:S13]  /*1e5b0*/  PLOP3.LUT P0, PT, PT, PT, PT, 0x80, 0x0 ;  /* 0x000000000000781c */ /* 0x000fda0003f0f070 */
.L_x_1420:
        /* <DEDUP_REMOVED lines=16> */
[----:B------:R-:W3:Y:S03]  /*1e6c0*/  SYNCS.PHASECHK.TRANS64.TRYWAIT P0, [R23+URZ+0x19c20], R0 ;  /* 0x019c2000170075a7 */ /* 0x000ee6000800017f */
[----:B--23--:R-:W-:Y:S05]  /*1e6d0*/  @!P0 BRA `(.L_x_1422) ;  /* 0x0000003400d48947 */ /* 0x00cfea0003800000 */
.L_x_1527:
[----:B------:R-:W-:Y:S05]  /*1e6e0*/  BSYNC B0 ;  /* 0x0000000000007941 */ /* 0x000fea0003800000 */
.L_x_1421:
[----:B------:R-:W3:Y:S04]  /*1e6f0*/  LDL.LU R2, [R1+0x28] ;  /* 0x0000280001027983 */ /* 0x000ee80000300800 */
[----:B-1----:R-:W4:Y:S01]  /*1e700*/  LDL R3, [R1] ;  /* 0x0000000001037983 */ /* 0x002f220000100800 */
[----:B---3--:R-:W-:-:S05]  /*1e710*/  VIADD R2, R2, 0xfffffffe ;  /* 0xfffffffe02027836 */ /* 0x008fca0000000000 */
[----:B----4-:R-:W-:-:S13]  /*1e720*/  ISETP.GE.AND P0, PT, R2, R3, PT ;  /* 0x000000030200720c */ /* 0x010fda0003f06270 */
[----:B------:R-:W-:Y:S05]  /*1e730*/  @!P0 BRA `(.L_x_1423) ;  /* 0x0000001000048947 */ /* 0x000fea0003800000 */
[----:B--2---:R-:W-:Y:S02]  /*1e740*/  IMAD.MOV.U32 R0, RZ, RZ, R24 ;  /* 0x000000ffff007224 */ /* 0x004fe400078e0018 */
[----:B0-----:R-:W-:-:S07]  /*1e750*/  IMAD.MOV.U32 R8, RZ, RZ, R26 ;  /* 0x000000ffff087224 */ /* 0x001fce00078e001a */
.L_x_1447:
        /* <DEDUP_REMOVED lines=28> */
[----:B------:R-:W-:-:S04]  /*1e920*/  LEA R6, P0, R4, UR4, 0x2 ;  /* 0x0000000404067c11 */ /* 0x000fc8000f8010ff */
[----:B------:R-:W-:-:S05]  /*1e930*/  LEA.HI.X R7, R4, UR5, R5, 0x2, P0 ;  /* 0x0000000504077c11 */ /* 0x000fca00080f1405 */
[----:B------:R0:W5:Y:S04]  /*1e940*/  LDG.E R17, desc[UR42][R6.64] ;  /* 0x0000002a06117981 */ /* 0x000168000c1e1900 */
.L_x_1426:
[----:B------:R-:W1:Y:S01]  /*1e950*/  S2R R4, SR_TID.X ;  /* 0x0000000000047919 */ /* 0x000e620000002100 */
[----:B0-----:R-:W-:Y:S01]  /*1e960*/  IMAD R6, R24, 0x8, R23 ;  /* 0x0000000818067824 */ /* 0x001fe200078e0217 */
[----:B------:R-:W-:Y:S01]  /*1e970*/  BSSY B1, `(.L_x_1427) ;  /* 0x0000006000017945 */ /* 0x000fe20003800000 */
[----:B-1----:R-:W-:Y:S02]  /*1e980*/  LOP3.LUT R5, R4, 0x7f, RZ, 0xc0, !PT ;  /* 0x0000007f04057812 */ /* 0x002fe400078ec0ff */
[----:B------:R-:W-:Y:S02]  /*1e990*/  SHF.L.U32 R4, R26, 0x1f, RZ ;  /* 0x0000001f1a047819 */ /* 0x000fe400000006ff */
[----:B------:R-:W-:Y:S02]  /*1e9a0*/  ISETP.NE.AND P1, PT, R5, RZ, PT ;  /* 0x000000ff0500720c */ /* 0x000fe40003f25270 */
[----:B------:R-:W0:Y:S02]  /*1e9b0*/  SYNCS.PHASECHK.TRANS64.TRYWAIT P0, [R6+URZ+0x19c80], R4 ;  /* 0x019c8004060075a7 */ /* 0x000e24000800017f */
[----:B0-----:R-:W-:Y:S09]  /*1e9c0*/  @!P0 BRA `(.L_x_1428) ;  /* 0x00000034002c8947 */ /* 0x001ff20003800000 */
.L_x_1528:
[----:B------:R-:W-:Y:S05]  /*1e9d0*/  BSYNC B1 ;  /* 0x0000000000017941 */ /* 0x000fea0003800000 */
.L_x_1427:
        /* <DEDUP_REMOVED lines=9> */
.L_x_1430:
[----:B------:R-:W-:Y:S05]  /*1ea70*/  BSYNC B1 ;  /* 0x0000000000017941 */ /* 0x000fea0003800000 */
.L_x_1429:
        /* <DEDUP_REMOVED lines=12> */
.L_x_1431:
        /* <DEDUP_REMOVED lines=16> */
.L_x_1432:
        /* <DEDUP_REMOVED lines=16> */
.L_x_1433:
        /* <DEDUP_REMOVED lines=13> */
.L_x_1529:
[----:B------:R-:W-:Y:S05]  /*1ee10*/  BSYNC B1 ;  /* 0x0000000000017941 */ /* 0x000fea0003800000 */
.L_x_1434:
        /* <DEDUP_REMOVED lines=11> */
.L_x_1437:
[----:B------:R-:W-:Y:S05]  /*1eed0*/  BSYNC B1 ;  /* 0x0000000000017941 */ /* 0x000fea0003800000 */
.L_x_1436:
        /* <DEDUP_REMOVED lines=8> */
.L_x_1438:
        /* <DEDUP_REMOVED lines=15> */
.L_x_1439:
        /* <DEDUP_REMOVED lines=15> */
.L_x_1440:
        /* <DEDUP_REMOVED lines=10> */
.L_x_1425:
[----:B------:R-:W-:Y:S05]  /*1f1e0*/  BSYNC B0 ;  /* 0x0000000000007941 */ /* 0x000fea0003800000 */
.L_x_1424:
[----:B------:R-:W-:-:S06]  /*1f1f0*/  UISETP.NE.AND UP0, UPT, UR36, 0x3, UPT ;  /* 0x000000032400788c */ /* 0x000fcc000bf05270 */
[----:B------:R-:W-:-:S13]  /*1f200*/  PLOP3.LUT P0, PT, PT, PT, UP0, 0x80, 0x0 ;  /* 0x000000000000781c */ /* 0x000fda0003f0f008 */
[----:B------:R-:W-:Y:S05]  /*1f210*/  @!P0 BRA `(.L_x_1441) ;  /* 0x0000000000048947 */ /* 0x000fea0003800000 */
[----:B------:R-:W-:Y:S01]  /*1f220*/  BPT.TRAP 0x1 ;  /* 0x000000040000795c */ /* 0x000fe20000300000 */
.L_x_1441:
[----:B------:R-:W-:Y:S01]  /*1f230*/  IMAD.U32 R3, RZ, RZ, UR39 ;  /* 0x00000027ff037e24 */ /* 0x000fe2000f8e00ff */
[----:B------:R-:W-:Y:S01]  /*1f240*/  LOP3.LUT R4, R8, 0x1, RZ, 0x3c, !PT ;  /* 0x0000000108047812 */ /* 0x000fe200078e3cff */
[----:B------:R-:W-:Y:S03]  /*1f250*/  BSSY B0, `(.L_x_1442) ;  /* 0x0000006000007945 */ /* 0x000fe60003800000 */
[----:B------:R-:W-:Y:S01]  /*1f260*/  ISETP.NE.AND P1, PT, R3, 0x3, PT ;  /* 0x000000030300780c */ /* 0x000fe20003f25270 */
[----:B------:R-:W-:Y:S01]  /*1f270*/  IMAD R3, R0, 0x8, R23 ;  /* 0x0000000800037824 */ /* 0x000fe200078e0217 */
[----:B------:R-:W-:-:S04]  /*1f280*/  SHF.L.U32 R4, R4, 0x1f, RZ ;  /* 0x0000001f04047819 */ /* 0x000fc800000006ff */
[----:B------:R-:W0:Y:S02]  /*1f290*/  SYNCS.PHASECHK.TRANS64.TRYWAIT P0, [R3+URZ+0x19c70], R4 ;  /* 0x019c7004030075a7 */ /* 0x000e24000800017f */
[----:B0-----:R-:W-:Y:S05]  /*1f2a0*/  @!P0 BRA `(.L_x_1443) ;  /* 0x0000002c001c8947 */ /* 0x001fea0003800000 */
.L_x_1530:
[----:B------:R-:W-:Y:S05]  /*1f2b0*/  BSYNC B0 ;  /* 0x0000000000007941 */ /* 0x000fea0003800000 */
.L_x_1442:
[----:B------:R-:W-:Y:S05]  /*1f2c0*/  @!P1 BRA `(.L_x_1444) ;  /* 0x0000000000049947 */ /* 0x000fea0003800000 */
[----:B------:R-:W-:Y:S01]  /*1f2d0*/  BPT.TRAP 0x1 ;  /* 0x000000040000795c */ /* 0x000fe20000300000 */
.L_x_1444:
[----:B0-----:R-:W-:Y:S01]  /*1f2e0*/  SHF.L.U32 R4, R8, 0x1f, RZ ;  /* 0x0000001f08047819 */ /* 0x001fe200000006ff */
[----:B------:R-:W-:-:S03]  /*1f2f0*/  IMAD R10, R0, 0x3000, RZ ;  /* 0x00003000000a7824 */ /* 0x000fc600078e02ff */
[----:B------:R-:W0:Y:S02]  /*1f300*/  SYNCS.PHASECHK.TRANS64.TRYWAIT P0, [R3+URZ+0x19c60], R4 ;  /* 0x019c6004030075a7 */ /* 0x000e24000800017f */
[----:B0-----:R-:W-:Y:S05]  /*1f310*/  @!P0 BRA `(.L_x_1445) ;  /* 0x0000002c00148947 */ /* 0x001fea0003800000 */
.L_x_1531:
        /* <DEDUP_REMOVED lines=8> */
[----:B0-----:R-:W0:Y:S02]  /*1f3a0*/  LDSM.16.MT88.4 R4, [R0+0x9000] ;  /* 0x009000000004783b */ /* 0x001e240000004200 */
        /* <DEDUP_REMOVED lines=44> */
.L_x_1446:
[----:B------:R-:W2:Y:S01]  /*1f670*/  S2R R0, SR_TID.X ;  /* 0x0000000000007919 */ /* 0x000ea20000002100 */
[----:B-1----:R1:W-:Y:S01]  /*1f680*/  SYNCS.ARRIVE.TRANS64.A1T0 RZ, [R3+URZ+0x19c50], RZ ;  /* 0x019c50ff03ff79a7 */ /* 0x0023e2000810003f */
[----:B--2---:R-:W-:Y:S02]  /*1f690*/  LOP3.LUT R4, R0, 0x7f, RZ, 0xc0, !PT ;  /* 0x0000007f00047812 */ /* 0x004fe400078ec0ff */
[----:B------:R-:W2:Y:S01]  /*1f6a0*/  LDL R0, [R1] ;  /* 0x0000000001007983 */ /* 0x000ea20000100800 */
[----:B0-----:R-:W-:Y:S01]  /*1f6b0*/  IMAD.MOV.U32 R8, RZ, RZ, R26 ;  /* 0x000000ffff087224 */ /* 0x001fe200078e001a */
[----:B------:R-:W-:Y:S01]  /*1f6c0*/  BAR.SYNC.DEFER_BLOCKING 0x2, 0x80 ;  /* 0x0082000000007b1d */ /* 0x000fe20000010000 */
[----:B------:R-:W-:-:S13]  /*1f6d0*/  ISETP.NE.AND P0, PT, R4, RZ, PT ;  /* 0x000000ff0400720c */ /* 0x000fda0003f05270 */
[----:B-1----:R-:W-:-:S05]  /*1f6e0*/  @!P0 VIADD R3, R3, 0x19c80 ;  /* 0x00019c8003038836 */ /* 0x002fca0000000000 */
[----:B------:R-:W-:-:S04]  /*1f6f0*/  @!P0 PRMT R3, RZ, 0x654, R3 ;  /* 0x00000654ff038816 */ /* 0x000fc80000000003 */
[----:B------:R1:W-:Y:S01]  /*1f700*/  @!P0 SYNCS.ARRIVE.TRANS64.RED.A1T0 RZ, [R3+URZ], RZ ;  /* 0x000000ff03ff89a7 */ /* 0x0003e2000810043f */
[C---:B--2---:R-:W-:Y:S01]  /*1f710*/  ISETP.GT.AND P0, PT, R2.reuse, R0, PT ;  /* 0x000000000200720c */ /* 0x044fe20003f04270 */
[----:B------:R-:W-:Y:S02]  /*1f720*/  VIADD R2, R2, 0xffffffff ;  /* 0xffffffff02027836 */ /* 0x000fe40000000000 */
[----:B------:R-:W-:-:S10]  /*1f730*/  IMAD.MOV.U32 R0, RZ, RZ, R24 ;  /* 0x000000ffff007224 */ /* 0x000fd400078e0018 */
[----:B-1----:R-:W-:Y:S05]  /*1f740*/  @P0 BRA `(.L_x_1447) ;  /* 0xfffffff000040947 */ /* 0x002fea000383ffff */
.L_x_1423:
[----:B------:R-:W1:Y:S01]  /*1f750*/  S2R R3, SR_TID.X ;  /* 0x0000000000037919 */ /* 0x000e620000002100 */
[----:B------:R-:W-:Y:S01]  /*1f760*/  BSSY B0, `(.L_x_1448) ;  /* 0x0000010000007945 */ /* 0x000fe20003800000 */
[----:B-1----:R-:W-:-:S04]  /*1f770*/  LOP3.LUT R3, R3, 0x7f, RZ, 0xc0, !PT ;  /* 0x0000007f03037812 */ /* 0x002fc800078ec0ff */
[----:B------:R-:W-:-:S13]  /*1f780*/  ISETP.NE.AND P0, PT, R3, RZ, PT ;  /* 0x000000ff0300720c */ /* 0x000fda0003f05270 */
[----:B------:R-:W-:Y:S05]  /*1f790*/  @P0 BRA `(.L_x_1449) ;  /* 0x0000000000300947 */ /* 0x000fea0003800000 */
[----:B------:R-:W1:Y:S01]  /*1f7a0*/  S2R R5, SR_LANEID ;  /* 0x0000000000057919 */ /* 0x000e620000000000 */
[----:B------:R-:W-:Y:S01]  /*1f7b0*/  VOTEU.ANY UR4, UPT, PT ;  /* 0x0000000000047886 */ /* 0x000fe200038e0100 */
[----:B------:R-:W3:Y:S01]  /*1f7c0*/  LDC.64 R2, c[0x0][0xc60] ;  /* 0x00031800ff027b82 */ /* 0x000ee20000000a00 */
[----:B--2---:R-:W1:Y:S02]  /*1f7d0*/  FLO.U32 R0, UR4 ;  /* 0x0000000400007d00 */ /* 0x004e6400080e0000 */
[----:B-1----:R-:W-:-:S06]  /*1f7e0*/  ISETP.EQ.U32.AND P1, PT, R0, R5, PT ;  /* 0x000000050000720c */ /* 0x002fcc0003f22070 */
[----:B------:R-:W3:Y:S07]  /*1f7f0*/  POPC R5, UR4 ;  /* 0x0000000400057d09 */ /* 0x000eee0008000000 */
[----:B---3--:R-:W2:Y:S01]  /*1f800*/  @P1 ATOMG.E.ADD.STRONG.GPU PT, R3, desc[UR42][R2.64], R5 ;  /* 0x00000005020319a8 */ /* 0x008ea200081ee1ea */
[----:B------:R-:W1:Y:S02]  /*1f810*/  S2R R4, SR_LTMASK ;  /* 0x0000000000047919 */ /* 0x000e640000003900 */
[----:B-1----:R-:W-:-:S04]  /*1f820*/  LOP3.LUT R4, R4, UR4, RZ, 0xc0, !PT ;  /* 0x0000000404047c12 */ /* 0x002fc8000f8ec0ff */
[----:B0-----:R-:W0:Y:S01]  /*1f830*/  POPC R7, R4 ;  /* 0x0000000400077309 */ /* 0x001e220000000000 */
[----:B--2---:R-:W0:Y:S02]  /*1f840*/  SHFL.IDX PT, R0, R3, R0, 0x1f ;  /* 0x00001f0003007589 */ /* 0x004e2400000e0000 */
[----:B0-----:R-:W-:-:S07]  /*1f850*/  IADD3 R16, R0, UR38, R7 ;  /* 0x0000002600107c10 */ /* 0x001fce000fffe007 */
.L_x_1449:
[----:B------:R-:W-:Y:S05]  /*1f860*/  BSYNC B0 ;  /* 0x0000000000007941 */ /* 0x000fea0003800000 */
.L_x_1448:
[----:B------:R-:W-:-:S06]  /*1f870*/  UISETP.NE.AND UP0, UPT, UR36, 0x3, UPT ;  /* 0x000000032400788c */ /* 0x000fcc000bf05270 */
[----:B------:R-:W-:-:S13]  /*1f880*/  PLOP3.LUT P1, PT, PT, PT, UP0, 0x80, 0x0 ;  /* 0x000000000000781c */ /* 0x000fda0003f2f008 */
[----:B------:R-:W-:Y:S05]  /*1f890*/  @!P1 BRA `(.L_x_1450) ;  /* 0x0000000000049947 */ /* 0x000fea0003800000 */
[----:B------:R-:W-:Y:S01]  /*1f8a0*/  BPT.TRAP 0x1 ;  /* 0x000000040000795c */ /* 0x000fe20000300000 */
.L_x_1450:
[----:B--2---:R-:W-:Y:S01]  /*1f8b0*/  LOP3.LUT R0, R26, 0x1, RZ, 0x3c, !PT ;  /* 0x000000011a007812 */ /* 0x004fe200078e3cff */
[----:B------:R-:W-:Y:S01]  /*1f8c0*/  IMAD R3, R24, 0x8, R23 ;  /* 0x0000000818037824 */ /* 0x000fe200078e0217 */
[----:B------:R-:W-:Y:S01]  /*1f8d0*/  BSSY B0, `(.L_x_1451) ;  /* 0x0000006000007945 */ /* 0x000fe20003800000 */
[----:B------:R-:W-:Y:S01]  /*1f8e0*/  IMAD.U32 R2, RZ, RZ, UR39 ;  /* 0x00000027ff027e24 */ /* 0x000fe2000f8e00ff */
[----:B------:R-:W-:-:S04]  /*1f8f0*/  SHF.L.U32 R0, R0, 0x1f, RZ ;  /* 0x0000001f00007819 */ /* 0x000fc800000006ff */
[----:B------:R-:W1:Y:S01]  /*1f900*/  SYNCS.PHASECHK.TRANS64.TRYWAIT P1, [R3+URZ+0x19c70], R0 ;  /* 0x019c7000030075a7 */ /* 0x000e62000802017f */
[----:B------:R-:W-:Y:S01]  /*1f910*/  ISETP.NE.AND P2, PT, R2, 0x3, PT ;  /* 0x000000030200780c */ /* 0x000fe20003f45270 */
[----:B-1----:R-:W-:-:S12]  /*1f920*/  @!P1 BRA `(.L_x_1452) ;  /* 0x0000002400a49947 */ /* 0x002fd80003800000 */
.L_x_1532:
[----:B------:R-:W-:Y:S05]  /*1f930*/  BSYNC B0 ;  /* 0x0000000000007941 */ /* 0x000fea0003800000 */
.L_x_1451:
[----:B------:R-:W-:Y:S05]  /*1f940*/  @!P2 BRA `(.L_x_1453) ;  /* 0x000000000004a947 */ /* 0x000fea0003800000 */
[----:B------:R-:W-:Y:S01]  /*1f950*/  BPT.TRAP 0x1 ;  /* 0x000000040000795c */ /* 0x000fe20000300000 */
.L_x_1453:
[----:B-1----:R-:W-:-:S04]  /*1f960*/  SHF.L.U32 R0, R26, 0x1f, RZ ;  /* 0x0000001f1a007819 */ /* 0x002fc800000006ff */
[----:B------:R-:W1:Y:S02]  /*1f970*/  SYNCS.PHASECHK.TRANS64.TRYWAIT P1, [R3+URZ+0x19c60], R0 ;  /* 0x019c6000030075a7 */ /* 0x000e64000802017f */
[----:B-1----:R-:W-:Y:S05]  /*1f980*/  @!P1 BRA `(.L_x_1454) ;  /* 0x0000002400a09947 */ /* 0x002fea0003800000 */
.L_x_1533:
[----:B------:R-:W1:Y:S04]  /*1f990*/  LDL R4, [R1+0x10] ;  /* 0x0000100001047983 */ /* 0x000e680000100800 */
[----:B------:R-:W2:Y:S04]  /*1f9a0*/  LDL R10, [R1+0x8] ;  /* 0x00000800010a7983 */ /* 0x000ea80000100800 */
[----:B------:R-:W3:Y:S01]  /*1f9b0*/  LDL R12, [R1+0xc] ;  /* 0x00000c00010c7983 */ /* 0x000ee20000100800 */
[----:B------:R-:W-:Y:S01]  /*1f9c0*/  IMAD R2, R24, 0x3000, RZ ;  /* 0x0000300018027824 */ /* 0x000fe200078e02ff */
[----:B------:R-:W-:Y:S05]  /*1f9d0*/  WARPSYNC.ALL ;  /* 0x0000000000007948 */ /* 0x000fea0003800000 */
[----:B-1----:R-:W-:-:S02]  /*1f9e0*/  LOP3.LUT R0, R2, R4, RZ, 0xfc, !PT ;  /* 0x0000000402007212 */ /* 0x002fc400078efcff */
[----:B--2---:R-:W-:-:S03]  /*1f9f0*/  LOP3.LUT R2, R2, R10, RZ, 0xfc, !PT ;  /* 0x0000000a02027212 */ /* 0x004fc600078efcff */
        /* <DEDUP_REMOVED lines=47> */
.L_x_1455:
        /* <DEDUP_REMOVED lines=10> */
.L_x_1398:
        /* <DEDUP_REMOVED lines=11> */
.L_x_1456:
[----:B------:R-:W2:Y:S01]  /*1fe40*/  S2R R0, SR_TID.X ;  /* 0x0000000000007919 */ /* 0x000ea20000002100 */
[----:B------:R-:W-:Y:S01]  /*1fe50*/  UMOV UR4, 0xffffffff ;  /* 0xffffffff00047882 */ /* 0x000fe20000000000 */
[----:B--2---:R-:W-:-:S04]  /*1fe60*/  LOP3.LUT R7, R0, 0x1f, RZ, 0xc0, !PT ;  /* 0x0000001f00077812 */ /* 0x004fc800078ec0ff */
[----:B------:R-:W-:Y:S01]  /*1fe70*/  ISETP.NE.AND P0, PT, R7, 0x1f, PT ;  /* 0x0000001f0700780c */ /* 0x000fe20003f05270 */
[----:B------:R-:W-:-:S12]  /*1fe80*/  BRA.DIV UR4, `(.L_x_1458) ;  /* 0x0000002204747947 */ /* 0x000fd8000b800000 */
[----:B-1----:R-:W-:Y:S01]  /*1fe90*/  IMAD.IADD R5, R19, 0x1, R7 ;  /* 0x0000000113057824 */ /* 0x002fe200078e0207 */
[----:B------:R-:W-:-:S04]  /*1fea0*/  ULDC UR4, c[0x0][0xc3c] ;  /* 0x00030f0000047ab9 */ /* 0x000fc80000000800 */
[----:B------:R-:W-:-:S13]  /*1feb0*/  ISETP.GE.OR P1, PT, R5, UR4, !P0 ;  /* 0x0000000405007c0c */ /* 0x000fda000c726670 */
[----:B0-----:R-:W0:Y:S02]  /*1fec0*/  @!P1 LDC.64 R2, c[0x0][0xc80] ;  /* 0x00032000ff029b82 */ /* 0x001e240000000a00 */
        /* <DEDUP_REMOVED lines=27> */
.L_x_1543:
[----:B------:R-:W-:Y:S02]  /*20080*/  ULDC UR4, c[0x0][0xc38] ;  /* 0x00030e0000047ab9 */ /* 0x000fe40000000800 */
[----:B------:R-:W-:-:S04]  /*20090*/  IMAD.U32 R4, RZ, RZ, UR4 ;  /* 0x00000004ff047e24 */ /* 0x000fc8000f8e00ff */
[----:B-1----:R-:W-:-:S04]  /*200a0*/  IMAD R5, R14, R4, RZ ;  /* 0x000000040e057224 */ /* 0x002fc800078e02ff */
[----:B------:R-:W-:-:S05]  /*200b0*/  IMAD.IADD R16, R16, 0x1, R5 ;  /* 0x0000000110107824 */ /* 0x000fca00078e0205 */
[----:B------:R-:W-:-:S13]  /*200c0*/  ISETP.GT.AND P6, PT, R16, R0, PT ;  /* 0x000000001000720c */ /* 0x000fda0003fc4270 */
[----:B------:R-:W-:Y:S05]  /*200d0*/  @P6 BRA `(.L_x_1459) ;  /* 0x00000000009c6947 */ /* 0x000fea0003800000 */
.L_x_1464:
        /* <DEDUP_REMOVED lines=14> */
.L_x_1462:
[----:B------:R-:W-:Y:S05]  /*201c0*/  BSYNC B0 ;  /* 0x0000000000007941 */ /* 0x000fea0003800000 */
.L_x_1461:
        /* <DEDUP_REMOVED lines=14> */
[----:B------:R-:W0:Y:S02]  /*202b0*/  SHFL.UP PT, R14, R6, 0x10, RZ ;  /* 0x06000000060e7989 */ /* 0x000e2400000e00ff */
[----:B01----:R-:W-:-:S05]  /*202c0*/  SEL R3, R14, RZ, P5 ;  /* 0x000000ff0e037207 */ /* 0x003fca0002800000 */
[----:B------:R-:W-:-:S05]  /*202d0*/  IMAD.IADD R3, R6, 0x1, R3 ;  /* 0x0000000106037824 */ /* 0x000fca00078e0203 */
[----:B------:R0:W1:Y:S02]  /*202e0*/  SHFL.IDX PT, R14, R3, 0x1f, 0x1f ;  /* 0x03e01f00030e7f89 */ /* 0x00006400000e0000 */
.L_x_1551:
[----:B------:R-:W-:Y:S02]  /*202f0*/  ULDC UR4, c[0x0][0xc38] ;  /* 0x00030e0000047ab9 */ /* 0x000fe40000000800 */
[----:B------:R-:W-:-:S04]  /*20300*/  IMAD.U32 R4, RZ, RZ, UR4 ;  /* 0x00000004ff047e24 */ /* 0x000fc8000f8e00ff */
[----:B-1----:R-:W-:-:S04]  /*20310*/  IMAD R5, R14, R4, RZ ;  /* 0x000000040e057224 */ /* 0x002fc800078e02ff */
[----:B------:R-:W-:-:S05]  /*20320*/  IMAD.IADD R16, R5, 0x1, R16 ;  /* 0x0000000105107824 */ /* 0x000fca00078e0210 */
[----:B------:R-:W-:-:S13]  /*20330*/  ISETP.GT.AND P6, PT, R16, R0, PT ;  /* 0x000000001000720c */ /* 0x000fda0003fc4270 */
[----:B------:R-:W-:Y:S05]  /*20340*/  @!P6 BRA `(.L_x_1464) ;  /* 0xfffffffc0064e947 */ /* 0x000fea000383ffff */
.L_x_1459:
        /* <DEDUP_REMOVED lines=8> */
.L_x_1555:
[----:B------:R-:W-:Y:S01]  /*203d0*/  ISETP.NE.AND P0, PT, R5, RZ, PT ;  /* 0x000000ff0500720c */ /* 0x000fe20003f05270 */
[----:B------:R-:W-:-:S12]  /*203e0*/  IMAD.MOV.U32 R5, RZ, RZ, RZ ;  /* 0x000000ffff057224 */ /* 0x000fd800078e00ff */
[----:B------:R-:W-:Y:S05]  /*203f0*/  @!P0 BRA `(.L_x_1466) ;  /* 0x0000000000108947 */ /* 0x000fea0003800000 */
[----:B------:R-:W-:Y:S01]  /*20400*/  UMOV UR4, 0xffffffff ;  /* 0xffffffff00047882 */ /* 0x000fe20000000000 */
[----:B------:R-:W-:Y:S02]  /*20410*/  VIADD R12, R6, 0xffffffff ;  /* 0xffffffff060c7836 */ /* 0x000fe40000000000 */
[----:B------:R-:W-:Y:S05]  /*20420*/  BRA.DIV UR4, `(.L_x_1467) ;  /* 0x0000002604347947 */ /* 0x000fea000b800000 */
[----:B------:R3:W4:Y:S02]  /*20430*/  SHFL.IDX PT, R5, R3, R12, 0x1f ;  /* 0x00001f0c03057589 */ /* 0x00072400000e0000 */
.L_x_1466:
[----:B01-3--:R-:W0:Y:S01]  /*20440*/  LDC.64 R2, c[0x0][0xc90] ;  /* 0x00032400ff027b82 */ /* 0x00be220000000a00 */
[----:B------:R-:W-:-:S04]  /*20450*/  IMAD.IADD R19, R6, 0x1, R19 ;  /* 0x0000000106137824 */ /* 0x000fc800078e0213 */
[----:B0-----:R-:W-:-:S05]  /*20460*/  IMAD.WIDE R2, R19, 0x4, R2 ;  /* 0x0000000413027825 */ /* 0x001fca00078e0202 */
[----:B------:R-:W2:Y:S01]  /*20470*/  LDG.E R7, desc[UR42][R2.64] ;  /* 0x0000002a02077981 */ /* 0x000ea2000c1e1900 */
[----:B----4-:R-:W-:-:S04]  /*20480*/  IMAD R16, R5, R4, R16 ;  /* 0x0000000405107224 */ /* 0x010fc800078e0210 */
[----:B------:R-:W-:Y:S02]  /*20490*/  IMAD.IADD R0, R0, 0x1, -R16 ;  /* 0x0000000100007824 */ /* 0x000fe400078e0a10 */
[----:B--2---:R-:W-:-:S05]  /*204a0*/  IMAD R6, R17, R7, RZ ;  /* 0x0000000711067224 */ /* 0x004fca00078e02ff */
[----:B------:R-:W-:-:S04]  /*204b0*/  IABS R8, R6 ;  /* 0x0000000600087213 */ /* 0x000fc80000000000 */
[----:B------:R-:W0:Y:S08]  /*204c0*/  I2F.RP R9, R8 ;  /* 0x0000000800097306 */ /* 0x000e300000209400 */
[----:B0-----:R-:W0:Y:S02]  /*204d0*/  MUFU.RCP R9, R9 ;  /* 0x0000000900097308 */ /* 0x001e240000001000 */
[----:B0-----:R-:W-:-:S06]  /*204e0*/  VIADD R10, R9, 0xffffffe ;  /* 0x0ffffffe090a7836 */ /* 0x001fcc0000000000 */
[----:B------:R-:W0:Y:S02]  /*204f0*/  F2I.FTZ.U32.TRUNC.NTZ R3, R10 ;  /* 0x0000000a00037305 */ /* 0x000e24000021f000 */
[----:B0-----:R-:W-:-:S04]  /*20500*/  IMAD.MOV R2, RZ, RZ, -R3 ;  /* 0x000000ffff027224 */ /* 0x001fc800078e0a03 */
[----:B------:R-:W-:Y:S02]  /*20510*/  IMAD R5, R2, R8, RZ ;  /* 0x0000000802057224 */ /* 0x000fe400078e02ff */
[----:B------:R-:W-:-:S04]  /*20520*/  IMAD.MOV.U32 R2, RZ, RZ, RZ ;  /* 0x000000ffff027224 */ /* 0x000fc800078e00ff */
[----:B------:R-:W-:Y:S01]  /*20530*/  IMAD.HI.U32 R2, R3, R5, R2 ;  /* 0x0000000503027227 */ /* 0x000fe200078e0002 */
[----:B------:R-:W-:Y:S02]  /*20540*/  IABS R3, R0 ;  /* 0x0000000000037213 */ /* 0x000fe40000000000 */
[----:B------:R-:W-:-:S03]  /*20550*/  IABS R5, R6 ;  /* 0x0000000600057213 */ /* 0x000fc60000000000 */
[----:B------:R-:W-:-:S04]  /*20560*/  IMAD.HI.U32 R2, R2, R3, RZ ;  /* 0x0000000302027227 */ /* 0x000fc800078e00ff */
[----:B------:R-:W-:-:S04]  /*20570*/  IMAD.MOV R5, RZ, RZ, -R5 ;  /* 0x000000ffff057224 */ /* 0x000fc800078e0a05 */
        /* <DEDUP_REMOVED lines=35> */
[C---:B------:R-:W-:Y:S01]  /*207b0*/  LOP3.LUT R2, R0.reuse, R4, RZ, 0x3c, !PT ;  /* 0x0000000400027212 */ /* 0x040fe200078e3cff */
[----:B------:R-:W-:-:S03]  /*207c0*/  IMAD.IADD R0, R0, 0x1, R5 ;  /* 0x0000000100007824 */ /* 0x000fc600078e0205 */
[----:B------:R-:W-:-:S07]  /*207d0*/  ISETP.GE.AND P2, PT, R2, RZ, PT ;  /* 0x000000ff0200720c */ /* 0x000fce0003f46270 */
[----:B------:R-:W-:-:S06]  /*207e0*/  @P0 VIADD R9, R9, 0x1 ;  /* 0x0000000109090836 */ /* 0x000fcc0000000000 */
[----:B------:R-:W-:Y:S01]  /*207f0*/  @!P2 IMAD.MOV R9, RZ, RZ, -R9 ;  /* 0x000000ffff09a224 */ /* 0x000fe200078e0a09 */
[----:B------:R-:W-:Y:S01]  /*20800*/  @!P1 LOP3.LUT R9, RZ, R4, RZ, 0x33, !PT ;  /* 0x00000004ff099212 */ /* 0x000fe200078e33ff */
[----:B------:R-:W-:-:S04]  /*20810*/  IMAD.MOV R4, RZ, RZ, -R4 ;  /* 0x000000ffff047224 */ /* 0x000fc800078e0a04 */
[----:B------:R-:W-:Y:S01]  /*20820*/  IMAD R18, R9, R4, R0 ;  /* 0x0000000409127224 */ /* 0x000fe200078e0200 */
[----:B------:R-:W-:-:S05]  /*20830*/  LOP3.LUT R0, RZ, R9, RZ, 0x33, !PT ;  /* 0x00000009ff007212 */ /* 0x000fca00078e33ff */
[----:B------:R-:W-:Y:S01]  /*20840*/  IMAD.IADD R17, R17, 0x1, R0 ;  /* 0x0000000111117824 */ /* 0x000fe200078e0200 */
[----:B------:R-:W-:Y:S06]  /*20850*/  BRA `(.L_x_1468) ;  /* 0x00000000001c7947 */ /* 0x000fec0003800000 */
.L_x_1460:
[----:B------:R-:W-:Y:S01]  /*20860*/  UMOV UR4, URZ ;  /* 0x0000003f00047c82 */ /* 0x000fe20008000000 */
[----:B------:R-:W-:Y:S01]  /*20870*/  UMOV UR5, URZ ;  /* 0x0000003f00057c82 */ /* 0x000fe20008000000 */
[----:B------:R-:W-:Y:S01]  /*20880*/  ULDC UR6, c[0x0][0xc3c] ;  /* 0x00030f0000067ab9 */ /* 0x000fe20000000800 */
[----:B------:R-:W-:Y:S02]  /*20890*/  IMAD.MOV.U32 R16, RZ, RZ, R0 ;  /* 0x000000ffff107224 */ /* 0x000fe400078e0000 */
[----:B------:R-:W-:Y:S02]  /*208a0*/  IMAD.U32 R17, RZ, RZ, UR4 ;  /* 0x00000004ff117e24 */ /* 0x000fe4000f8e00ff */
[----:B------:R-:W-:Y:S02]  /*208b0*/  IMAD.U32 R18, RZ, RZ, UR5 ;  /* 0x00000005ff127e24 */ /* 0x000fe4000f8e00ff */
[----:B------:R-:W-:-:S07]  /*208c0*/  IMAD.U32 R19, RZ, RZ, UR6 ;  /* 0x00000006ff137e24 */ /* 0x000fce000f8e00ff */
.L_x_1468:
        /* <DEDUP_REMOVED lines=10> */
.L_x_1457:
[----:B------:R-:W-:Y:S02]  /*20970*/  ULDC UR4, c[0x0][0xc3c] ;  /* 0x00030f0000047ab9 */ /* 0x000fe40000000800 */
[----:B--2---:R-:W-:-:S13]  /*20980*/  ISETP.GE.AND P0, PT, R19, UR4, PT ;  /* 0x0000000413007c0c */ /* 0x004fda000bf06270 */
[----:B------:R-:W-:Y:S05]  /*20990*/  @!P0 BRA `(.L_x_1469) ;  /* 0xffffffa000308947 */ /* 0x000fea000383ffff */
[----:B------:R-:W-:Y:S05]  /*209a0*/  BSYNC B7 ;  /* 0x0000000000077941 */ /* 0x000fea0003800000 */
.L_x_1337:
        /* <DEDUP_REMOVED lines=12> */
.L_x_1558:
[----:B------:R-:W-:Y:S05]  /*20a70*/  BSYNC B0 ;  /* 0x0000000000007941 */ /* 0x000fea0003800000 */
.L_x_1470:
[----:B------:R-:W-:-:S03]  /*20a80*/  UMOV UR4, 0xffffffff ;  /* 0xffffffff00047882 */ /* 0x000fc60000000000 */
[----:B------:R-:W-:Y:S05]  /*20a90*/  BRA.DIV UR4, `(.L_x_1472) ;  /* 0x0000001e04d47947 */ /* 0x000fea000b800000 */
[----:B0-----:R-:W0:Y:S02]  /*20aa0*/  S2R R0, SR_TID.X ;  /* 0x0000000000007919 */ /* 0x001e240000002100 */
[----:B0-----:R-:W-:-:S04]  /*20ab0*/  SHF.R.U32.HI R0, RZ, 0x5, R0 ;  /* 0x00000005ff007819 */ /* 0x001fc80000011600 */
[----:B------:R-:W-:-:S05]  /*20ac0*/  LOP3.LUT R0, R0, 0x3, RZ, 0xc0, !PT ;  /* 0x0000000300007812 */ /* 0x000fca00078ec0ff */
[----:B------:R0:W1:Y:S02]  /*20ad0*/  SHFL.IDX PT, R14, R0, RZ, 0x1f ;  /* 0x00001fff000e7589 */ /* 0x00006400000e0000 */
.L_x_1561:
[----:B-1----:R-:W-:-:S13]  /*20ae0*/  ISETP.NE.AND P0, PT, R14, RZ, PT ;  /* 0x000000ff0e00720c */ /* 0x002fda0003f05270 */
[----:B------:R-:W-:Y:S05]  /*20af0*/  @P0 BRA `(.L_x_1135) ;  /* 0x0000000000a40947 */ /* 0x000fea0003800000 */
[----:B------:R-:W-:-:S03]  /*20b00*/  UMOV UR4, 0xffffffff ;  /* 0xffffffff00047882 */ /* 0x000fc60000000000 */
[----:B------:R-:W-:Y:S05]  /*20b10*/  BRA.DIV UR4, `(.L_x_1473) ;  /* 0x0000001e04e87947 */ /* 0x000fea000b800000 */
[----:B------:R-:W-:-:S13]  /*20b20*/  ELECT P6, URZ, PT ;  /* 0x00000000003f782f */ /* 0x000fda00038c0000 */
.L_x_1564:
[----:B------:R-:W-:Y:S05]  /*20b30*/  @!P6 BRA `(.L_x_1135) ;  /* 0x000000000094e947 */ /* 0x000fea0003800000 */
[----:B------:R-:W-:-:S06]  /*20b40*/  ULOP3.LUT UR4, UR37, 0x2, URZ, 0xfc, !UPT ;  /* 0x0000000225047892 */ /* 0x000fcc000f8efc3f */
[----:B0-----:R-:W-:-:S05]  /*20b50*/  IMAD.U32 R0, RZ, RZ, UR4 ;  /* 0x00000004ff007e24 */ /* 0x001fca000f8e00ff */
[----:B------:R-:W-:-:S13]  /*20b60*/  ISETP.NE.AND P0, PT, R0, 0x3, PT ;  /* 0x000000030000780c */ /* 0x000fda0003f05270 */
[----:B------:R-:W-:Y:S05]  /*20b70*/  @!P0 BRA `(.L_x_1474) ;  /* 0x0000000000048947 */ /* 0x000fea0003800000 */
[----:B------:R-:W-:Y:S01]  /*20b80*/  BPT.TRAP 0x1 ;  /* 0x000000040000795c */ /* 0x000fe20000300000 */
.L_x_1474:
        /* <DEDUP_REMOVED lines=12> */
.L_x_1565:
[----:B------:R-:W1:Y:S02]  /*20c50*/  SYNCS.PHASECHK.TRANS64.TRYWAIT P1, [R3+URZ], R0 ;  /* 0x00000000030075a7 */ /* 0x000e64000802017f */
[----:B-1----:R-:W-:Y:S05]  /*20c60*/  @!P1 BRA `(.L_x_1476) ;  /* 0x0000001c00c89947 */ /* 0x002fea0003800000 */
.L_x_1566:
[----:B------:R-:W-:Y:S05]  /*20c70*/  @!P0 BRA `(.L_x_1477) ;  /* 0x0000000000048947 */ /* 0x000fea0003800000 */
[----:B------:R-:W-:Y:S01]  /*20c80*/  BPT.TRAP 0x1 ;  /* 0x000000040000795c */ /* 0x000fe20000300000 */
.L_x_1477:
[----:B-1----:R-:W-:-:S04]  /*20c90*/  IMAD R3, R24, 0x8, R9 ;  /* 0x0000000818037824 */ /* 0x002fc800078e0209 */
[----:B------:R-:W1:Y:S02]  /*20ca0*/  SYNCS.PHASECHK.TRANS64.TRYWAIT P1, [R3+URZ+0x19c60], R2 ;  /* 0x019c6002030075a7 */ /* 0x000e64000802017f */
[----:B-1----:R-:W-:Y:S05]  /*20cb0*/  @!P1 BRA `(.L_x_1478) ;  /* 0x0000001c00c89947 */ /* 0x002fea0003800000 */
.L_x_1567:
[----:B------:R-:W-:Y:S05]  /*20cc0*/  @!P0 BRA `(.L_x_1479) ;  /* 0x0000000000048947 */ /* 0x000fea0003800000 */
[----:B------:R-:W-:Y:S01]  /*20cd0*/  BPT.TRAP 0x1 ;  /* 0x000000040000795c */ /* 0x000fe20000300000 */
.L_x_1479:
[----:B------:R-:W-:-:S04]  /*20ce0*/  IMAD R5, R4, 0x8, R9 ;  /* 0x0000000804057824 */ /* 0x000fc800078e0209 */
[----:B------:R-:W2:Y:S02]  /*20cf0*/  SYNCS.PHASECHK.TRANS64.TRYWAIT P1, [R5+URZ+0x19c60], R0 ;  /* 0x019c6000050075a7 */ /* 0x000ea4000802017f */
[----:B--2---:R-:W-:Y:S05]  /*20d00*/  @!P1 BRA `(.L_x_1480) ;  /* 0x0000001c00c89947 */ /* 0x004fea0003800000 */
.L_x_1568:
[----:B------:R-:W-:Y:S05]  /*20d10*/  @!P0 BRA `(.L_x_1481) ;  /* 0x0000000000048947 */ /* 0x000fea0003800000 */
[----:B------:R-:W-:Y:S01]  /*20d20*/  BPT.TRAP 0x1 ;  /* 0x000000040000795c */ /* 0x000fe20000300000 */
.L_x_1481:
[----:B------:R-:W3:Y:S02]  /*20d30*/  SYNCS.PHASECHK.TRANS64.TRYWAIT P0, [R3+URZ+0x19c80], R2 ;  /* 0x019c8002030075a7 */ /* 0x000ee4000800017f */
[----:B---3--:R-:W-:Y:S05]  /*20d40*/  @!P0 BRA `(.L_x_1482) ;  /* 0x0000001c00cc8947 */ /* 0x008fea0003800000 */
.L_x_1483:
[----:B----4-:R4:W0:Y:S02]  /*20d50*/  SYNCS.PHASECHK.TRANS64.TRYWAIT P0, [R5+URZ+0x19c80], R0 ;  /* 0x019c8000050075a7 */ /* 0x010824000800017f */
[----:B0-----:R-:W-:Y:S05]  /*20d60*/  @!P0 NANOSLEEP.SYNCS 0x989680 ;  /* 0x009896800000895d */ /* 0x001fea0003900000 */
[----:B------:R-:W0:Y:S02]  /*20d70*/  @!P0 SYNCS.PHASECHK.TRANS64 P0, [R5+URZ+0x19c80], R0 ;  /* 0x019c8000050085a7 */ /* 0x000e24000800007f */
[----:B0-----:R-:W-:Y:S05]  /*20d80*/  @!P0 BRA `(.L_x_1483) ;  /* 0xfffffffc00f08947 */ /* 0x001fea000383ffff */
.L_x_1135:
[----:B------:R-:W-:Y:S05]  /*20d90*/  BSYNC B8 ;  /* 0x0000000000087941 */ /* 0x000fea0003800000 */
.L_x_1132:
[----:B------:R-:W-:Y:S05]  /*20da0*/  EXIT ;  /* 0x000000000000794d */ /* 0x000fea0003800000 */
.L_x_1159:
[----:B0-----:R0:W1:Y:S02]  /*20db0*/  SYNCS.PHASECHK.TRANS64.TRYWAIT P5, [R83+URZ+0x19c90], R86 ;  /* 0x019c9056530075a7 */ /* 0x00106400080a017f */
[----:B-1----:R-:W-:Y:S05]  /*20dc0*/  @!P5 NANOSLEEP.SYNCS 0x989680 ;  /* 0x009896800000d95d */ /* 0x002fea0003900000 */
[----:B------:R-:W1:Y:S02]  /*20dd0*/  @!P5 SYNCS.PHASECHK.TRANS64 P5, [R83+URZ+0x19c90], R86 ;  /* 0x019c90565300d5a7 */ /* 0x000e6400080a007f */
[----:B-1----:R-:W-:Y:S05]  /*20de0*/  @!P5 BRA `(.L_x_1159) ;  /* 0xfffffffc00f0d947 */ /* 0x002fea000383ffff */
[----:B------:R-:W-:Y:S05]  /*20df0*/  BRA `(.L_x_1484) ;  /* 0xfffffe1c00947947 */ /* 0x000fea000383ffff */
.L_x_1175:
[----:B0-----:R0:W1:Y:S02]  /*20e00*/  SYNCS.PHASECHK.TRANS64.TRYWAIT P5, [R83+URZ+0x19c90], R86 ;  /* 0x019c9056530075a7 */ /* 0x00106400080a017f */
[----:B-1----:R-:W-:Y:S05]  /*20e10*/  @!P5 NANOSLEEP.SYNCS 0x989680 ;  /* 0x009896800000d95d */ /* 0x002fea0003900000 */
[----:B------:R-:W1:Y:S02]  /*20e20*/  @!P5 SYNCS.PHASECHK.TRANS64 P5, [R83+URZ+0x19c90], R86 ;  /* 0x019c90565300d5a7 */ /* 0x000e6400080a007f */
[----:B-1----:R-:W-:Y:S05]  /*20e30*/  @!P5 BRA `(.L_x_1175) ;  /* 0xfffffffc00f0d947 */ /* 0x002fea000383ffff */
[----:B------:R-:W-:Y:S05]  /*20e40*/  BRA `(.L_x_1485) ;  /* 0xfffffe3400907947 */ /* 0x000fea000383ffff */
.L_x_1184:
[----:B0-----:R0:W1:Y:S02]  /*20e50*/  SYNCS.PHASECHK.TRANS64.TRYWAIT P5, [R83+URZ+0x19c90], R86 ;  /* 0x019c9056530075a7 */ /* 0x00106400080a017f */
[----:B-1----:R-:W-:Y:S05]  /*20e60*/  @!P5 NANOSLEEP.SYNCS 0x989680 ;  /* 0x009896800000d95d */ /* 0x002fea0003900000 */
[----:B------:R-:W1:Y:S02]  /*20e70*/  @!P5 SYNCS.PHASECHK.TRANS64 P5, [R83+URZ+0x19c90], R86 ;  /* 0x019c90565300d5a7 */ /* 0x000e6400080a007f */
[----:B-1----:R-:W-:Y:S05]  /*20e80*/  @!P5 BRA `(.L_x_1184) ;  /* 0xfffffffc00f0d947 */ /* 0x002fea000383ffff */
[----:B------:R-:W-:Y:S05]  /*20e90*/  BRA `(.L_x_1486) ;  /* 0xfffffe5400a07947 */ /* 0x000fea000383ffff */
.L_x_1188:
[----:B--2---:R2:W3:Y:S02]  /*20ea0*/  SYNCS.PHASECHK.TRANS64.TRYWAIT P5, [R83+URZ+0x19cb0], R86 ;  /* 0x019cb056530075a7 */ /* 0x0044e400080a017f */
[----:B---3--:R-:W-:Y:S05]  /*20eb0*/  @!P5 NANOSLEEP.SYNCS 0x989680 ;  /* 0x009896800000d95d */ /* 0x008fea0003900000 */
[----:B------:R-:W3:Y:S02]  /*20ec0*/  @!P5 SYNCS.PHASECHK.TRANS64 P5, [R83+URZ+0x19cb0], R86 ;  /* 0x019cb0565300d5a7 */ /* 0x000ee400080a007f */
[----:B---3--:R-:W-:Y:S05]  /*20ed0*/  @!P5 BRA `(.L_x_1188) ;  /* 0xfffffffc00f0d947 */ /* 0x008fea000383ffff */
[----:B------:R-:W-:Y:S05]  /*20ee0*/  BRA `(.L_x_1487) ;  /* 0xfffffe5800107947 */ /* 0x000fea000383ffff */
.L_x_1214:
[----:B------:R-:W-:Y:S01]  /*20ef0*/  BSSY B1, `(.L_x_1488) ;  /* 0x0000007000017945 */ /* 0x000fe20003800000 */
[----:B------:R-:W-:Y:S02]  /*20f00*/  IMAD.MOV.U32 R12, RZ, RZ, RZ ;  /* 0x000000ffff0c7224 */ /* 0x000fe400078e00ff */
[----:B------:R-:W-:Y:S02]  /*20f10*/  IMAD.MOV.U32 R11, RZ, RZ, 0x1e1f ;  /* 0x00001e1fff0b7424 */ /* 0x000fe400078e00ff */
[----:B------:R-:W-:-:S07]  /*20f20*/  IMAD.MOV.U32 R15, RZ, RZ, -0x1 ;  /* 0xffffffffff0f7424 */ /* 0x000fce00078e00ff */
[----:B------:R-:W-:Y:S05]  /*20f30*/  WARPSYNC.COLLECTIVE R15, `(.L_x_1489) ;  /* 0x000000000f087348 */ /* 0x000fea0003c00000 */
[----:B------:R0:W1:Y:S02]  /*20f40*/  SHFL.IDX P6, R14, R13, R12, R11 ;  /* 0x0000000c0d0e7389 */ /* 0x00006400000c000b */
[----:B01----:R-:W-:Y:S01]  /*20f50*/  ENDCOLLECTIVE ;  /* 0x000000000000791b */ /* 0x003fe20003800000 */
.L_x_1489:
[----:B------:R-:W-:Y:S05]  /*20f60*/  BSYNC B1 ;  /* 0x0000000000017941 */ /* 0x000fea0003800000 */
.L_x_1488:
        /* <DEDUP_REMOVED lines=8> */
.L_x_1490:
[----:B------:R-:W-:Y:S02]  /*20ff0*/  IMAD.MOV.U32 R13, RZ, RZ, R4 ;  /* 0x000000ffff0d7224 */ /* 0x000fe400078e0004 */
[----:B------:R-:W-:-:S07]  /*21000*/  IMAD.MOV.U32 R3, RZ, RZ, R14 ;  /* 0x000000ffff037224 */ /* 0x000fce00078e000e */
[----:B------:R-:W-:Y:S05]  /*21010*/  WARPSYNC.COLLECTIVE R15, `(.L_x_1491) ;  /* 0x000000000f087348 */ /* 0x000fea0003c00000 */
[----:B------:R0:W1:Y:S02]  /*21020*/  SHFL.IDX P6, R14, R13, R12, R11 ;  /* 0x0000000c0d0e7389 */ /* 0x00006400000c000b */
[----:B01----:R-:W-:Y:S01]  /*21030*/  ENDCOLLECTIVE ;  /* 0x000000000000791b */ /* 0x003fe20003800000 */
.L_x_1491:
[----:B------:R-:W-:Y:S02]  /*21040*/  IMAD.MOV.U32 R13, RZ, RZ, R5 ;  /* 0x000000ffff0d7224 */ /* 0x000fe400078e0005 */
[----:B------:R-:W-:-:S07]  /*21050*/  IMAD.MOV.U32 R4, RZ, RZ, R14 ;  /* 0x000000ffff047224 */ /* 0x000fce00078e000e */
[----:B------:R-:W-:Y:S05]  /*21060*/  WARPSYNC.COLLECTIVE R15, `(.L_x_1492) ;  /* 0x000000000f087348 */ /* 0x000fea0003c00000 */
[----:B------:R0:W1:Y:S02]  /*21070*/  SHFL.IDX P6, R14, R13, R12, R11 ;  /* 0x0000000c0d0e7389 */ /* 0x00006400000c000b */
[----:B01----:R-:W-:Y:S01]  /*21080*/  ENDCOLLECTIVE ;  /* 0x000000000000791b */ /* 0x003fe20003800000 */
.L_x_1492:
[----:B------:R-:W-:Y:S05]  /*21090*/  BRA `(.L_x_1493) ;  /* 0xfffffe6800807947 */ /* 0x000fea000383ffff */
.L_x_1218:
[----:B-1----:R1:W2:Y:S02]  /*210a0*/  SYNCS.PHASECHK.TRANS64.TRYWAIT P0, [R16+URZ+0x19c00], R5 ;  /* 0x019c0005100075a7 */ /* 0x0022a4000800017f */
[----:B--2---:R-:W-:Y:S05]  /*210b0*/  @!P0 NANOSLEEP.SYNCS 0x989680 ;  /* 0x009896800000895d */ /* 0x004fea0003900000 */
[----:B------:R-:W2:Y:S02]  /*210c0*/  @!P0 SYNCS.PHASECHK.TRANS64 P0, [R16+URZ+0x19c00], R5 ;  /* 0x019c0005100085a7 */ /* 0x000ea4000800007f */
[----:B--2---:R-:W-:Y:S05]  /*210d0*/  @!P0 BRA `(.L_x_1218) ;  /* 0xfffffffc00f08947 */ /* 0x004fea000383ffff */
[----:B------:R-:W-:Y:S05]  /*210e0*/  BRA `(.L_x_1494) ;  /* 0xfffffe6c00507947 */ /* 0x000fea000383ffff */
.L_x_1224:
[----:B------:R-:W-:Y:S01]  /*210f0*/  BSSY B1, `(.L_x_1495) ;  /* 0x0000007000017945 */ /* 0x000fe20003800000 */
[----:B------:R-:W-:Y:S02]  /*21100*/  IMAD.MOV.U32 R12, RZ, RZ, RZ ;  /* 0x000000ffff0c7224 */ /* 0x000fe400078e00ff */
[----:B------:R-:W-:Y:S02]  /*21110*/  IMAD.MOV.U32 R11, RZ, RZ, 0x1e1f ;  /* 0x00001e1fff0b7424 */ /* 0x000fe400078e00ff */
[----:B------:R-:W-:-:S07]  /*21120*/  IMAD.MOV.U32 R15, RZ, RZ, -0x1 ;  /* 0xffffffffff0f7424 */ /* 0x000fce00078e00ff */
[----:B------:R-:W-:Y:S05]  /*21130*/  WARPSYNC.COLLECTIVE R15, `(.L_x_1496) ;  /* 0x000000000f087348 */ /* 0x000fea0003c00000 */
[----:B------:R0:W1:Y:S02]  /*21140*/  SHFL.IDX P6, R14, R13, R12, R11 ;  /* 0x0000000c0d0e7389 */ /* 0x00006400000c000b */
[----:B01----:R-:W-:Y:S01]  /*21150*/  ENDCOLLECTIVE ;  /* 0x000000000000791b */ /* 0x003fe20003800000 */
.L_x_1496:
[----:B------:R-:W-:Y:S05]  /*21160*/  BSYNC B1 ;  /* 0x0000000000017941 */ /* 0x000fea0003800000 */
.L_x_1495:
        /* <DEDUP_REMOVED lines=8> */
.L_x_1497:
[----:B------:R-:W-:Y:S02]  /*211f0*/  IMAD.MOV.U32 R13, RZ, RZ, R20 ;  /* 0x000000ffff0d7224 */ /* 0x000fe400078e0014 */
[----:B------:R-:W-:-:S07]  /*21200*/  IMAD.MOV.U32 R3, RZ, RZ, R14 ;  /* 0x000000ffff037224 */ /* 0x000fce00078e000e */
[----:B------:R-:W-:Y:S05]  /*21210*/  WARPSYNC.COLLECTIVE R15, `(.L_x_1498) ;  /* 0x000000000f087348 */ /* 0x000fea0003c00000 */
[----:B------:R0:W1:Y:S02]  /*21220*/  SHFL.IDX P6, R14, R13, R12, R11 ;  /* 0x0000000c0d0e7389 */ /* 0x00006400000c000b */
[----:B01----:R-:W-:Y:S01]  /*21230*/  ENDCOLLECTIVE ;  /* 0x000000000000791b */ /* 0x003fe20003800000 */
.L_x_1498:
[----:B------:R-:W-:Y:S02]  /*21240*/  IMAD.MOV.U32 R13, RZ, RZ, R21 ;  /* 0x000000ffff0d7224 */ /* 0x000fe400078e0015 */
[----:B------:R-:W-:-:S07]  /*21250*/  IMAD.MOV.U32 R20, RZ, RZ, R14 ;  /* 0x000000ffff147224 */ /* 0x000fce00078e000e */
[----:B------:R-:W-:Y:S05]  /*21260*/  WARPSYNC.COLLECTIVE R15, `(.L_x_1499) ;  /* 0x000000000f087348 */ /* 0x000fea0003c00000 */
[----:B------:R0:W1:Y:S02]  /*21270*/  SHFL.IDX P6, R14, R13, R12, R11 ;  /* 0x0000000c0d0e7389 */ /* 0x00006400000c000b */
[----:B01----:R-:W-:Y:S01]  /*21280*/  ENDCOLLECTIVE ;  /* 0x000000000000791b */ /* 0x003fe20003800000 */
.L_x_1499:
[----:B------:R-:W-:Y:S01]  /*21290*/  IMAD.MOV.U32 R21, RZ, RZ, R14 ;  /* 0x000000ffff157224 */ /* 0x000fe200078e000e */
[----:B------:R-:W-:Y:S06]  /*212a0*/  BRA `(.L_x_1500) ;  /* 0xfffffe84003c7947 */ /* 0x000fec000383ffff */
.L_x_1228:
[----:B-1----:R1:W2:Y:S02]  /*212b0*/  SYNCS.PHASECHK.TRANS64.TRYWAIT P0, [R16+URZ+0x19c00], R39 ;  /* 0x019c0027100075a7 */ /* 0x0022a4000800017f */
[----:B--2---:R-:W-:Y:S05]  /*212c0*/  @!P0 NANOSLEEP.SYNCS 0x989680 ;  /* 0x009896800000895d */ /* 0x004fea0003900000 */
[----:B------:R-:W2:Y:S02]  /*212d0*/  @!P0 SYNCS.PHASECHK.TRANS64 P0, [R16+URZ+0x19c00], R39 ;  /* 0x019c0027100085a7 */ /* 0x000ea4000800007f */
[----:B--2---:R-:W-:Y:S05]  /*212e0*/  @!P0 BRA `(.L_x_1228) ;  /* 0xfffffffc00f08947 */ /* 0x004fea000383ffff */
[----:B------:R-:W-:Y:S05]  /*212f0*/  BRA `(.L_x_1501) ;  /* 0xfffffe8400fc7947 */ /* 0x000fea000383ffff */
.L_x_1234:
[----:B-1----:R1:W2:Y:S02]  /*21300*/  SYNCS.PHASECHK.TRANS64.TRYWAIT P1, [R15+URZ+0x19c30], R0 ;  /* 0x019c30000f0075a7 */ /* 0x0022a4000802017f */
[----:B--2---:R-:W-:Y:S05]  /*21310*/  @!P1 NANOSLEEP.SYNCS 0x989680 ;  /* 0x009896800000995d */ /* 0x004fea0003900000 */
[----:B------:R-:W2:Y:S02]  /*21320*/  @!P1 SYNCS.PHASECHK.TRANS64 P1, [R15+URZ+0x19c30], R0 ;  /* 0x019c30000f0095a7 */ /* 0x000ea4000802007f */
[----:B--2---:R-:W-:Y:S05]  /*21330*/  @!P1 BRA `(.L_x_1234) ;  /* 0xfffffffc00f09947 */ /* 0x004fea000383ffff */
[----:B------:R-:W-:Y:S05]  /*21340*/  BRA `(.L_x_1233) ;  /* 0xfffffea800607947 */ /* 0x000fea000383ffff */
.L_x_1254:
[----:B-1----:R1:W2:Y:S02]  /*21350*/  SYNCS.PHASECHK.TRANS64.TRYWAIT P1, [R7+URZ+0x19c30], R12 ;  /* 0x019c300c070075a7 */ /* 0x0022a4000802017f */
[----:B--2---:R-:W-:Y:S05]  /*21360*/  @!P1 NANOSLEEP.SYNCS 0x989680 ;  /* 0x009896800000995d */ /* 0x004fea0003900000 */
[----:B------:R-:W2:Y:S02]  /*21370*/  @!P1 SYNCS.PHASECHK.TRANS64 P1, [R7+URZ+0x19c30], R12 ;  /* 0x019c300c070095a7 */ /* 0x000ea4000802007f */
[----:B--2---:R-:W-:Y:S05]  /*21380*/  @!P1 BRA `(.L_x_1254) ;  /* 0xfffffffc00f09947 */ /* 0x004fea000383ffff */
[----:B------:R-:W-:Y:S05]  /*21390*/  BRA `(.L_x_1253) ;  /* 0xfffffedc00047947 */ /* 0x000fea000383ffff */
.L_x_1259:
[----:B-1----:R1:W2:Y:S02]  /*213a0*/  SYNCS.PHASECHK.TRANS64.TRYWAIT P1, [R19+URZ+0x19c50], R12 ;  /* 0x019c500c130075a7 */ /* 0x0022a4000802017f */
[----:B--2---:R-:W-:Y:S05]  /*213b0*/  @!P1 NANOSLEEP.SYNCS 0x989680 ;  /* 0x009896800000995d */ /* 0x004fea0003900000 */
[----:B------:R-:W2:Y:S02]  /*213c0*/  @!P1 SYNCS.PHASECHK.TRANS64 P1, [R19+URZ+0x19c50], R12 ;  /* 0x019c500c130095a7 */ /* 0x000ea4000802007f */
[----:B--2---:R-:W-:Y:S05]  /*213d0*/  @!P1 BRA `(.L_x_1259) ;  /* 0xfffffffc00f09947 */ /* 0x004fea000383ffff */
[----:B------:R-:W-:Y:S05]  /*213e0*/  BRA `(.L_x_1258) ;  /* 0xfffffedc008c7947 */ /* 0x000fea000383ffff */
.L_x_1280:
[----:B-1----:R1:W2:Y:S02]  /*213f0*/  SYNCS.PHASECHK.TRANS64.TRYWAIT P1, [R15+URZ+0x19c30], R0 ;  /* 0x019c30000f0075a7 */ /* 0x0022a4000802017f */
[----:B--2---:R-:W-:Y:S05]  /*21400*/  @!P1 NANOSLEEP.SYNCS 0x989680 ;  /* 0x009896800000995d */ /* 0x004fea0003900000 */
[----:B------:R-:W2:Y:S02]  /*21410*/  @!P1 SYNCS.PHASECHK.TRANS64 P1, [R15+URZ+0x19c30], R0 ;  /* 0x019c30000f0095a7 */ /* 0x000ea4000802007f */
[----:B--2---:R-:W-:Y:S05]  /*21420*/  @!P1 BRA `(.L_x_1280) ;  /* 0xfffffffc00f09947 */ /* 0x004fea000383ffff */
[----:B------:R-:W-:Y:S05]  /*21430*/  BRA `(.L_x_1279) ;  /* 0xffffff0c00987947 */ /* 0x000fea000383ffff */
.L_x_1285:
[----:B-1----:R1:W2:Y:S02]  /*21440*/  SYNCS.PHASECHK.TRANS64.TRYWAIT P1, [R154+URZ+0x19c50], R0 ;  /* 0x019c50009a0075a7 */ /* 0x0022a4000802017f */
[----:B--2---:R-:W-:Y:S05]  /*21450*/  @!P1 NANOSLEEP.SYNCS 0x989680 ;  /* 0x009896800000995d */ /* 0x004fea0003900000 */
[----:B------:R-:W2:Y:S02]  /*21460*/  @!P1 SYNCS.PHASECHK.TRANS64 P1, [R154+URZ+0x19c50], R0 ;  /* 0x019c50009a0095a7 */ /* 0x000ea4000802007f */
[----:B--2---:R-:W-:Y:S05]  /*21470*/  @!P1 BRA `(.L_x_1285) ;  /* 0xfffffffc00f09947 */ /* 0x004fea000383ffff */
[----:B------:R-:W-:Y:S05]  /*21480*/  BRA `(.L_x_1284) ;  /* 0xffffff1000207947 */ /* 0x000fea000383ffff */
.L_x_1294:
[----:B-1----:R1:W2:Y:S02]  /*21490*/  SYNCS.PHASECHK.TRANS64.TRYWAIT P1, [R0+URZ+0x19c30], R3 ;  /* 0x019c3003000075a7 */ /* 0x0022a4000802017f */
[----:B--2---:R-:W-:Y:S05]  /*214a0*/  @!P1 NANOSLEEP.SYNCS 0x989680 ;  /* 0x009896800000995d */ /* 0x004fea0003900000 */
[----:B------:R-:W2:Y:S02]  /*214b0*/  @!P1 SYNCS.PHASECHK.TRANS64 P1, [R0+URZ+0x19c30], R3 ;  /* 0x019c3003000095a7 */ /* 0x000ea4000802007f */
[----:B--2---:R-:W-:Y:S05]  /*214c0*/  @!P1 BRA `(.L_x_1294) ;  /* 0xfffffffc00f09947 */ /* 0x004fea000383ffff */
[----:B------:R-:W-:Y:S05]  /*214d0*/  BRA `(.L_x_1293) ;  /* 0xffffff2c00047947 */ /* 0x000fea000383ffff */
.L_x_1299:
[----:B-1----:R1:W2:Y:S02]  /*214e0*/  SYNCS.PHASECHK.TRANS64.TRYWAIT P1, [R21+URZ+0x19c50], R3 ;  /* 0x019c5003150075a7 */ /* 0x0022a4000802017f */
[----:B--2---:R-:W-:Y:S05]  /*214f0*/  @!P1 NANOSLEEP.SYNCS 0x989680 ;  /* 0x009896800000995d */ /* 0x004fea0003900000 */
[----:B------:R-:W2:Y:S02]  /*21500*/  @!P1 SYNCS.PHASECHK.TRANS64 P1, [R21+URZ+0x19c50], R3 ;  /* 0x019c5003150095a7 */ /* 0x000ea4000802007f */
[----:B--2---:R-:W-:Y:S05]  /*21510*/  @!P1 BRA `(.L_x_1299) ;  /* 0xfffffffc00f09947 */ /* 0x004fea000383ffff */
[----:B------:R-:W-:Y:S05]  /*21520*/  BRA `(.L_x_1298) ;  /* 0xffffff2c008c7947 */ /* 0x000fea000383ffff */
.L_x_1314:
[----:B-1----:R1:W2:Y:S02]  /*21530*/  SYNCS.PHASECHK.TRANS64.TRYWAIT P0, [R4+URZ+0x19c50], R7 ;  /* 0x019c5007040075a7 */ /* 0x0022a4000800017f */
[----:B--2---:R-:W-:Y:S05]  /*21540*/  @!P0 NANOSLEEP.SYNCS 0x989680 ;  /* 0x009896800000895d */ /* 0x004fea0003900000 */
[----:B------:R-:W2:Y:S02]  /*21550*/  @!P0 SYNCS.PHASECHK.TRANS64 P0, [R4+URZ+0x19c50], R7 ;  /* 0x019c5007040085a7 */ /* 0x000ea4000800007f */
[----:B--2---:R-:W-:Y:S05]  /*21560*/  @!P0 BRA `(.L_x_1314) ;  /* 0xfffffffc00f08947 */ /* 0x004fea000383ffff */
[----:B------:R-:W-:Y:S05]  /*21570*/  BRA `(.L_x_1313) ;  /* 0xffffff5800947947 */ /* 0x000fea000383ffff */
.L_x_1351:
[----:B------:R-:W1:Y:S01]  /*21580*/  S2R R5, SR_TID.X ;  /* 0x0000000000057919 */ /* 0x000e620000002100 */
[----:B------:R-:W-:Y:S01]  /*21590*/  BSSY B1, `(.L_x_1502) ;  /* 0x000000a000017945 */ /* 0x000fe20003800000 */
[----:B------:R-:W-:Y:S02]  /*215a0*/  IMAD.MOV.U32 R12, RZ, RZ, RZ ;  /* 0x000000ffff0c7224 */ /* 0x000fe400078e00ff */
[----:B------:R-:W-:Y:S02]  /*215b0*/  IMAD.MOV.U32 R11, RZ, RZ, 0x1f ;  /* 0x0000001fff0b7424 */ /* 0x000fe400078e00ff */
[----:B------:R-:W-:Y:S01]  /*215c0*/  IMAD.MOV.U32 R15, RZ, RZ, -0x1 ;  /* 0xffffffffff0f7424 */ /* 0x000fe200078e00ff */
[----:B-1----:R-:W-:-:S04]  /*215d0*/  SHF.R.U32.HI R5, RZ, 0x5, R5 ;  /* 0x00000005ff057819 */ /* 0x002fc80000011605 */
[----:B------:R-:W-:-:S05]  /*215e0*/  LOP3.LUT R5, R5, 0x3, RZ, 0xc0, !PT ;  /* 0x0000000305057812 */ /* 0x000fca00078ec0ff */
[----:B0-----:R-:W-:-:S07]  /*215f0*/  IMAD.MOV.U32 R13, RZ, RZ, R5 ;  /* 0x000000ffff0d7224 */ /* 0x001fce00078e0005 */
[----:B------:R-:W-:Y:S05]  /*21600*/  WARPSYNC.COLLECTIVE R15, `(.L_x_1503) ;  /* 0x000000000f087348 */ /* 0x000fea0003c00000 */
[----:B------:R0:W1:Y:S02]  /*21610*/  SHFL.IDX P6, R14, R13, R12, R11 ;  /* 0x0000000c0d0e7389 */ /* 0x00006400000c000b */
[----:B01----:R-:W-:Y:S01]  /*21620*/  ENDCOLLECTIVE ;  /* 0x000000000000791b */ /* 0x003fe20003800000 */
.L_x_1503:
[----:B------:R-:W-:Y:S05]  /*21630*/  BSYNC B1 ;  /* 0x0000000000017941 */ /* 0x000fea0003800000 */
.L_x_1502:
[----:B------:R-:W-:Y:S05]  /*21640*/  BRA `(.L_x_1504) ;  /* 0xffffff9c00a87947 */ /* 0x000fea000383ffff */
.L_x_1353:
[----:B------:R-:W-:Y:S01]  /*21650*/  BSSY B1, `(.L_x_1505) ;  /* 0x0000006000017945 */ /* 0x000fe20003800000 */
[----:B------:R-:W-:-:S07]  /*21660*/  IMAD.MOV.U32 R15, RZ, RZ, -0x1 ;  /* 0xffffffffff0f7424 */ /* 0x000fce00078e00ff */
[----:B01----:R-:W-:Y:S05]  /*21670*/  WARPSYNC.COLLECTIVE R15, `(.L_x_1506) ;  /* 0x000000000f0c7348 */ /* 0x003fea0003c00000 */
[----:B------:R-:W-:Y:S02]  /*21680*/  ELECT P6, UR62, PT ;  /* 0x00000000003e782f */ /* 0x000fe400038c0000 */
[----:B------:R-:W-:Y:S01]  /*21690*/  MOV R14, UR62 ;  /* 0x0000003e000e7c02 */ /* 0x000fe20008000f00 */
[----:B01----:R-:W-:Y:S10]  /*216a0*/  ENDCOLLECTIVE ;  /* 0x000000000000791b */ /* 0x003ff40003800000 */
.L_x_1506:
[----:B------:R-:W-:Y:S05]  /*216b0*/  BSYNC B1 ;  /* 0x0000000000017941 */ /* 0x000fea0003800000 */
.L_x_1505:
[----:B------:R-:W-:Y:S05]  /*216c0*/  BRA `(.L_x_1352) ;  /* 0xffffff9c00a07947 */ /* 0x000fea000383ffff */
.L_x_1355:
[----:B-1----:R1:W2:Y:S02]  /*216d0*/  SYNCS.PHASECHK.TRANS64.TRYWAIT P0, [R23+URZ+0x19c20], R5 ;  /* 0x019c2005170075a7 */ /* 0x0022a4000800017f */
[----:B--2---:R-:W-:Y:S05]  /*216e0*/  @!P0 NANOSLEEP.SYNCS 0x989680 ;  /* 0x009896800000895d */ /* 0x004fea0003900000 */
[----:B------:R-:W2:Y:S02]  /*216f0*/  @!P0 SYNCS.PHASECHK.TRANS64 P0, [R23+URZ+0x19c20], R5 ;  /* 0x019c2005170085a7 */ /* 0x000ea4000800007f */
[----:B--2---:R-:W-:Y:S05]  /*21700*/  @!P0 BRA `(.L_x_1355) ;  /* 0xfffffffc00f08947 */ /* 0x004fea000383ffff */
[----:B------:R-:W-:Y:S05]  /*21710*/  BRA `(.L_x_1507) ;  /* 0xffffff9c00b07947 */ /* 0x000fea000383ffff */
.L_x_1359:
[----:B--2---:R2:W3:Y:S02]  /*21720*/  SYNCS.PHASECHK.TRANS64.TRYWAIT P0, [R10+URZ+0x19ca0], R9 ;  /* 0x019ca0090a0075a7 */ /* 0x0044e4000800017f */
[----:B---3--:R-:W-:Y:S05]  /*21730*/  @!P0 NANOSLEEP.SYNCS 0x989680 ;  /* 0x009896800000895d */ /* 0x008fea0003900000 */
[----:B------:R-:W3:Y:S02]  /*21740*/  @!P0 SYNCS.PHASECHK.TRANS64 P0, [R10+URZ+0x19ca0], R9 ;  /* 0x019ca0090a0085a7 */ /* 0x000ee4000800007f */
[----:B---3--:R-:W-:Y:S05]  /*21750*/  @!P0 BRA `(.L_x_1359) ;  /* 0xfffffffc00f08947 */ /* 0x008fea000383ffff */
[----:B------:R-:W-:Y:S05]  /*21760*/  BRA `(.L_x_1508) ;  /* 0xffffff9c00c87947 */ /* 0x000fea000383ffff */
.L_x_1366:
[----:B-1----:R1:W3:Y:S02]  /*21770*/  SYNCS.PHASECHK.TRANS64.TRYWAIT P0, [R10+URZ+0x19cc0], R9 ;  /* 0x019cc0090a0075a7 */ /* 0x0022e4000800017f */
[----:B---3--:R-:W-:Y:S05]  /*21780*/  @!P0 NANOSLEEP.SYNCS 0x989680 ;  /* 0x009896800000895d */ /* 0x008fea0003900000 */
[----:B------:R-:W3:Y:S02]  /*21790*/  @!P0 SYNCS.PHASECHK.TRANS64 P0, [R10+URZ+0x19cc0], R9 ;  /* 0x019cc0090a0085a7 */ /* 0x000ee4000800007f */
[----:B---3--:R-:W-:Y:S05]  /*217a0*/  @!P0 BRA `(.L_x_1366) ;  /* 0xfffffffc00f08947 */ /* 0x008fea000383ffff */
[----:B------:R-:W-:Y:S05]  /*217b0*/  BRA `(.L_x_1509) ;  /* 0xffffffa000c47947 */ /* 0x000fea000383ffff */
.L_x_1375:
[----:B--2---:R2:W3:Y:S02]  /*217c0*/  SYNCS.PHASECHK.TRANS64.TRYWAIT P1, [R9+URZ+0x19ca0], R7 ;  /* 0x019ca007090075a7 */ /* 0x0044e4000802017f */
[----:B---3--:R-:W-:Y:S05]  /*217d0*/  @!P1 NANOSLEEP.SYNCS 0x989680 ;  /* 0x009896800000995d */ /* 0x008fea0003900000 */
[----:B------:R-:W3:Y:S02]  /*217e0*/  @!P1 SYNCS.PHASECHK.TRANS64 P1, [R9+URZ+0x19ca0], R7 ;  /* 0x019ca007090095a7 */ /* 0x000ee4000802007f */
[----:B---3--:R-:W-:Y:S05]  /*217f0*/  @!P1 BRA `(.L_x_1375) ;  /* 0xfffffffc00f09947 */ /* 0x008fea000383ffff */
[----:B------:R-:W-:Y:S05]  /*21800*/  BRA `(.L_x_1510) ;  /* 0xffffffa400f87947 */ /* 0x000fea000383ffff */
.L_x_1382:
[----:B-1----:R1:W3:Y:S02]  /*21810*/  SYNCS.PHASECHK.TRANS64.TRYWAIT P1, [R9+URZ+0x19cc0], R7 ;  /* 0x019cc007090075a7 */ /* 0x0022e4000802017f */
[----:B---3--:R-:W-:Y:S05]  /*21820*/  @!P1 NANOSLEEP.SYNCS 0x989680 ;  /* 0x009896800000995d */ /* 0x008fea0003900000 */
[----:B------:R-:W3:Y:S02]  /*21830*/  @!P1 SYNCS.PHASECHK.TRANS64 P1, [R9+URZ+0x19cc0], R7 ;  /* 0x019cc007090095a7 */ /* 0x000ee4000802007f */
[----:B---3--:R-:W-:Y:S05]  /*21840*/  @!P1 BRA `(.L_x_1382) ;  /* 0xfffffffc00f09947 */ /* 0x008fea000383ffff */
[----:B------:R-:W-:Y:S05]  /*21850*/  BRA `(.L_x_1511) ;  /* 0xffffffa800f07947 */ /* 0x000fea000383ffff */
.L_x_1407:
[----:B------:R-:W2:Y:S01]  /*21860*/  S2R R20, SR_TID.X ;  /* 0x0000000000147919 */ /* 0x000ea20000002100 */
[----:B------:R-:W-:Y:S01]  /*21870*/  BSSY B0, `(.L_x_1512) ;  /* 0x000000a000007945 */ /* 0x000fe20003800000 */
[----:B------:R-:W-:Y:S02]  /*21880*/  IMAD.MOV.U32 R12, RZ, RZ, RZ ;  /* 0x000000ffff0c7224 */ /* 0x000fe400078e00ff */
[----:B------:R-:W-:Y:S02]  /*21890*/  IMAD.MOV.U32 R11, RZ, RZ, 0x1f ;  /* 0x0000001fff0b7424 */ /* 0x000fe400078e00ff */
[----:B------:R-:W-:Y:S01]  /*218a0*/  IMAD.MOV.U32 R15, RZ, RZ, -0x1 ;  /* 0xffffffffff0f7424 */ /* 0x000fe200078e00ff */
[----:B--2---:R-:W-:-:S04]  /*218b0*/  SHF.R.U32.HI R20, RZ, 0x5, R20 ;  /* 0x00000005ff147819 */ /* 0x004fc80000011614 */
[----:B------:R-:W-:-:S05]  /*218c0*/  LOP3.LUT R20, R20, 0x3, RZ, 0xc0, !PT ;  /* 0x0000000314147812 */ /* 0x000fca00078ec0ff */
[----:B0-----:R-:W-:-:S07]  /*218d0*/  IMAD.MOV.U32 R13, RZ, RZ, R20 ;  /* 0x000000ffff0d7224 */ /* 0x001fce00078e0014 */
[----:B-1----:R-:W-:Y:S05]  /*218e0*/  WARPSYNC.COLLECTIVE R15, `(.L_x_1513) ;  /* 0x000000000f087348 */ /* 0x002fea0003c00000 */
[----:B------:R0:W2:Y:S02]  /*218f0*/  SHFL.IDX P6, R14, R13, R12, R11 ;  /* 0x0000000c0d0e7389 */ /* 0x0000a400000c000b */
[----:B012---:R-:W-:Y:S01]  /*21900*/  ENDCOLLECTIVE ;  /* 0x000000000000791b */ /* 0x007fe20003800000 */
.L_x_1513:
[----:B------:R-:W-:Y:S05]  /*21910*/  BSYNC B0 ;  /* 0x0000000000007941 */ /* 0x000fea0003800000 */
.L_x_1512:
[----:B------:R-:W-:Y:S05]  /*21920*/  BRA `(.L_x_1514) ;  /* 0xffffffb800dc7947 */ /* 0x000fea000383ffff */
.L_x_1409:
[----:B------:R-:W-:Y:S01]  /*21930*/  BSSY B0, `(.L_x_1515) ;  /* 0x0000006000007945 */ /* 0x000fe20003800000 */
[----:B------:R-:W-:-:S07]  /*21940*/  IMAD.MOV.U32 R15, RZ, RZ, -0x1 ;  /* 0xffffffffff0f7424 */ /* 0x000fce00078e00ff */
[----:B012---:R-:W-:Y:S05]  /*21950*/  WARPSYNC.COLLECTIVE R15, `(.L_x_1516) ;  /* 0x000000000f0c7348 */ /* 0x007fea0003c00000 */
[----:B------:R-:W-:Y:S02]  /*21960*/  ELECT P6, UR62, PT ;  /* 0x00000000003e782f */ /* 0x000fe400038c0000 */
[----:B------:R-:W-:Y:S01]  /*21970*/  MOV R14, UR62 ;  /* 0x0000003e000e7c02 */ /* 0x000fe20008000f00 */
[----:B012---:R-:W-:Y:S10]  /*21980*/  ENDCOLLECTIVE ;  /* 0x000000000000791b */ /* 0x007ff40003800000 */
.L_x_1516:
[----:B------:R-:W-:Y:S05]  /*21990*/  BSYNC B0 ;  /* 0x0000000000007941 */ /* 0x000fea0003800000 */
.L_x_1515:
[----:B------:R-:W-:Y:S05]  /*219a0*/  BRA `(.L_x_1517) ;  /* 0xffffffb800dc7947 */ /* 0x000fea000383ffff */
.L_x_1411:
[----:B--2---:R2:W3:Y:S02]  /*219b0*/  SYNCS.PHASECHK.TRANS64.TRYWAIT P0, [R4+URZ+0x19c80], R3 ;  /* 0x019c8003040075a7 */ /* 0x0044e4000800017f */
[----:B---3--:R-:W-:Y:S05]  /*219c0*/  @!P0 NANOSLEEP.SYNCS 0x989680 ;  /* 0x009896800000895d */ /* 0x008fea0003900000 */
[----:B------:R-:W3:Y:S02]  /*219d0*/  @!P0 SYNCS.PHASECHK.TRANS64 P0, [R4+URZ+0x19c80], R3 ;  /* 0x019c8003040085a7 */ /* 0x000ee4000800007f */
[----:B---3--:R-:W-:Y:S05]  /*219e0*/  @!P0 BRA `(.L_x_1411) ;  /* 0xfffffffc00f08947 */ /* 0x008fea000383ffff */
[----:B------:R-:W-:Y:S05]  /*219f0*/  BRA `(.L_x_1518) ;  /* 0xffffffbc00407947 */ /* 0x000fea000383ffff */
.L_x_1413:
[----:B-1----:R1:W3:Y:S02]  /*21a00*/  SYNCS.PHASECHK.TRANS64.TRYWAIT P0, [R4+URZ+0x19c40], R3 ;  /* 0x019c4003040075a7 */ /* 0x0022e4000800017f */
[----:B---3--:R-:W-:Y:S05]  /*21a10*/  @!P0 NANOSLEEP.SYNCS 0x989680 ;  /* 0x009896800000895d */ /* 0x008fea0003900000 */
[----:B------:R-:W3:Y:S02]  /*21a20*/  @!P0 SYNCS.PHASECHK.TRANS64 P0, [R4+URZ+0x19c40], R3 ;  /* 0x019c4003040085a7 */ /* 0x000ee4000800007f */
[----:B---3--:R-:W-:Y:S05]  /*21a30*/  @!P0 BRA `(.L_x_1413) ;  /* 0xfffffffc00f08947 */ /* 0x008fea000383ffff */
[----:B------:R-:W-:Y:S05]  /*21a40*/  BRA `(.L_x_1519) ;  /* 0xffffffbc00bc7947 */ /* 0x000fea000383ffff */
.L_x_1417:
[----:B------:R-:W2:Y:S01]  /*21a50*/  LDL.LU R11, [R1+0x18] ;  /* 0x00001800010b7983 */ /* 0x000ea20000300800 */
[----:B------:R-:W-:Y:S02]  /*21a60*/  IMAD.MOV.U32 R4, RZ, RZ, R12 ;  /* 0x000000ffff047224 */ /* 0x000fe400078e000c */
[----:B------:R-:W-:Y:S02]  /*21a70*/  IMAD.MOV.U32 R13, RZ, RZ, R5 ;  /* 0x000000ffff0d7224 */ /* 0x000fe400078e0005 */
[----:B------:R-:W-:Y:S02]  /*21a80*/  IMAD.MOV.U32 R12, RZ, RZ, RZ ;  /* 0x000000ffff0c7224 */ /* 0x000fe400078e00ff */
[----:B------:R-:W-:Y:S02]  /*21a90*/  IMAD.MOV.U32 R15, RZ, RZ, -0x1 ;  /* 0xffffffffff0f7424 */ /* 0x000fe400078e00ff */
[----:B------:R-:W-:Y:S02]  /*21aa0*/  IMAD.IADD R4, R21, 0x1, R4 ;  /* 0x0000000115047824 */ /* 0x000fe400078e0204 */
[----:B--2---:R-:W-:-:S02]  /*21ab0*/  IMAD R0, R11, R9, RZ ;  /* 0x000000090b007224 */ /* 0x004fc400078e02ff */
[----:B------:R-:W-:-:S03]  /*21ac0*/  IMAD.MOV.U32 R11, RZ, RZ, 0x1e1f ;  /* 0x00001e1fff0b7424 */ /* 0x000fc600078e00ff */
[----:B------:R-:W-:-:S13]  /*21ad0*/  ISETP.GE.AND P4, PT, R4, R0, PT ;  /* 0x000000000400720c */ /* 0x000fda0003f86270 */
[----:B-----5:R-:W-:Y:S05]  /*21ae0*/  WARPSYNC.COLLECTIVE R15, `(.L_x_1520) ;  /* 0x000000000f087348 */ /* 0x020fea0003c00000 */
[----:B------:R0:W1:Y:S02]  /*21af0*/  SHFL.IDX P6, R14, R13, R12, R11 ;  /* 0x0000000c0d0e7389 */ /* 0x00006400000c000b */
[----:B01---5:R-:W-:Y:S01]  /*21b00*/  ENDCOLLECTIVE ;  /* 0x000000000000791b */ /* 0x023fe20003800000 */
.L_x_1520:
[----:B------:R-:W-:Y:S02]  /*21b10*/  IMAD.MOV.U32 R13, RZ, RZ, R6 ;  /* 0x000000ffff0d7224 */ /* 0x000fe400078e0006 */
[----:B------:R-:W-:-:S07]  /*21b20*/  IMAD.MOV.U32 R2, RZ, RZ, R14 ;  /* 0x000000ffff027224 */ /* 0x000fce00078e000e */
[----:B------:R-:W-:Y:S05]  /*21b30*/  WARPSYNC.COLLECTIVE R15, `(.L_x_1521) ;  /* 0x000000000f087348 */ /* 0x000fea0003c00000 */
[----:B------:R0:W1:Y:S02]  /*21b40*/  SHFL.IDX P6, R14, R13, R12, R11 ;  /* 0x0000000c0d0e7389 */ /* 0x00006400000c000b */
[----:B01----:R-:W-:Y:S01]  /*21b50*/  ENDCOLLECTIVE ;  /* 0x000000000000791b */ /* 0x003fe20003800000 */
.L_x_1521:
[----:B------:R-:W-:Y:S02]  /*21b60*/  IMAD.MOV.U32 R13, RZ, RZ, R5 ;  /* 0x000000ffff0d7224 */ /* 0x000fe400078e0005 */
[----:B------:R-:W-:Y:S02]  /*21b70*/  IMAD.MOV.U32 R12, RZ, RZ, 0x1 ;  /* 0x00000001ff0c7424 */ /* 0x000fe400078e00ff */
[----:B------:R-:W-:-:S07]  /*21b80*/  IMAD.MOV.U32 R3, RZ, RZ, R14 ;  /* 0x000000ffff037224 */ /* 0x000fce00078e000e */
[----:B------:R-:W-:Y:S05]  /*21b90*/  WARPSYNC.COLLECTIVE R15, `(.L_x_1522) ;  /* 0x000000000f087348 */ /* 0x000fea0003c00000 */
[----:B------:R0:W1:Y:S02]  /*21ba0*/  SHFL.IDX P6, R14, R13, R12, R11 ;  /* 0x0000000c0d0e7389 */ /* 0x00006400000c000b */
[----:B01----:R-:W-:Y:S01]  /*21bb0*/  ENDCOLLECTIVE ;  /* 0x000000000000791b */ /* 0x003fe20003800000 */
.L_x_1522:
        /* <DEDUP_REMOVED lines=10> */
.L_x_1523:
        /* <DEDUP_REMOVED lines=13> */
.L_x_1524:
        /* <DEDUP_REMOVED lines=14> */
.L_x_1525:
[----:B------:R-:W-:Y:S01]  /*21e10*/  IMAD.MOV.U32 R2, RZ, RZ, R14 ;  /* 0x000000ffff027224 */ /* 0x000fe200078e000e */
[----:B------:R-:W-:Y:S06]  /*21e20*/  BRA `(.L_x_1526) ;  /* 0xffffffc400a87947 */ /* 0x000fec000383ffff */
.L_x_1422:
[----:B--2---:R2:W3:Y:S02]  /*21e30*/  SYNCS.PHASECHK.TRANS64.TRYWAIT P0, [R23+URZ+0x19c20], R0 ;  /* 0x019c2000170075a7 */ /* 0x0044e4000800017f */
[----:B---3--:R-:W-:Y:S05]  /*21e40*/  @!P0 NANOSLEEP.SYNCS 0x989680 ;  /* 0x009896800000895d */ /* 0x008fea0003900000 */
[----:B------:R-:W3:Y:S02]  /*21e50*/  @!P0 SYNCS.PHASECHK.TRANS64 P0, [R23+URZ+0x19c20], R0 ;  /* 0x019c2000170085a7 */ /* 0x000ee4000800007f */
[----:B---3--:R-:W-:Y:S05]  /*21e60*/  @!P0 BRA `(.L_x_1422) ;  /* 0xfffffffc00f08947 */ /* 0x008fea000383ffff */
[----:B------:R-:W-:Y:S05]  /*21e70*/  BRA `(.L_x_1527) ;  /* 0xffffffc800187947 */ /* 0x000fea000383ffff */
.L_x_1428:
[----:B0-----:R0:W1:Y:S02]  /*21e80*/  SYNCS.PHASECHK.TRANS64.TRYWAIT P0, [R6+URZ+0x19c80], R4 ;  /* 0x019c8004060075a7 */ /* 0x001064000800017f */
[----:B-1----:R-:W-:Y:S05]  /*21e90*/  @!P0 NANOSLEEP.SYNCS 0x989680 ;  /* 0x009896800000895d */ /* 0x002fea0003900000 */
[----:B------:R-:W1:Y:S02]  /*21ea0*/  @!P0 SYNCS.PHASECHK.TRANS64 P0, [R6+URZ+0x19c80], R4 ;  /* 0x019c8004060085a7 */ /* 0x000e64000800007f */
[----:B-1----:R-:W-:Y:S05]  /*21eb0*/  @!P0 BRA `(.L_x_1428) ;  /* 0xfffffffc00f08947 */ /* 0x002fea000383ffff */
[----:B------:R-:W-:Y:S05]  /*21ec0*/  BRA `(.L_x_1528) ;  /* 0xffffffc800c07947 */ /* 0x000fea000383ffff */
.L_x_1435:
[----:B-1----:R1:W2:Y:S02]  /*21ed0*/  SYNCS.PHASECHK.TRANS64.TRYWAIT P0, [R6+URZ+0x19c40], R4 ;  /* 0x019c4004060075a7 */ /* 0x0022a4000800017f */
[----:B--2---:R-:W-:Y:S05]  /*21ee0*/  @!P0 NANOSLEEP.SYNCS 0x989680 ;  /* 0x009896800000895d */ /* 0x004fea0003900000 */
[----:B------:R-:W2:Y:S02]  /*21ef0*/  @!P0 SYNCS.PHASECHK.TRANS64 P0, [R6+URZ+0x19c40], R4 ;  /* 0x019c4004060085a7 */ /* 0x000ea4000800007f */
[----:B--2---:R-:W-:Y:S05]  /*21f00*/  @!P0 BRA `(.L_x_1435) ;  /* 0xfffffffc00f08947 */ /* 0x004fea000383ffff */
[----:B------:R-:W-:Y:S05]  /*21f10*/  BRA `(.L_x_1529) ;  /* 0xffffffcc00bc7947 */ /* 0x000fea000383ffff */
.L_x_1443:
[----:B0-----:R0:W1:Y:S02]  /*21f20*/  SYNCS.PHASECHK.TRANS64.TRYWAIT P0, [R3+URZ+0x19c70], R4 ;  /* 0x019c7004030075a7 */ /* 0x001064000800017f */
[----:B-1----:R-:W-:Y:S05]  /*21f30*/  @!P0 NANOSLEEP.SYNCS 0x989680 ;  /* 0x009896800000895d */ /* 0x002fea0003900000 */
[----:B------:R-:W1:Y:S02]  /*21f40*/  @!P0 SYNCS.PHASECHK.TRANS64 P0, [R3+URZ+0x19c70], R4 ;  /* 0x019c7004030085a7 */ /* 0x000e64000800007f */
[----:B-1----:R-:W-:Y:S05]  /*21f50*/  @!P0 BRA `(.L_x_1443) ;  /* 0xfffffffc00f08947 */ /* 0x002fea000383ffff */
[----:B------:R-:W-:Y:S05]  /*21f60*/  BRA `(.L_x_1530) ;  /* 0xffffffd000d07947 */ /* 0x000fea000383ffff */
.L_x_1445:
[----:B0-----:R0:W1:Y:S02]  /*21f70*/  SYNCS.PHASECHK.TRANS64.TRYWAIT P0, [R3+URZ+0x19c60], R4 ;  /* 0x019c6004030075a7 */ /* 0x001064000800017f */
[----:B-1----:R-:W-:Y:S05]  /*21f80*/  @!P0 NANOSLEEP.SYNCS 0x989680 ;  /* 0x009896800000895d */ /* 0x002fea0003900000 */
[----:B------:R-:W1:Y:S02]  /*21f90*/  @!P0 SYNCS.PHASECHK.TRANS64 P0, [R3+URZ+0x19c60], R4 ;  /* 0x019c6004030085a7 */ /* 0x000e64000800007f */
[----:B-1----:R-:W-:Y:S05]  /*21fa0*/  @!P0 BRA `(.L_x_1445) ;  /* 0xfffffffc00f08947 */ /* 0x002fea000383ffff */
[----:B------:R-:W-:Y:S05]  /*21fb0*/  BRA `(.L_x_1531) ;  /* 0xffffffd000d87947 */ /* 0x000fea000383ffff */
.L_x_1452:
[----:B-1----:R1:W2:Y:S02]  /*21fc0*/  SYNCS.PHASECHK.TRANS64.TRYWAIT P1, [R3+URZ+0x19c70], R0 ;  /* 0x019c7000030075a7 */ /* 0x0022a4000802017f */
[----:B--2---:R-:W-:Y:S05]  /*21fd0*/  @!P1 NANOSLEEP.SYNCS 0x989680 ;  /* 0x009896800000995d */ /* 0x004fea0003900000 */
[----:B------:R-:W2:Y:S02]  /*21fe0*/  @!P1 SYNCS.PHASECHK.TRANS64 P1, [R3+URZ+0x19c70], R0 ;  /* 0x019c7000030095a7 */ /* 0x000ea4000802007f */
[----:B--2---:R-:W-:Y:S05]  /*21ff0*/  @!P1 BRA `(.L_x_1452) ;  /* 0xfffffffc00f09947 */ /* 0x004fea000383ffff */
[----:B------:R-:W-:Y:S05]  /*22000*/  BRA `(.L_x_1532) ;  /* 0xffffffd800487947 */ /* 0x000fea000383ffff */
.L_x_1454:
[----:B-1----:R1:W2:Y:S02]  /*22010*/  SYNCS.PHASECHK.TRANS64.TRYWAIT P1, [R3+URZ+0x19c60], R0 ;  /* 0x019c6000030075a7 */ /* 0x0022a4000802017f */
[----:B--2---:R-:W-:Y:S05]  /*22020*/  @!P1 NANOSLEEP.SYNCS 0x989680 ;  /* 0x009896800000995d */ /* 0x004fea0003900000 */
[----:B------:R-:W2:Y:S02]  /*22030*/  @!P1 SYNCS.PHASECHK.TRANS64 P1, [R3+URZ+0x19c60], R0 ;  /* 0x019c6000030095a7 */ /* 0x000ea4000802007f */
[----:B--2---:R-:W-:Y:S05]  /*22040*/  @!P1 BRA `(.L_x_1454) ;  /* 0xfffffffc00f09947 */ /* 0x004fea000383ffff */
[----:B------:R-:W-:Y:S05]  /*22050*/  BRA `(.L_x_1533) ;  /* 0xffffffd8004c7947 */ /* 0x000fea000383ffff */
.L_x_1458:
[----:B------:R-:W-:Y:S01]  /*22060*/  BSSY B0, `(.L_x_1534) ;  /* 0x0000008000007945 */ /* 0x000fe20003800000 */
[----:B0-----:R-:W-:Y:S02]  /*22070*/  IMAD.MOV.U32 R13, RZ, RZ, R16 ;  /* 0x000000ffff0d7224 */ /* 0x001fe400078e0010 */
[----:B------:R-:W-:Y:S02]  /*22080*/  IMAD.MOV.U32 R12, RZ, RZ, RZ ;  /* 0x000000ffff0c7224 */ /* 0x000fe400078e00ff */
[----:B------:R-:W-:Y:S02]  /*22090*/  IMAD.MOV.U32 R11, RZ, RZ, 0x1f ;  /* 0x0000001fff0b7424 */ /* 0x000fe400078e00ff */
[----:B------:R-:W-:-:S07]  /*220a0*/  IMAD.MOV.U32 R15, RZ, RZ, -0x1 ;  /* 0xffffffffff0f7424 */ /* 0x000fce00078e00ff */
[----:B-1----:R-:W-:Y:S05]  /*220b0*/  WARPSYNC.COLLECTIVE R15, `(.L_x_1535) ;  /* 0x000000000f087348 */ /* 0x002fea0003c00000 */
[----:B------:R0:W2:Y:S02]  /*220c0*/  SHFL.IDX P6, R14, R13, R12, R11 ;  /* 0x0000000c0d0e7389 */ /* 0x0000a400000c000b */
[----:B012---:R-:W-:Y:S01]  /*220d0*/  ENDCOLLECTIVE ;  /* 0x000000000000791b */ /* 0x007fe20003800000 */
.L_x_1535:
[----:B------:R-:W-:Y:S05]  /*220e0*/  BSYNC B0 ;  /* 0x0000000000007941 */ /* 0x000fea0003800000 */
.L_x_1534:
        /* <DEDUP_REMOVED lines=9> */
.L_x_1536:
        /* <DEDUP_REMOVED lines=18> */
.L_x_1537:
[----:B------:R-:W-:Y:S01]  /*222a0*/  IMAD.MOV.U32 R12, RZ, RZ, 0x2 ;  /* 0x00000002ff0c7424 */ /* 0x000fe200078e00ff */
[----:B------:R-:W-:-:S05]  /*222b0*/  SEL R5, R14, RZ, P1 ;  /* 0x000000ff0e057207 */ /* 0x000fca0000800000 */
[----:B------:R-:W-:-:S04]  /*222c0*/  IMAD.IADD R4, R2, 0x1, R5 ;  /* 0x0000000102047824 */ /* 0x000fc800078e0205 */
[----:B------:R-:W-:-:S07]  /*222d0*/  IMAD.MOV.U32 R13, RZ, RZ, R4 ;  /* 0x000000ffff0d7224 */ /* 0x000fce00078e0004 */
[----:B------:R-:W-:Y:S05]  /*222e0*/  WARPSYNC.COLLECTIVE R15, `(.L_x_1538) ;  /* 0x000000000f087348 */ /* 0x000fea0003c00000 */
[----:B------:R0:W1:Y:S02]  /*222f0*/  SHFL.UP P6, R14, R13, R12, R11 ;  /* 0x0400000c0d0e7389 */ /* 0x00006400000c000b */
[----:B01----:R-:W-:Y:S01]  /*22300*/  ENDCOLLECTIVE ;  /* 0x000000000000791b */ /* 0x003fe20003800000 */
.L_x_1538:
[----:B------:R-:W-:Y:S01]  /*22310*/  IMAD.MOV.U32 R12, RZ, RZ, 0x4 ;  /* 0x00000004ff0c7424 */ /* 0x000fe200078e00ff */
[----:B------:R-:W-:-:S05]  /*22320*/  SEL R5, R14, RZ, P2 ;  /* 0x000000ff0e057207 */ /* 0x000fca0001000000 */
[----:B------:R-:W-:-:S04]  /*22330*/  IMAD.IADD R5, R4, 0x1, R5 ;  /* 0x0000000104057824 */ /* 0x000fc800078e0205 */
[----:B------:R-:W-:-:S07]  /*22340*/  IMAD.MOV.U32 R13, RZ, RZ, R5 ;  /* 0x000000ffff0d7224 */ /* 0x000fce00078e0005 */
[----:B------:R-:W-:Y:S05]  /*22350*/  WARPSYNC.COLLECTIVE R15, `(.L_x_1539) ;  /* 0x000000000f087348 */ /* 0x000fea0003c00000 */
[----:B------:R0:W1:Y:S02]  /*22360*/  SHFL.UP P6, R14, R13, R12, R11 ;  /* 0x0400000c0d0e7389 */ /* 0x00006400000c000b */
[----:B01----:R-:W-:Y:S01]  /*22370*/  ENDCOLLECTIVE ;  /* 0x000000000000791b */ /* 0x003fe20003800000 */
.L_x_1539:
[----:B------:R-:W-:Y:S01]  /*22380*/  IMAD.MOV.U32 R12, RZ, RZ, 0x8 ;  /* 0x00000008ff0c7424 */ /* 0x000fe200078e00ff */
[----:B------:R-:W-:-:S05]  /*22390*/  SEL R6, R14, RZ, P3 ;  /* 0x000000ff0e067207 */ /* 0x000fca0001800000 */
[----:B------:R-:W-:-:S04]  /*223a0*/  IMAD.IADD R6, R5, 0x1, R6 ;  /* 0x0000000105067824 */ /* 0x000fc800078e0206 */
[----:B------:R-:W-:-:S07]  /*223b0*/  IMAD.MOV.U32 R13, RZ, RZ, R6 ;  /* 0x000000ffff0d7224 */ /* 0x000fce00078e0006 */
[----:B------:R-:W-:Y:S05]  /*223c0*/  WARPSYNC.COLLECTIVE R15, `(.L_x_1540) ;  /* 0x000000000f087348 */ /* 0x000fea0003c00000 */
[----:B------:R0:W1:Y:S02]  /*223d0*/  SHFL.UP P6, R14, R13, R12, R11 ;  /* 0x0400000c0d0e7389 */ /* 0x00006400000c000b */
[----:B01----:R-:W-:Y:S01]  /*223e0*/  ENDCOLLECTIVE ;  /* 0x000000000000791b */ /* 0x003fe20003800000 */
.L_x_1540:
[----:B------:R-:W-:Y:S01]  /*223f0*/  IMAD.MOV.U32 R12, RZ, RZ, 0x10 ;  /* 0x00000010ff0c7424 */ /* 0x000fe200078e00ff */
[----:B------:R-:W-:-:S05]  /*22400*/  SEL R3, R14, RZ, P4 ;  /* 0x000000ff0e037207 */ /* 0x000fca0002000000 */
[----:B------:R-:W-:-:S04]  /*22410*/  IMAD.IADD R4, R6, 0x1, R3 ;  /* 0x0000000106047824 */ /* 0x000fc800078e0203 */
[----:B------:R-:W-:-:S07]  /*22420*/  IMAD.MOV.U32 R13, RZ, RZ, R4 ;  /* 0x000000ffff0d7224 */ /* 0x000fce00078e0004 */
[----:B------:R-:W-:Y:S05]  /*22430*/  WARPSYNC.COLLECTIVE R15, `(.L_x_1541) ;  /* 0x000000000f087348 */ /* 0x000fea0003c00000 */
[----:B------:R0:W1:Y:S02]  /*22440*/  SHFL.UP P6, R14, R13, R12, R11 ;  /* 0x0400000c0d0e7389 */ /* 0x00006400000c000b */
[----:B01----:R-:W-:Y:S01]  /*22450*/  ENDCOLLECTIVE ;  /* 0x000000000000791b */ /* 0x003fe20003800000 */
.L_x_1541:
        /* <DEDUP_REMOVED lines=8> */
.L_x_1542:
[----:B------:R-:W-:Y:S05]  /*224e0*/  BRA `(.L_x_1543) ;  /* 0xffffffd800e47947 */ /* 0x000fea000383ffff */
.L_x_1463:
        /* <DEDUP_REMOVED lines=8> */
.L_x_1545:
[----:B------:R-:W-:Y:S05]  /*22570*/  BSYNC B0 ;  /* 0x0000000000007941 */ /* 0x000fea0003800000 */
.L_x_1544:
        /* <DEDUP_REMOVED lines=8> */
.L_x_1546:
[----:B------:R-:W-:Y:S01]  /*22600*/  IMAD.MOV.U32 R12, RZ, RZ, 0x4 ;  /* 0x00000004ff0c7424 */ /* 0x000fe200078e00ff */
[----:B------:R-:W-:-:S05]  /*22610*/  SEL R4, R14, RZ, P2 ;  /* 0x000000ff0e047207 */ /* 0x000fca0001000000 */
[----:B------:R-:W-:-:S04]  /*22620*/  IMAD.IADD R4, R13, 0x1, R4 ;  /* 0x000000010d047824 */ /* 0x000fc800078e0204 */
[----:B------:R-:W-:-:S07]  /*22630*/  IMAD.MOV.U32 R13, RZ, RZ, R4 ;  /* 0x000000ffff0d7224 */ /* 0x000fce00078e0004 */
[----:B------:R-:W-:Y:S05]  /*22640*/  WARPSYNC.COLLECTIVE R15, `(.L_x_1547) ;  /* 0x000000000f087348 */ /* 0x000fea0003c00000 */
[----:B------:R0:W1:Y:S02]  /*22650*/  SHFL.UP P6, R14, R13, R12, R11 ;  /* 0x0400000c0d0e7389 */ /* 0x00006400000c000b */
[----:B01----:R-:W-:Y:S01]  /*22660*/  ENDCOLLECTIVE ;  /* 0x000000000000791b */ /* 0x003fe20003800000 */
.L_x_1547:
[----:B------:R-:W-:Y:S01]  /*22670*/  IMAD.MOV.U32 R12, RZ, RZ, 0x8 ;  /* 0x00000008ff0c7424 */ /* 0x000fe200078e00ff */
[----:B------:R-:W-:-:S05]  /*22680*/  SEL R5, R14, RZ, P3 ;  /* 0x000000ff0e057207 */ /* 0x000fca0001800000 */
[----:B------:R-:W-:-:S04]  /*22690*/  IMAD.IADD R5, R4, 0x1, R5 ;  /* 0x0000000104057824 */ /* 0x000fc800078e0205 */
[----:B------:R-:W-:-:S07]  /*226a0*/  IMAD.MOV.U32 R13, RZ, RZ, R5 ;  /* 0x000000ffff0d7224 */ /* 0x000fce00078e0005 */
[----:B------:R-:W-:Y:S05]  /*226b0*/  WARPSYNC.COLLECTIVE R15, `(.L_x_1548) ;  /* 0x000000000f087348 */ /* 0x000fea0003c00000 */
[----:B------:R0:W1:Y:S02]  /*226c0*/  SHFL.UP P6, R14, R13, R12, R11 ;  /* 0x0400000c0d0e7389 */ /* 0x00006400000c000b */
[----:B01----:R-:W-:Y:S01]  /*226d0*/  ENDCOLLECTIVE ;  /* 0x000000000000791b */ /* 0x003fe20003800000 */
.L_x_1548:
[----:B------:R-:W-:Y:S01]  /*226e0*/  IMAD.MOV.U32 R12, RZ, RZ, 0x10 ;  /* 0x00000010ff0c7424 */ /* 0x000fe200078e00ff */
[----:B------:R-:W-:-:S05]  /*226f0*/  SEL R6, R14, RZ, P4 ;  /* 0x000000ff0e067207 */ /* 0x000fca0002000000 */
[----:B------:R-:W-:-:S04]  /*22700*/  IMAD.IADD R6, R5, 0x1, R6 ;  /* 0x0000000105067824 */ /* 0x000fc800078e0206 */
[----:B------:R-:W-:-:S07]  /*22710*/  IMAD.MOV.U32 R13, RZ, RZ, R6 ;  /* 0x000000ffff0d7224 */ /* 0x000fce00078e0006 */
[----:B------:R-:W-:Y:S05]  /*22720*/  WARPSYNC.COLLECTIVE R15, `(.L_x_1549) ;  /* 0x000000000f087348 */ /* 0x000fea0003c00000 */
[----:B------:R0:W1:Y:S02]  /*22730*/  SHFL.UP P6, R14, R13, R12, R11 ;  /* 0x0400000c0d0e7389 */ /* 0x00006400000c000b */
[----:B01----:R-:W-:Y:S01]  /*22740*/  ENDCOLLECTIVE ;  /* 0x000000000000791b */ /* 0x003fe20003800000 */
.L_x_1549:
        /* <DEDUP_REMOVED lines=8> */
.L_x_1550:
[----:B------:R-:W-:Y:S05]  /*227d0*/  BRA `(.L_x_1551) ;  /* 0xffffffd800c47947 */ /* 0x000fea000383ffff */
.L_x_1465:
[----:B------:R-:W-:Y:S01]  /*227e0*/  BSSY B0, `(.L_x_1552) ;  /* 0x0000006000007945 */ /* 0x000fe20003800000 */
[----:B------:R-:W-:Y:S01]  /*227f0*/  PLOP3.LUT P6, PT, P6, PT, PT, 0x8, 0x0 ;  /* 0x000000000000781c */ /* 0x000fe200037ce170 */
[----:B------:R-:W-:-:S12]  /*22800*/  IMAD.MOV.U32 R15, RZ, RZ, -0x1 ;  /* 0xffffffffff0f7424 */ /* 0x000fd800078e00ff */
[----:B0-----:R-:W-:Y:S05]  /*22810*/  WARPSYNC.COLLECTIVE R15, `(.L_x_1553) ;  /* 0x000000000f087348 */ /* 0x001fea0003c00000 */
[----:B------:R-:W-:Y:S01]  /*22820*/  VOTE.ANY R14, PT, P6 ;  /* 0x00000000000e7806 */ /* 0x000fe200030e0100 */
[----:B0-----:R-:W-:Y:S06]  /*22830*/  ENDCOLLECTIVE ;  /* 0x000000000000791b */ /* 0x001fec0003800000 */
.L_x_1553:
[----:B------:R-:W-:Y:S05]  /*22840*/  BSYNC B0 ;  /* 0x0000000000007941 */ /* 0x000fea0003800000 */
.L_x_1552:
        /* <DEDUP_REMOVED lines=9> */
.L_x_1554:
[----:B------:R-:W-:Y:S01]  /*228e0*/  IMAD.MOV.U32 R17, RZ, RZ, R14 ;  /* 0x000000ffff117224 */ /* 0x000fe200078e000e */
[----:B------:R-:W-:Y:S06]  /*228f0*/  BRA `(.L_x_1555) ;  /* 0xffffffd800b47947 */ /* 0x000fec000383ffff */
.L_x_1467:
[----:B------:R-:W-:Y:S01]  /*22900*/  BSSY B0, `(.L_x_1556) ;  /* 0x0000007000007945 */ /* 0x000fe20003800000 */
[----:B------:R-:W-:Y:S02]  /*22910*/  IMAD.MOV.U32 R13, RZ, RZ, R3 ;  /* 0x000000ffff0d7224 */ /* 0x000fe400078e0003 */
[----:B------:R-:W-:Y:S02]  /*22920*/  IMAD.MOV.U32 R11, RZ, RZ, 0x1f ;  /* 0x0000001fff0b7424 */ /* 0x000fe400078e00ff */
[----:B------:R-:W-:-:S07]  /*22930*/  IMAD.MOV.U32 R15, RZ, RZ, -0x1 ;  /* 0xffffffffff0f7424 */ /* 0x000fce00078e00ff */
[----:B012---:R-:W-:Y:S05]  /*22940*/  WARPSYNC.COLLECTIVE R15, `(.L_x_1557) ;  /* 0x000000000f087348 */ /* 0x007fea0003c00000 */
[----:B------:R3:W4:Y:S02]  /*22950*/  SHFL.IDX P6, R14, R13, R12, R11 ;  /* 0x0000000c0d0e7389 */ /* 0x00072400000c000b */
[----:B01234-:R-:W-:Y:S01]  /*22960*/  ENDCOLLECTIVE ;  /* 0x000000000000791b */ /* 0x01ffe20003800000 */
.L_x_1557:
[----:B------:R-:W-:Y:S05]  /*22970*/  BSYNC B0 ;  /* 0x0000000000007941 */ /* 0x000fea0003800000 */
.L_x_1556:
[----:B------:R-:W-:Y:S01]  /*22980*/  IMAD.MOV.U32 R5, RZ, RZ, R14 ;  /* 0x000000ffff057224 */ /* 0x000fe200078e000e */
[----:B------:R-:W-:Y:S06]  /*22990*/  BRA `(.L_x_1466) ;  /* 0xffffffd800a87947 */ /* 0x000fec000383ffff */
.L_x_1471:
[----:B0-----:R0:W1:Y:S02]  /*229a0*/  SYNCS.PHASECHK.TRANS64.TRYWAIT P0, [R9+URZ+0x19c20], R0 ;  /* 0x019c2000090075a7 */ /* 0x001064000800017f */
[----:B-1----:R-:W-:Y:S05]  /*229b0*/  @!P0 NANOSLEEP.SYNCS 0x989680 ;  /* 0x009896800000895d */ /* 0x002fea0003900000 */
[----:B------:R-:W1:Y:S02]  /*229c0*/  @!P0 SYNCS.PHASECHK.TRANS64 P0, [R9+URZ+0x19c20], R0 ;  /* 0x019c2000090085a7 */ /* 0x000e64000800007f */
[----:B-1----:R-:W-:Y:S05]  /*229d0*/  @!P0 BRA `(.L_x_1471) ;  /* 0xfffffffc00f08947 */ /* 0x002fea000383ffff */
[----:B------:R-:W-:Y:S05]  /*229e0*/  BRA `(.L_x_1558) ;  /* 0xffffffe000207947 */ /* 0x000fea000383ffff */
.L_x_1472:
        /* <DEDUP_REMOVED lines=11> */
.L_x_1560:
[----:B------:R-:W-:Y:S05]  /*22aa0*/  BSYNC B0 ;  /* 0x0000000000007941 */ /* 0x000fea0003800000 */
.L_x_1559:
[----:B------:R-:W-:Y:S05]  /*22ab0*/  BRA `(.L_x_1561) ;  /* 0xffffffe000087947 */ /* 0x000fea000383ffff */
.L_x_1473:
[----:B------:R-:W-:Y:S01]  /*22ac0*/  BSSY B0, `(.L_x_1562) ;  /* 0x0000006000007945 */ /* 0x000fe20003800000 */
[----:B------:R-:W-:-:S07]  /*22ad0*/  IMAD.MOV.U32 R15, RZ, RZ, -0x1 ;  /* 0xffffffffff0f7424 */ /* 0x000fce00078e00ff */
[----:B0-----:R-:W-:Y:S05]  /*22ae0*/  WARPSYNC.COLLECTIVE R15, `(.L_x_1563) ;  /* 0x000000000f0c7348 */ /* 0x001fea0003c00000 */
[----:B------:R-:W-:Y:S02]  /*22af0*/  ELECT P6, UR62, PT ;  /* 0x00000000003e782f */ /* 0x000fe400038c0000 */
[----:B------:R-:W-:Y:S01]  /*22b00*/  MOV R14, UR62 ;  /* 0x0000003e000e7c02 */ /* 0x000fe20008000f00 */
[----:B0-----:R-:W-:Y:S10]  /*22b10*/  ENDCOLLECTIVE ;  /* 0x000000000000791b */ /* 0x001ff40003800000 */
.L_x_1563:
[----:B------:R-:W-:Y:S05]  /*22b20*/  BSYNC B0 ;  /* 0x0000000000007941 */ /* 0x000fea0003800000 */
.L_x_1562:
[----:B------:R-:W-:Y:S05]  /*22b30*/  BRA `(.L_x_1564) ;  /* 0xffffffdc00fc7947 */ /* 0x000fea000383ffff */
.L_x_1475:
[----:B0-----:R0:W1:Y:S02]  /*22b40*/  SYNCS.PHASECHK.TRANS64.TRYWAIT P1, [R7+URZ], R2 ;  /* 0x00000002070075a7 */ /* 0x001064000802017f */
[----:B-1----:R-:W-:Y:S05]  /*22b50*/  @!P1 NANOSLEEP.SYNCS 0x989680 ;  /* 0x009896800000995d */ /* 0x002fea0003900000 */
[----:B------:R-:W1:Y:S02]  /*22b60*/  @!P1 SYNCS.PHASECHK.TRANS64 P1, [R7+URZ], R2 ;  /* 0x00000002070095a7 */ /* 0x000e64000802007f */
[----:B-1----:R-:W-:Y:S05]  /*22b70*/  @!P1 BRA `(.L_x_1475) ;  /* 0xfffffffc00f09947 */ /* 0x002fea000383ffff */
[----:B------:R-:W-:Y:S05]  /*22b80*/  BRA `(.L_x_1565) ;  /* 0xffffffe000307947 */ /* 0x000fea000383ffff */
.L_x_1476:
[----:B-1----:R1:W2:Y:S02]  /*22b90*/  SYNCS.PHASECHK.TRANS64.TRYWAIT P1, [R3+URZ], R0 ;  /* 0x00000000030075a7 */ /* 0x0022a4000802017f */
[----:B--2---:R-:W-:Y:S05]  /*22ba0*/  @!P1 NANOSLEEP.SYNCS 0x989680 ;  /* 0x009896800000995d */ /* 0x004fea0003900000 */
[----:B------:R-:W2:Y:S02]  /*22bb0*/  @!P1 SYNCS.PHASECHK.TRANS64 P1, [R3+URZ], R0 ;  /* 0x00000000030095a7 */ /* 0x000ea4000802007f */
[----:B--2---:R-:W-:Y:S05]  /*22bc0*/  @!P1 BRA `(.L_x_1476) ;  /* 0xfffffffc00f09947 */ /* 0x004fea000383ffff */
[----:B------:R-:W-:Y:S05]  /*22bd0*/  BRA `(.L_x_1566) ;  /* 0xffffffe000247947 */ /* 0x000fea000383ffff */
.L_x_1478:
[----:B-1----:R1:W2:Y:S02]  /*22be0*/  SYNCS.PHASECHK.TRANS64.TRYWAIT P1, [R3+URZ+0x19c60], R2 ;  /* 0x019c6002030075a7 */ /* 0x0022a4000802017f */
[----:B--2---:R-:W-:Y:S05]  /*22bf0*/  @!P1 NANOSLEEP.SYNCS 0x989680 ;  /* 0x009896800000995d */ /* 0x004fea0003900000 */
[----:B------:R-:W2:Y:S02]  /*22c00*/  @!P1 SYNCS.PHASECHK.TRANS64 P1, [R3+URZ+0x19c60], R2 ;  /* 0x019c6002030095a7 */ /* 0x000ea4000802007f */
[----:B--2---:R-:W-:Y:S05]  /*22c10*/  @!P1 BRA `(.L_x_1478) ;  /* 0xfffffffc00f09947 */ /* 0x004fea000383ffff */
[----:B------:R-:W-:Y:S05]  /*22c20*/  BRA `(.L_x_1567) ;  /* 0xffffffe000247947 */ /* 0x000fea000383ffff */
.L_x_1480:
[----:B--2---:R2:W3:Y:S02]  /*22c30*/  SYNCS.PHASECHK.TRANS64.TRYWAIT P1, [R5+URZ+0x19c60], R0 ;  /* 0x019c6000050075a7 */ /* 0x0044e4000802017f */
[----:B---3--:R-:W-:Y:S05]  /*22c40*/  @!P1 NANOSLEEP.SYNCS 0x989680 ;  /* 0x009896800000995d */ /* 0x008fea0003900000 */
[----:B------:R-:W3:Y:S02]  /*22c50*/  @!P1 SYNCS.PHASECHK.TRANS64 P1, [R5+URZ+0x19c60], R0 ;  /* 0x019c6000050095a7 */ /* 0x000ee4000802007f */
[----:B---3--:R-:W-:Y:S05]  /*22c60*/  @!P1 BRA `(.L_x_1480) ;  /* 0xfffffffc00f09947 */ /* 0x008fea000383ffff */
[----:B------:R-:W-:Y:S05]  /*22c70*/  BRA `(.L_x_1568) ;  /* 0xffffffe000247947 */ /* 0x000fea000383ffff */
.L_x_1482:
[----:B---3--:R3:W4:Y:S02]  /*22c80*/  SYNCS.PHASECHK.TRANS64.TRYWAIT P0, [R3+URZ+0x19c80], R2 ;  /* 0x019c8002030075a7 */ /* 0x008724000800017f */
[----:B----4-:R-:W-:Y:S05]  /*22c90*/  @!P0 NANOSLEEP.SYNCS 0x989680 ;  /* 0x009896800000895d */ /* 0x010fea0003900000 */
[----:B------:R-:W4:Y:S02]  /*22ca0*/  @!P0 SYNCS.PHASECHK.TRANS64 P0, [R3+URZ+0x19c80], R2 ;  /* 0x019c8002030085a7 */ /* 0x000f24000800007f */
[----:B----4-:R-:W-:Y:S05]  /*22cb0*/  @!P0 BRA `(.L_x_1482) ;  /* 0xfffffffc00f08947 */ /* 0x010fea000383ffff */
[----:B------:R-:W-:Y:S05]  /*22cc0*/  BRA `(.L_x_1483) ;  /* 0xffffffe000207947 */ /* 0x000fea000383ffff */
.L_x_1569:
        /* <DEDUP_REMOVED lines=11> */
.L_x_2303:


//--------------------- .text._ZN7cutlass13device_kernelIN5flash11enable_sm90INS1_16FlashAttnFwdSm90INS1_25CollectiveMainloopFwdSm90ILi2EN4cute5tupleIJNS5_1CILi1EEES8_S8_EEENS6_IJNS7_ILi192EEENS7_ILi128EEENS7_ILi96EEEEEELi96ENS_12float_e4m3_tEfNS_4arch4Sm90ELb1ELb0ELb0ELb0ELb0ELb0ELb0ELb1ELb1ELb1ELb0ELb0EEENS1_21CollectiveEpilogueFwdINS6_IJSA_SC_SB_EEES9_NS_10bfloat16_tESG_Li384ELb0ELb1ELb0ELb1EEENS1_30DynamicPersistentTileSchedulerILi384ELi128ELb0ELb1ELb1EEEEEEEEEvNT_6ParamsE --------------------------
	.section	.text._ZN7cutlass13device_kernelIN5flash11enable_sm90INS1_16FlashAttnFwdSm90INS1_25CollectiveMainloopFwdSm90ILi2EN4cute5tupleIJNS5_1CILi1EEES8_S8_EEENS6_IJNS7_ILi192EEENS7_ILi128EEENS7_ILi96EEEEEELi96ENS_12float_e4m3_tEfNS_4arch4Sm90ELb1ELb0ELb0ELb0ELb0ELb0ELb0ELb1ELb1ELb1ELb0ELb0EEENS1_21CollectiveEpilogueFwdINS6_IJSA_SC_SB_EEES9_NS_10bfloat16_tESG_Li384ELb0ELb1ELb0ELb1EEENS1_30DynamicPersistentTileSchedulerILi384ELi128ELb0ELb1ELb1EEEEEEEEEvNT_6ParamsE,"ax",@progbits
	.align	128
.text._ZN7cutlass13device_kernelIN5flash11enable_sm90INS1_16FlashAttnFwdSm90INS1_25CollectiveMainloopFwdSm90ILi2EN4cute5tupleIJNS5_1CILi1EEES8_S8_EEENS6_IJNS7_ILi192EEENS7_ILi128EEENS7_ILi96EEEEEELi96ENS_12float_e4m3_tEfNS_4arch4Sm90ELb1ELb0ELb0ELb0ELb0ELb0ELb0ELb1ELb1ELb1ELb0ELb0EEENS1_21CollectiveEpilogueFwdINS6_IJSA_SC_SB_EEES9_NS_10bfloat16_tESG_Li384ELb0ELb1ELb0ELb1EEENS1_30DynamicPersistentTileSchedulerILi384ELi128ELb0ELb1ELb1EEEEEEEEEvNT_6ParamsE:
        .type           _ZN7cutlass13device_kernelIN5flash11enable_sm90INS1_16FlashAttnFwdSm90INS1_25CollectiveMainloopFwdSm90ILi2EN4cute5tupleIJNS5_1CILi1EEES8_S8_EEENS6_IJNS7_ILi192EEENS7_ILi128EEENS7_ILi96EEEEEELi96ENS_12float_e4m3_tEfNS_4arch4Sm90ELb1ELb0ELb0ELb0ELb0ELb0ELb0ELb1ELb1ELb1ELb0ELb0EEENS1_21CollectiveEpilogueFwdINS6_IJSA_SC_SB_EEES9_NS_10bfloat16_tESG_Li384ELb0ELb1ELb0ELb1EEENS1_30DynamicPersistentTileSchedulerILi384ELi128ELb0ELb1ELb1EEEEEEEEEvNT_6ParamsE,@function
        .size           _ZN7cutlass13device_kernelIN5flash11enable_sm90INS1_16FlashAttnFwdSm90INS1_25CollectiveMainloopFwdSm90ILi2EN4cute5tupleIJNS5_1CILi1EEES8_S8_EEENS6_IJNS7_ILi192EEENS7_ILi128EEENS7_ILi96EEEEEELi96ENS_12float_e4m3_tEfNS_4arch4Sm90ELb1ELb0ELb0ELb0ELb0ELb0ELb0ELb1ELb1ELb1ELb0ELb0EEENS1_21CollectiveEpilogueFwdINS6_IJSA_SC_SB_EEES9_NS_10bfloat16_tESG_Li384ELb0ELb1ELb0ELb1EEENS1_30DynamicPersistentTileSchedulerILi384ELi128ELb0ELb1ELb1EEEEEEEEEvNT_6ParamsE,(.L_x_2304 - _ZN7cutlass13device_kernelIN5flash11enable_sm90INS1_16FlashAttnFwdSm90INS1_25CollectiveMainloopFwdSm90ILi2EN4cute5tupleIJNS5_1CILi1EEES8_S8_EEENS6_IJNS7_ILi192EEENS7_ILi128EEENS7_ILi96EEEEEELi96ENS_12float_e4m3_tEfNS_4arch4Sm90ELb1ELb0ELb0ELb0ELb0ELb0ELb0ELb1ELb1ELb1ELb0ELb0EEENS1_21CollectiveEpilogueFwdINS6_IJSA_SC_SB_EEES9_NS_10bfloat16_tESG_Li384ELb0ELb1ELb0ELb1EEENS1_30DynamicPersistentTileSchedulerILi384ELi128ELb0ELb1ELb1EEEEEEEEEvNT_6ParamsE)
        .other          _ZN7cutlass13device_kernelIN5flash11enable_sm90INS1_16FlashAttnFwdSm90INS1_25CollectiveMainloopFwdSm90ILi2EN4cute5tupleIJNS5_1CILi1EEES8_S8_EEENS6_IJNS7_ILi192EEENS7_ILi128EEENS7_ILi96EEEEEELi96ENS_12float_e4m3_tEfNS_4arch4Sm90ELb1ELb0ELb0ELb0ELb0ELb0ELb0ELb1ELb1ELb1ELb0ELb0EEENS1_21CollectiveEpilogueFwdINS6_IJSA_SC_SB_EEES9_NS_10bfloat16_tESG_Li384ELb0ELb1ELb0ELb1EEENS1_30DynamicPersistentTileSchedulerILi384ELi128ELb0ELb1ELb1EEEEEEEEEvNT_6ParamsE,@"STO_CUDA_ENTRY STV_DEFAULT"
_ZN7cutlass13device_kernelIN5flash11enable_sm90INS1_16FlashAttnFwdSm90INS1_25CollectiveMainloopFwdSm90ILi2EN4cute5tupleIJNS5_1CILi1EEES8_S8_EEENS6_IJNS7_ILi192EEENS7_ILi128EEENS7_ILi96EEEEEELi96ENS_12float_e4m3_tEfNS_4arch4Sm90ELb1ELb0ELb0ELb0ELb0ELb0ELb0ELb1ELb1ELb1ELb0ELb0EEENS1_21CollectiveEpilogueFwdINS6_IJSA_SC_SB_EEES9_NS_10bfloat16_tESG_Li384ELb0ELb1ELb0ELb1EEENS1_30DynamicPersistentTileSchedulerILi384ELi128ELb0ELb1ELb1EEEEEEEEEvNT_6ParamsE:
        /* <DEDUP_REMOVED lines=18> */
.L_x_1571:
[----:B------:R-:W-:Y:S05]  /*0120*/  BSYNC B0 ;  /* 0x0000000000007941 */ /* 0x000fea0003800000 */
.L_x_1570:
        /* <DEDUP_REMOVED lines=41> */
.L_x_1572:
        /* <DEDUP_REMOVED lines=22> */
.L_x_1573:
        /* <DEDUP_REMOVED lines=18> */
.L_x_1574:
        /* <DEDUP_REMOVED lines=22> */
.L_x_1575:
        /* <DEDUP_REMOVED lines=22> */
.L_x_1576:
[----:B------:R-:W-:Y:S01]  /*0900*/  PLOP3.LUT P0, PT, PT, PT, UP0, 0x80, 0x0 ;  /* 0x000000000000781c */ /* 0x000fe20003f0f008 */
[----:B------:R-:W-:Y:S01]  /*0910*/  UMOV UR41, 0x1 ;  /* 0x0000000100297882 */ /* 0x000fe20000000000 */
[----:B------:R-:W-:Y:S01]  /*0920*/  NOP ;  /* 0x0000000000007918 */ /* 0x000fe20000000000 */
[----:B------:R-:W-:Y:S01]  /*0930*/  USEL UR41, UR41, 0x2, !UP0 ;  /* 0x0000000229297887 */ /* 0x000fe2000c000000 */
[----:B------:R-:W-:Y:S01]  /*0940*/  ULDC.64 UR46, c[0x0][0x208] ;  /* 0x00008200002e7ab9 */ /* 0x000fe20000000a00 */
[----:B012-4-:R-:W-:Y:S08]  /*0950*/  BAR.SYNC.DEFER_BLOCKING 0x0 ;  /* 0x0000000000007b1d */ /* 0x017ff00000010000 */
[----:B------:R-:W-:Y:S05]  /*0960*/  @!P0 BRA `(.L_x_1577) ;  /* 0x00000098001c8947 */ /* 0x000fea0003800000 */
.L_x_1578:
        /* <DEDUP_REMOVED lines=20> */
[CC--:B------:R-:W-:Y:S02]  /*0ab0*/  LEA.HI R3, R0.reuse, R11.reuse, RZ, 0x5 ;  /* 0x0000000b00037211 */ /* 0x0c0fe400078f28ff */
        /* <DEDUP_REMOVED lines=41> */
.L_x_1624:
        /* <DEDUP_REMOVED lines=12> */
[----:B012345:R-:W-:Y:S05]  /*0e10*/  @!P0 BRA `(.L_x_1579) ;  /* 0x0000000000208947 */ /* 0x03ffea0003800000 */
        /* <DEDUP_REMOVED lines=8> */
.L_x_1579:
[----:B------:R-:W-:Y:S01]  /*0ea0*/  ULDC UR6, c[0x0][0xc54] ;  /* 0x0003150000067ab9 */ /* 0x000fe20000000800 */
[----:B------:R-:W-:Y:S01]  /*0eb0*/  UMOV UR8, UR7 ;  /* 0x0000000700087c82 */ /* 0x000fe20008000000 */
[----:B------:R-:W-:-:S11]  /*0ec0*/  UISETP.NE.AND UP0, UPT, UR6, 0x1, UPT ;  /* 0x000000010600788c */ /* 0x000fd6000bf05270 */
[----:B------:R-:W-:Y:S02]  /*0ed0*/  @UP0 ULDC.64 UR10, c[0x0][0xc58] ;  /* 0x00031600000a0ab9 */ /* 0x000fe40000000a00 */
[----:B------:R-:W-:-:S04]  /*0ee0*/  UIMAD.WIDE.U32 UR4, UR7, UR10, URZ ;  /* 0x0000000a070472a5 */ /* 0x000fc8000f8e003f */
[----:B------:R-:W-:-:S04]  /*0ef0*/  @UP0 USHF.R.U32.HI UR8, URZ, UR11, UR5 ;  /* 0x0000000b3f080299 */ /* 0x000fc80008011605 */
[----:B------:R-:W-:-:S12]  /*0f00*/  UIMAD UR4, UR8, UR6, URZ ;  /* 0x00000006080472a4 */ /* 0x000fd8000f8e023f */
.L_x_1580:
        /* <DEDUP_REMOVED lines=55> */
[----:B------:R-:W-:Y:S01]  /*1280*/  ULDC UR5, c[0x0][0x448] ;  /* 0x0001120000057ab9 */ /* 0x000fe20000000800 */
[----:B------:R-:W-:Y:S01]  /*1290*/  IMAD.U32 R5, RZ, RZ, UR7 ;  /* 0x00000007ff057e24 */ /* 0x000fe2000f8e00ff */
[----:B------:R-:W-:Y:S01]  /*12a0*/  ULDC UR49, c[0x0][0x424] ;  /* 0x0001090000317ab9 */ /* 0x000fe20000000800 */
[----:B------:R-:W-:Y:S01]  /*12b0*/  ULDC UR9, c[0x0][0x2f0] ;  /* 0x0000bc0000097ab9 */ /* 0x000fe20000000800 */
[----:B------:R0:W2:Y:S01]  /*12c0*/  @P0 LDG.E R7, desc[UR46][R2.64] ;  /* 0x0000002e02070981 */ /* 0x0000a2000c1e1900 */
[----:B------:R-:W-:Y:S01]  /*12d0*/  UISETP.NE.AND UP1, UPT, UR5, 0x1, UPT ;  /* 0x000000010500788c */ /* 0x000fe2000bf25270 */
[----:B------:R-:W-:Y:S02]  /*12e0*/  ULDC.64 UR6, c[0x0][0x418] ;  /* 0x0001060000067ab9 */ /* 0x000fe40000000a00 */
[----:B------:R-:W2:Y:S01]  /*12f0*/  @P1 LDG.E R0, desc[UR46][R4.64] ;  /* 0x0000002e04001981 */ /* 0x000ea2000c1e1900 */
[----:B------:R-:W-:Y:S01]  /*1300*/  UISETP.NE.U32.AND UP0, UPT, UR6, URZ, UPT ;  /* 0x0000003f0600728c */ /* 0x000fe2000bf05070 */
[----:B------:R-:W-:-:S02]  /*1310*/  PLOP3.LUT P0, PT, PT, PT, PT, 0x80, 0x0 ;  /* 0x000000000000781c */ /* 0x000fc40003f0f070 */
[----:B------:R-:W-:Y:S02]  /*1320*/  CS2R R8, SRZ ;  /* 0x0000000000087805 */ /* 0x000fe4000001ff00 */
[----:B------:R-:W-:Y:S01]  /*1330*/  CS2R R134, SRZ ;  /* 0x0000000000867805 */ /* 0x000fe2000001ff00 */
[----:B------:R-:W-:Y:S01]  /*1340*/  UISETP.NE.AND.EX UP0, UPT, UR7, URZ, UPT, UP0 ;  /* 0x0000003f0700728c */ /* 0x000fe2000bf05300 */
[----:B0-----:R-:W-:Y:S01]  /*1350*/  IMAD.MOV.U32 R3, RZ, RZ, RZ ;  /* 0x000000ffff037224 */ /* 0x001fe200078e00ff */
[----:B------:R-:W-:Y:S01]  /*1360*/  CS2R R132, SRZ ;  /* 0x0000000000847805 */ /* 0x000fe2000001ff00 */
[----:B------:R-:W-:Y:S01]  /*1370*/  ULDC UR7, c[0x0][0x288] ;  /* 0x0000a20000077ab9 */ /* 0x000fe20000000800 */
[----:B------:R-:W-:Y:S01]  /*1380*/  USEL UR49, UR49, 0x1, UP0 ;  /* 0x0000000131317887 */ /* 0x000fe20008000000 */
[----:B------:R-:W-:Y:S01]  /*1390*/  CS2R R10, SRZ ;  /* 0x00000000000a7805 */ /* 0x000fe2000001ff00 */
[----:B------:R-:W-:Y:S01]  /*13a0*/  UIADD3 UR7, -UR7, 0x80, URZ ;  /* 0x0000008007077890 */ /* 0x000fe2000fffe13f */
[----:B------:R-:W-:-:S02]  /*13b0*/  CS2R R126, SRZ ;  /* 0x00000000007e7805 */ /* 0x000fc4000001ff00 */
[----:B------:R-:W-:Y:S02]  /*13c0*/  CS2R R12, SRZ ;  /* 0x00000000000c7805 */ /* 0x000fe4000001ff00 */
[----:B------:R-:W-:Y:S01]  /*13d0*/  CS2R R124, SRZ ;  /* 0x00000000007c7805 */ /* 0x000fe2000001ff00 */
[----:B------:R-:W-:Y:S01]  /*13e0*/  UIMAD UR7, UR49, UR9, UR7 ;  /* 0x00000009310772a4 */ /* 0x000fe2000f8e0207 */
        /* <DEDUP_REMOVED lines=16> */
[----:B------:R-:W-:-:S02]  /*14f0*/  IMAD.MOV.U32 R36, RZ, RZ, RZ ;  /* 0x000000ffff247224 */ /* 0x000fc400078e00ff */
[----:B--2---:R-:W-:Y:S01]  /*1500*/  FMUL.FTZ R0, R7, R0 ;  /* 0x0000000007007220 */ /* 0x004fe20000410000 */
[----:B------:R-:W-:-:S03]  /*1510*/  CS2R R6, SRZ ;  /* 0x0000000000067805 */ /* 0x000fc6000001ff00 */
[----:B------:R-:W-:Y:S01]  /*1520*/  FMUL.FTZ R0, R0, UR4 ;  /* 0x0000000400007c20 */ /* 0x000fe20008410000 */
[----:B------:R-:W-:Y:S02]  /*1530*/  ULDC UR4, c[0x0][0xc3c] ;  /* 0x00030f0000047ab9 */ /* 0x000fe40000000800 */
[----:B------:R-:W-:Y:S02]  /*1540*/  UIADD3 UR4, UR8, UR4, URZ ;  /* 0x0000000408047290 */ /* 0x000fe4000fffe03f */
[----:B------:R-:W-:Y:S01]  /*1550*/  R2UR UR42, R0 ;  /* 0x00000000002a72ca */ /* 0x000fe200000e0000 */
[----:B------:R-:W-:Y:S01]  /*1560*/  @UP1 ULDC UR8, c[0x0][0x450] ;  /* 0x0001140000081ab9 */ /* 0x000fe20000000800 */
[----:B------:R-:W-:-:S03]  /*1570*/  UIMAD UR43, UR4, 0xc0, URZ ;  /* 0x000000c0042b78a4 */ /* 0x000fc6000f8e023f */
[----:B------:R-:W-:Y:S01]  /*1580*/  @UP1 ULDC UR4, c[0x0][0x44c] ;  /* 0x0001130000041ab9 */ /* 0x000fe20000000800 */
[----:B------:R-:W-:-:S04]  /*1590*/  UIADD3 UR6, UR43, 0xbf, URZ ;  /* 0x000000bf2b067890 */ /* 0x000fc8000fffe03f */
[----:B------:R-:W-:Y:S02]  /*15a0*/  UIMAD.WIDE.U32 UR4, UR6, UR4, URZ ;  /* 0x00000004060472a5 */ /* 0x000fe4000f8e003f */
[----:B------:R-:W-:Y:S02]  /*15b0*/  UIMAD UR4, UR49, UR9, 0x7f ;  /* 0x0000007f310474a4 */ /* 0x000fe4000f8e0209 */
[----:B------:R-:W-:Y:S02]  /*15c0*/  @UP1 USHF.R.U32.HI UR6, URZ, UR8, UR5 ;  /* 0x000000083f061299 */ /* 0x000fe40008011605 */
[----:B------:R-:W-:Y:S02]  /*15d0*/  USHF.R.S32.HI UR5, URZ, 0x1f, UR4 ;  /* 0x0000001f3f057899 */ /* 0x000fe40008011404 */
[----:B------:R-:W-:Y:S02]  /*15e0*/  UIADD3 UR6, UR7, UR6, URZ ;  /* 0x0000000607067290 */ /* 0x000fe4000fffe03f */
[----:B------:R-:W-:-:S02]  /*15f0*/  ULEA.HI UR5, UR5, UR4, URZ, 0x7 ;  /* 0x0000000405057291 */ /* 0x000fc4000f8f383f */
[----:B------:R-:W-:Y:S02]  /*1600*/  USHF.R.S32.HI UR7, URZ, 0x1f, UR6 ;  /* 0x0000001f3f077899 */ /* 0x000fe40008011406 */
[----:B------:R-:W-:Y:S02]  /*1610*/  USHF.R.S32.HI UR5, URZ, 0x7, UR5 ;  /* 0x000000073f057899 */ /* 0x000fe40008011405 */
[----:B------:R-:W-:-:S04]  /*1620*/  ULEA.HI UR7, UR7, UR6, URZ, 0x7 ;  /* 0x0000000607077291 */ /* 0x000fc8000f8f383f */
[----:B------:R-:W-:-:S04]  /*1630*/  USHF.R.S32.HI UR7, URZ, 0x7, UR7 ;  /* 0x000000073f077899 */ /* 0x000fc80008011407 */
[----:B------:R-:W-:-:S04]  /*1640*/  UISETP.LT.AND UP0, UPT, UR5, UR7, UPT ;  /* 0x000000070500728c */ /* 0x000fc8000bf01270 */
[----:B------:R-:W-:-:S04]  /*1650*/  USEL UR50, UR5, UR7, UP0 ;  /* 0x0000000705327287 */ /* 0x000fc80008000000 */
[----:B------:R-:W-:-:S06]  /*1660*/  UISETP.GE.AND UP0, UPT, UR50, 0x1, UPT ;  /* 0x000000013200788c */ /* 0x000fcc000bf06270 */
[----:B------:R-:W-:-:S13]  /*1670*/  PLOP3.LUT P1, PT, PT, PT, UP0, 0x80, 0x0 ;  /* 0x000000000000781c */ /* 0x000fda0003f2f008 */
[----:B------:R-:W-:Y:S05]  /*1680*/  @!P1 BRA `(.L_x_1581) ;  /* 0x0000006c00a09947 */ /* 0x000fea0003800000 */
        /* <DEDUP_REMOVED lines=31> */
.L_x_1582:
        /* <DEDUP_REMOVED lines=9> */
.L_x_1707:
[----:B------:R-:W-:Y:S05]  /*1910*/  @!P0 BRA `(.L_x_1584) ;  /* 0x0000000000048947 */ /* 0x000fea0003800000 */
[----:B------:R-:W-:Y:S01]  /*1920*/  BPT.TRAP 0x1 ;  /* 0x000000040000795c */ /* 0x000fe20000300000 */
.L_x_1584:
[----:B0-----:R-:W-:Y:S02]  /*1930*/  IMAD.U32 R3, RZ, RZ, UR38 ;  /* 0x00000026ff037e24 */ /* 0x001fe4000f8e00ff */
[----:B------:R-:W-:-:S03]  /*1940*/  IMAD.U32 R0, RZ, RZ, UR37 ;  /* 0x00000025ff007e24 */ /* 0x000fc6000f8e00ff */
[----:B------:R-:W-:Y:S02]  /*1950*/  LEA R3, R3, UR45, 0x3 ;  /* 0x0000002d03037c11 */ /* 0x000fe4000f8e18ff */
[----:B------:R-:W-:-:S04]  /*1960*/  SHF.L.U32 R0, R0, 0x1f, RZ ;  /* 0x0000001f00007819 */ /* 0x000fc800000006ff */
[----:B------:R0:W1:Y:S01]  /*1970*/  SYNCS.PHASECHK.TRANS64.TRYWAIT P2, [R3+URZ+0x19c30], R0 ;  /* 0x019c3000030075a7 */ /* 0x000062000804017f */
[----:B------:R-:W-:Y:S05]  /*1980*/  @!P0 BRA `(.L_x_1585) ;  /* 0x0000000000048947 */ /* 0x000fea0003800000 */
[----:B------:R-:W-:Y:S01]  /*1990*/  BPT.TRAP 0x1 ;  /* 0x000000040000795c */ /* 0x000fe20000300000 */
.L_x_1585:
[----:B------:R-:W2:Y:S02]  /*19a0*/  S2R R2, SR_TID.X ;  /* 0x0000000000027919 */ /* 0x000ea40000002100 */
[----:B--2---:R-:W-:Y:S01]  /*19b0*/  LOP3.LUT P1, RZ, R2, 0x7f, RZ, 0xc0, !PT ;  /* 0x0000007f02ff7812 */ /* 0x004fe2000782c0ff */
[----:B-1----:R-:W-:-:S12]  /*19c0*/  @P2 BRA `(.L_x_1586) ;  /* 0x0000000000082947 */ /* 0x002fd80003800000 */
[----:B------:R-:W1:Y:S02]  /*19d0*/  SYNCS.PHASECHK.TRANS64.TRYWAIT P2, [R3+URZ+0x19c30], R0 ;  /* 0x019c3000030075a7 */ /* 0x000e64000804017f */
[----:B-1----:R-:W-:Y:S05]  /*19e0*/  @!P2 BRA `(.L_x_1587) ;  /* 0x000000c40074a947 */ /* 0x002fea0003800000 */
.L_x_1586:
[----:B------:R-:W-:Y:S05]  /*19f0*/  WARPSYNC.ALL ;  /* 0x0000000000007948 */ /* 0x000fea0003800000 */
[----:B------:R-:W-:Y:S01]  /*1a00*/  UIADD3 UR4, UR45, 0x13800, URZ ;  /* 0x000138002d047890 */ /* 0x000fe2000fffe03f */
[----:B------:R-:W-:Y:S01]  /*1a10*/  WARPGROUP.ARRIVE ;  /* 0x00000000000079c5 */ /* 0x000fe20000000000 */
[----:B------:R-:W-:Y:S01]  /*1a20*/  ULOP3.LUT UR12, UR51, 0x10000, URZ, 0xfc, !UPT ;  /* 0x00010000330c7892 */ /* 0x000fe2000f8efc3f */
[----:B01----:R-:W-:Y:S01]  /*1a30*/  VIADD R0, R17, UR43 ;  /* 0x0000002b11007c36 */ /* 0x003fe20008000000 */
[----:B------:R-:W-:Y:S01]  /*1a40*/  USHF.R.U32.HI UR4, URZ, 0x4, UR4 ;  /* 0x000000043f047899 */ /* 0x000fe20008011604 */
[----:B------:R-:W-:Y:S01]  /*1a50*/  CS2R R134, SRZ ;  /* 0x0000000000867805 */ /* 0x000fe2000001ff00 */
[----:B------:R-:W-:Y:S01]  /*1a60*/  UMOV UR13, 0xc0000010 ;  /* 0xc0000010000d7882 */ /* 0x000fe20000000000 */
[----:B------:R-:W-:Y:S01]  /*1a70*/  UMOV UR15, 0xc0000010 ;  /* 0xc0000010000f7882 */ /* 0x000fe20000000000 */
[----:B------:R-:W-:Y:S01]  /*1a80*/  ULOP3.LUT UR4, UR4, 0x3fff, URZ, 0xc0, !UPT ;  /* 0x00003fff04047892 */ /* 0x000fe2000f8ec03f */
[----:B------:R-:W-:Y:S01]  /*1a90*/  CS2R R132, SRZ ;  /* 0x0000000000847805 */ /* 0x000fe2000001ff00 */
[----:B------:R-:W-:Y:S01]  /*1aa0*/  UMOV UR5, 0xc0000010 ;  /* 0xc000001000057882 */ /* 0x000fe20000000000 */
[----:B------:R-:W-:Y:S01]  /*1ab0*/  UMOV UR7, 0xc0000010 ;  /* 0xc000001000077882 */ /* 0x000fe20000000000 */
[----:B------:R-:W-:Y:S01]  /*1ac0*/  ULOP3.LUT UR16, UR4, 0x10000, URZ, 0xfc, !UPT ;  /* 0x0001000004107892 */ /* 0x000fe2000f8efc3f */
[----:B------:R-:W-:Y:S01]  /*1ad0*/  CS2R R130, SRZ ;  /* 0x0000000000827805 */ /* 0x000fe2000001ff00 */
[----:B------:R-:W-:Y:S01]  /*1ae0*/  UIADD3 UR4, UR12, 0x180, URZ ;  /* 0x000001800c047890 */ /* 0x000fe2000fffe03f */
[----:B------:R-:W-:Y:S01]  /*1af0*/  CS2R R128, SRZ ;  /* 0x0000000000807805 */ /* 0x000fe2000001ff00 */
[----:B------:R-:W-:Y:S01]  /*1b00*/  UIMAD UR14, UR38, 0x300, UR16 ;  /* 0x00000300260e78a4 */ /* 0x000fe2000f8e0210 */
[----:B------:R-:W-:Y:S01]  /*1b10*/  CS2R R126, SRZ ;  /* 0x00000000007e7805 */ /* 0x000fe2000001ff00 */
[----:B------:R-:W-:Y:S01]  /*1b20*/  UIADD3 UR8, UR12, 0x300, URZ ;  /* 0x000003000c087890 */ /* 0x000fe2000fffe03f */
[----:B------:R-:W-:Y:S01]  /*1b30*/  CS2R R124, SRZ ;  /* 0x00000000007c7805 */ /* 0x000fe2000001ff00 */
[----:B------:R-:W-:Y:S01]  /*1b40*/  UIADD3 UR6, UR14, 0x100, URZ ;  /* 0x000001000e067890 */ /* 0x000fe2000fffe03f */
[----:B------:R-:W-:Y:S01]  /*1b50*/  CS2R R122, SRZ ;  /* 0x00000000007a7805 */ /* 0x000fe2000001ff00 */
[----:B------:R-:W-:Y:S01]  /*1b60*/  UIADD3 UR10, UR14, 0x200, URZ ;  /* 0x000002000e0a7890 */ /* 0x000fe2000fffe03f */
[----:B------:R-:W-:Y:S01]  /*1b70*/  CS2R R120, SRZ ;  /* 0x0000000000787805 */ /* 0x000fe2000001ff00 */
[----:B------:R-:W-:Y:S01]  /*1b80*/  UMOV UR9, 0xc0000010 ;  /* 0xc000001000097882 */ /* 0x000fe20000000000 */
[----:B------:R-:W-:Y:S01]  /*1b90*/  QGMMA.64x128x32.F32.E4M3.E4M3 R24, gdesc[UR12], RZ, !UPT, gsb0 ;  /* 0x01e000000c1879f3 */ /* 0x000fe2000c0008ff */
[----:B------:R-:W-:Y:S01]  /*1ba0*/  UMOV UR11, 0xc0000010 ;  /* 0xc0000010000b7882 */ /* 0x000fe20000000000 */
[----:B------:R-:W-:Y:S01]  /*1bb0*/  ULDC UR14, c[0x0][0x288] ;  /* 0x0000a200000e7ab9 */ /* 0x000fe20000000800 */
        /* <DEDUP_REMOVED lines=12> */
[----:B------:R-:W-:Y:S02]  /*1c80*/  WARPGROUP.DEPBAR.LE gsb0, 0x0 ;  /* 0x00008000000079c5 */ /* 0x000fe40000010000 */
[----:B------:R-:W-:-:S06]  /*1c90*/  WARPGROUP.ARRIVE ;  /* 0x00000000000079c5 */ /* 0x000fcc0000000000 */
[----:B------:R-:W-:Y:S01]  /*1ca0*/  QGMMA.64x128x32.F32.E4M3.E4M3 R24, gdesc[UR4], R24, gsb0 ;  /* 0x01e00000041879f3 */ /* 0x000fe20008000818 */
[----:B------:R-:W-:Y:S02]  /*1cb0*/  ULDC UR6, c[0x0][0x448] ;  /* 0x0001120000067ab9 */ /* 0x000fe40000000800 */
[----:B------:R-:W-:-:S06]  /*1cc0*/  UISETP.NE.AND UP0, UPT, UR6, 0x1, UPT ;  /* 0x000000010600788c */ /* 0x000fcc000bf05270 */
[----:B------:R-:W-:-:S05]  /*1cd0*/  PLOP3.LUT P2, PT, PT, PT, UP0, 0x80, 0x0 ;  /* 0x000000000000781c */ /* 0x000fca0003f4f008 */
[----:B------:R-:W-:-:S08]  /*1ce0*/  @UP0 ULDC UR6, c[0x0][0x44c] ;  /* 0x0001130000060ab9 */ /* 0x000fd00000000800 */
[----:B------:R-:W-:Y:S01]  /*1cf0*/  @P2 IMAD.HI.U32 R2, R0, UR6, RZ ;  /* 0x0000000600022c27 */ /* 0x000fe2000f8e00ff */
[----:B------:R-:W-:-:S04]  /*1d00*/  @UP0 ULDC UR6, c[0x0][0x450] ;  /* 0x0001140000060ab9 */ /* 0x000fc80000000800 */
[----:B------:R-:W-:Y:S01]  /*1d10*/  @P2 SHF.R.U32.HI R0, RZ, UR6, R2 ;  /* 0x00000006ff002c19 */ /* 0x000fe20008011602 */
[----:B------:R-:W-:Y:S02]  /*1d20*/  UMOV UR6, 0xffffff80 ;  /* 0xffffff8000067882 */ /* 0x000fe40000000000 */
[----:B------:R-:W-:Y:S02]  /*1d30*/  UIMAD UR6, UR50, UR6, 0x80 ;  /* 0x00000080320674a4 */ /* 0x000fe4000f8e0206 */
[----:B------:R-:W0:Y:S01]  /*1d40*/  SHFL.IDX PT, R5, R0, 0x1, 0x1c1f ;  /* 0x003c1f0000057f89 */ /* 0x000e2200000e0000 */
[----:B------:R-:W-:Y:S02]  /*1d50*/  UIADD3 UR50, UR50, -0x2, URZ ;  /* 0xfffffffe32327890 */ /* 0x000fe4000fffe03f */
[----:B------:R-:W-:-:S06]  /*1d60*/  UIADD3 UR7, UR6, 0x1, URZ ;  /* 0x0000000106077890 */ /* 0x000fcc000fffe03f */
[----:B------:R-:W-:-:S04]  /*1d70*/  IMAD.U32 R7, RZ, RZ, UR7 ;  /* 0x00000007ff077e24 */ /* 0x000fc8000f8e00ff */
[----:B------:R-:W-:Y:S01]  /*1d80*/  IMAD R4, R16, -0x2, R7 ;  /* 0xfffffffe10047824 */ /* 0x000fe200078e0207 */
[----:B------:R-:W-:Y:S02]  /*1d90*/  WARPGROUP.DEPBAR.LE gsb0, 0x0 ;  /* 0x00008000000079c5 */ /* 0x000fe40000010000 */
[----:B------:R-:W-:-:S06]  /*1da0*/  WARPGROUP.ARRIVE ;  /* 0x00000000000079c5 */ /* 0x000fcc0000000000 */
[----:B------:R-:W-:Y:S01]  /*1db0*/  QGMMA.64x128x32.F32.E4M3.E4M3 R24, gdesc[UR8], R24, gsb0 ;  /* 0x01e00000081879f3 */ /* 0x000fe20008000818 */
[----:B------:R-:W-:Y:S01]  /*1dc0*/  ULDC UR11, c[0x0][0x2f0] ;  /* 0x0000bc00000b7ab9 */ /* 0x000fe20000000800 */
[----:B------:R-:W-:Y:S01]  /*1dd0*/  UMOV UR10, UR43 ;  /* 0x0000002b000a7c82 */ /* 0x000fe20008000000 */
[----:B------:R-:W-:Y:S02]  /*1de0*/  UIMAD UR6, UR49, UR11, UR6 ;  /* 0x0000000b310672a4 */ /* 0x000fe4000f8e0206 */
[----:B------:R-:W-:Y:S01]  /*1df0*/  IMAD.U32 R9, RZ, RZ, UR11 ;  /* 0x0000000bff097e24 */ /* 0x000fe2000f8e00ff */
[----:B------:R-:W-:-:S03]  /*1e00*/  UIMAD UR11, UR49, UR11, -UR14 ;  /* 0x0000000b310b72a4 */ /* 0x000fc6000f8e0a0e */
[----:B------:R-:W-:Y:S02]  /*1e10*/  IMAD R4, R9, UR49, R4 ;  /* 0x0000003109047c24 */ /* 0x000fe4000f8e0204 */
[----:B------:R-:W-:Y:S01]  /*1e20*/  IMAD.U32 R7, RZ, RZ, UR6 ;  /* 0x00000006ff077e24 */ /* 0x000fe2000f8e00ff */
[----:B------:R-:W-:Y:S02]  /*1e30*/  @UP0 ULDC UR6, c[0x0][0x44c] ;  /* 0x0001130000060ab9 */ /* 0x000fe40000000800 */
[----:B0-----:R-:W-:Y:S01]  /*1e40*/  IADD3 R5, R5, -UR14, R4 ;  /* 0x8000000e05057c10 */ /* 0x001fe2000fffe004 */
[----:B------:R-:W-:Y:S01]  /*1e50*/  IMAD R2, R16, -0x2, R7 ;  /* 0xfffffffe10027824 */ /* 0x000fe200078e0207 */
[----:B------:R-:W-:-:S04]  /*1e60*/  UIMAD.WIDE.U32 UR6, UR43, UR6, URZ ;  /* 0x000000062b0672a5 */ /* 0x000fc8000f8e003f */
[----:B------:R-:W-:-:S04]  /*1e70*/  VIMNMX R5, R2, R5, PT ;  /* 0x0000000502057248 */ /* 0x000fc80003fe0100 */
[C---:B------:R-:W-:Y:S02]  /*1e80*/  ISETP.GT.AND P3, PT, R5.reuse, RZ, PT ;  /* 0x000000ff0500720c */ /* 0x040fe40003f64270 */
[C---:B------:R-:W-:Y:S02]  /*1e90*/  ISETP.GT.AND P4, PT, R5.reuse, 0x1, PT ;  /* 0x000000010500780c */ /* 0x040fe40003f84270 */
[----:B------:R-:W-:Y:S01]  /*1ea0*/  ISETP.GT.AND P5, PT, R5, 0x8, PT ;  /* 0x000000080500780c */ /* 0x000fe20003fa4270 */
[----:B------:R-:W-:Y:S02]  /*1eb0*/  WARPGROUP.DEPBAR.LE gsb0, 0x0 ;  /* 0x00008000000079c5 */ /* 0x000fe40000010000 */
[----:B------:R-:W-:Y:S02]  /*1ec0*/  FSEL R91, R26, -INF , P3 ;  /* 0xff8000001a5b7808 */ /* 0x000fe40001800000 */
[----:B------:R-:W-:Y:S02]  /*1ed0*/  FSEL R93, R27, -INF , P4 ;  /* 0xff8000001b5d7808 */ /* 0x000fe40002000000 */
[----:B------:R-:W-:-:S02]  /*1ee0*/  ISETP.GT.AND P3, PT, R5, 0x9, PT ;  /* 0x000000090500780c */ /* 0x000fc40003f64270 */
[----:B------:R-:W-:Y:S02]  /*1ef0*/  FSEL R89, R30, -INF , P5 ;  /* 0xff8000001e597808 */ /* 0x000fe40002800000 */
[----:B------:R-:W-:Y:S02]  /*1f00*/  FMNMX.FTZ R6, R91, R93, !PT ;  /* 0x0000005d5b067209 */ /* 0x000fe40007810000 */
[----:B------:R-:W-:Y:S02]  /*1f10*/  ISETP.GT.AND P4, PT, R5, 0x10, PT ;  /* 0x000000100500780c */ /* 0x000fe40003f84270 */
[----:B------:R-:W-:Y:S02]  /*1f20*/  FSEL R7, R31, -INF , P3 ;  /* 0xff8000001f077808 */ /* 0x000fe40001800000 */
[----:B------:R-:W-:Y:S02]  /*1f30*/  FMNMX.FTZ R6, R89, R6, !PT ;  /* 0x0000000659067209 */ /* 0x000fe40007810000 */
        /* <DEDUP_REMOVED lines=77> */
[----:B------:R-:W-:Y:S01]  /*2410*/  FMNMX.FTZ R6, R82, R95, !PT ;  /* 0x0000005f52067209 */ /* 0x000fe20007810000 */
[----:B------:R-:W-:Y:S01]  /*2420*/  IMAD.U32 R95, RZ, RZ, UR42 ;  /* 0x0000002aff5f7e24 */ /* 0x000fe2000f8e00ff */
[----:B------:R-:W-:-:S02]  /*2430*/  ISETP.GT.AND P3, PT, R5, 0x79, PT ;  /* 0x000000790500780c */ /* 0x000fc40003f64270 */
[----:B------:R-:W-:Y:S02]  /*2440*/  FSEL R86, R86, -INF , P4 ;  /* 0xff80000056567808 */ /* 0x000fe40002000000 */
[----:B------:R-:W-:Y:S02]  /*2450*/  FMNMX.FTZ R5, R83, R6, !PT ;  /* 0x0000000653057209 */ /* 0x000fe40007810000 */
[----:B------:R-:W-:Y:S02]  /*2460*/  FSEL R87, R87, -INF , P3 ;  /* 0xff80000057577808 */ /* 0x000fe40001800000 */
[----:B------:R-:W-:-:S04]  /*2470*/  FMNMX.FTZ R6, R86, R5, !PT ;  /* 0x0000000556067209 */ /* 0x000fc80007810000 */
[----:B------:R-:W-:Y:S02]  /*2480*/  FMNMX.FTZ R8, R87, R6, !PT ;  /* 0x0000000657087209 */ /* 0x000fe40007810000 */
[----:B------:R-:W-:Y:S04]  /*2490*/  SHFL.IDX PT, R6, R0, RZ, 0x1c1f ;  /* 0x001c1fff00067589 */ /* 0x000fe800000e0000 */
[----:B------:R-:W0:Y:S02]  /*24a0*/  SHFL.BFLY PT, R5, R8, 0x2, 0x1f ;  /* 0x0c401f0008057f89 */ /* 0x000e2400000e0000 */
[----:B0-----:R-:W-:-:S05]  /*24b0*/  FMNMX.FTZ R12, R8, R5, !PT ;  /* 0x00000005080c7209 */ /* 0x001fca0007810000 */
[----:B------:R-:W0:Y:S02]  /*24c0*/  SHFL.BFLY PT, R5, R12, 0x1, 0x1f ;  /* 0x0c201f000c057f89 */ /* 0x000e2400000e0000 */
[----:B0-----:R-:W-:Y:S01]  /*24d0*/  FMNMX.FTZ R0, R12, R5, !PT ;  /* 0x000000050c007209 */ /* 0x001fe20007810000 */
[----:B------:R-:W-:Y:S01]  /*24e0*/  VIADD R5, R4, -UR14 ;  /* 0x8000000e04057c36 */ /* 0x000fe20008000000 */
[----:B------:R-:W-:Y:S02]  /*24f0*/  @UP0 ULDC UR14, c[0x0][0x450] ;  /* 0x00011400000e0ab9 */ /* 0x000fe40000000800 */
[C---:B------:R-:W-:Y:S01]  /*2500*/  FSETP.NEU.FTZ.AND P3, PT, R0.reuse, -INF , PT ;  /* 0xff8000000000780b */ /* 0x040fe20003f7d000 */
[----:B------:R-:W-:-:S01]  /*2510*/  FFMA.FTZ R10, R0, R95, -8 ;  /* 0xc1000000000a7423 */ /* 0x000fc2000001005f */
[----:B------:R-:W-:Y:S01]  /*2520*/  VIADDMNMX R2, R6, R5, R2, PT ;  /* 0x0000000506027246 */ /* 0x000fe20003800102 */
[----:B------:R-:W-:Y:S01]  /*2530*/  @UP0 USHF.R.U32.HI UR10, URZ, UR14, UR7 ;  /* 0x0000000e3f0a0299 */ /* 0x000fe20008011607 */
[----:B------:R-:W-:-:S02]  /*2540*/  CS2R R94, SRZ ;  /* 0x00000000005e7805 */ /* 0x000fc4000001ff00 */
[----:B------:R-:W-:Y:S01]  /*2550*/  FSEL R10, R10, RZ, P3 ;  /* 0x000000ff0a0a7208 */ /* 0x000fe20001800000 */
[----:B------:R-:W-:Y:S01]  /*2560*/  UIADD3 UR11, UR11, UR10, URZ ;  /* 0x0000000a0b0b7290 */ /* 0x000fe2000fffe03f */
[C---:B------:R-:W-:Y:S02]  /*2570*/  ISETP.GT.AND P3, PT, R2.reuse, RZ, PT ;  /* 0x000000ff0200720c */ /* 0x040fe40003f64270 */
[----:B------:R-:W-:Y:S01]  /*2580*/  ISETP.GT.AND P4, PT, R2, 0x1, PT ;  /* 0x000000010200780c */ /* 0x000fe20003f84270 */
[----:B------:R-:W-:-:S01]  /*2590*/  FFMA.FTZ R6, R89, UR42, -R10 ;  /* 0x0000002a59067c23 */ /* 0x000fc2000801080a */
[----:B------:R-:W-:Y:S01]  /*25a0*/  ISETP.GT.AND P5, PT, R2, 0x8, PT ;  /* 0x000000080200780c */ /* 0x000fe20003fa4270 */
[----:B------:R-:W-:-:S01]  /*25b0*/  FFMA.FTZ R20, R35, UR42, -R10 ;  /* 0x0000002a23147c23 */ /* 0x000fc2000801080a */
[----:B------:R-:W-:Y:S01]  /*25c0*/  FSEL R24, R24, -INF , P3 ;  /* 0xff80000018187808 */ /* 0x000fe20001800000 */
[----:B------:R-:W-:-:S01]  /*25d0*/  FFMA.FTZ R47, R47, UR42, -R10 ;  /* 0x0000002a2f2f7c23 */ /* 0x000fc2000801080a */
[----:B------:R-:W-:Y:S01]  /*25e0*/  FSEL R25, R25, -INF , P4 ;  /* 0xff80000019197808 */ /* 0x000fe20002000000 */
[----:B------:R-:W-:-:S01]  /*25f0*/  FFMA.FTZ R43, R43, UR42, -R10 ;  /* 0x0000002a2b2b7c23 */ /* 0x000fc2000801080a */
[----:B------:R-:W-:Y:S01]  /*2600*/  ISETP.GT.AND P3, PT, R2, 0x9, PT ;  /* 0x000000090200780c */ /* 0x000fe20003f64270 */
[----:B------:R-:W-:-:S01]  /*2610*/  FFMA.FTZ R38, R62, UR42, -R10 ;  /* 0x0000002a3e267c23 */ /* 0x000fc2000801080a */
[----:B------:R-:W-:Y:S01]  /*2620*/  FSEL R28, R28, -INF , P5 ;  /* 0xff8000001c1c7808 */ /* 0x000fe20002800000 */
[----:B------:R-:W-:-:S01]  /*2630*/  FFMA.FTZ R5, R93, UR42, -R10 ;  /* 0x0000002a5d057c23 */ /* 0x000fc2000801080a */
[----:B------:R-:W-:Y:S01]  /*2640*/  FMNMX.FTZ R89, R24, R25, !PT ;  /* 0x0000001918597209 */ /* 0x000fe20007810000 */
[----:B------:R-:W-:-:S01]  /*2650*/  FFMA.FTZ R91, R91, UR42, -R10 ;  /* 0x0000002a5b5b7c23 */ /* 0x000fc2000801080a */
[----:B------:R-:W-:Y:S01]  /*2660*/  ISETP.GT.AND P4, PT, R2, 0x10, PT ;  /* 0x000000100200780c */ /* 0x000fe20003f84270 */
[----:B------:R-:W-:-:S01]  /*2670*/  FFMA.FTZ R7, R7, UR42, -R10 ;  /* 0x0000002a07077c23 */ /* 0x000fc2000801080a */
[----:B------:R-:W-:Y:S01]  /*2680*/  FSEL R29, R29, -INF , P3 ;  /* 0xff8000001d1d7808 */ /* 0x000fe20001800000 */
[----:B------:R0:W-:Y:S01]  /*2690*/  MUFU.EX2 R4, R91 ;  /* 0x0000005b00047308 */ /* 0x0001e20000000800 */
[----:B------:R-:W-:Y:S01]  /*26a0*/  FMNMX.FTZ R8, R28, R89, !PT ;  /* 0x000000591c087209 */ /* 0x000fe20007810000 */
[--C-:B------:R-:W-:Y:S01]  /*26b0*/  FFMA.FTZ R39, R39, UR42, -R10.reuse ;  /* 0x0000002a27277c23 */ /* 0x100fe2000801080a */
[----:B------:R-:W-:Y:S01]  /*26c0*/  ISETP.GT.AND P3, PT, R2, 0x11, PT ;  /* 0x000000110200780c */ /* 0x000fe20003f64270 */
[--C-:B------:R-:W-:Y:S01]  /*26d0*/  FFMA.FTZ R42, R67, UR42, -R10.reuse ;  /* 0x0000002a432a7c23 */ /* 0x100fe2000801080a */
[----:B------:R-:W-:Y:S01]  /*26e0*/  FSEL R32, R32, -INF , P4 ;  /* 0xff80000020207808 */ /* 0x000fe20002000000 */
[--C-:B------:R-:W-:Y:S01]  /*26f0*/  FFMA.FTZ R15, R15, UR42, -R10.reuse ;  /* 0x0000002a0f0f7c23 */ /* 0x100fe2000801080a */
[----:B------:R-:W-:Y:S01]  /*2700*/  FMNMX.FTZ R89, R29, R8, !PT ;  /* 0x000000081d597209 */ /* 0x000fe20007810000 */
[--C-:B------:R-:W-:Y:S01]  /*2710*/  FFMA.FTZ R8, R9, UR42, -R10.reuse ;  /* 0x0000002a09087c23 */ /* 0x100fe2000801080a */
[----:B------:R-:W-:Y:S01]  /*2720*/  ISETP.GT.AND P4, PT, R2, 0x18, PT ;  /* 0x000000180200780c */ /* 0x000fe20003f84270 */
[----:B------:R-:W-:Y:S01]  /*2730*/  MUFU.EX2 R5, R5 ;  /* 0x0000000500057308 */ /* 0x000fe20000000800 */
[----:B------:R-:W-:Y:S01]  /*2740*/  FSEL R33, R33, -INF , P3 ;  /* 0xff80000021217808 */ /* 0x000fe20001800000 */
[--C-:B------:R-:W-:Y:S01]  /*2750*/  FFMA.FTZ R46, R71, UR42, -R10.reuse ;  /* 0x0000002a472e7c23 */ /* 0x100fe2000801080a */
[----:B------:R-:W-:Y:S01]  /*2760*/  FMNMX.FTZ R12, R32, R89, !PT ;  /* 0x00000059200c7209 */ /* 0x000fe20007810000 */
[--C-:B------:R-:W-:Y:S01]  /*2770*/  FFMA.FTZ R13, R13, UR42, -R10.reuse ;  /* 0x0000002a0d0d7c23 */ /* 0x100fe2000801080a */
[----:B------:R-:W-:Y:S01]  /*2780*/  ISETP.GT.AND P3, PT, R2, 0x19, PT ;  /* 0x000000190200780c */ /* 0x000fe20003f64270 */
[--C-:B------:R-:W-:Y:S01]  /*2790*/  FFMA.FTZ R11, R11, UR42, -R10.reuse ;  /* 0x0000002a0b0b7c23 */ /* 0x100fe2000801080a */
[----:B------:R-:W-:Y:S01]  /*27a0*/  FSEL R36, R36, -INF , P4 ;  /* 0xff80000024247808 */ /* 0x000fe20002000000 */
[----:B------:R-:W-:Y:S01]  /*27b0*/  MUFU.EX2 R6, R6 ;  /* 0x0000000600067308 */ /* 0x000fe20000000800 */
[----:B------:R-:W-:Y:S01]  /*27c0*/  FMNMX.FTZ R9, R33, R12, !PT ;  /* 0x0000000c21097209 */ /* 0x000fe20007810000 */
[--C-:B------:R-:W-:Y:S01]  /*27d0*/  FFMA.FTZ R54, R79, UR42, -R10.reuse ;  /* 0x0000002a4f367c23 */ /* 0x100fe2000801080a */
[----:B------:R-:W-:Y:S01]  /*27e0*/  ISETP.GT.AND P4, PT, R2, 0x20, PT ;  /* 0x000000200200780c */ /* 0x000fe20003f84270 */
[----:B------:R-:W-:Y:S01]  /*27f0*/  FFMA.FTZ R50, R75, UR42, -R10 ;  /* 0x0000002a4b327c23 */ /* 0x000fe2000801080a */
[----:B------:R-:W-:Y:S01]  /*2800*/  FSEL R37, R37, -INF , P3 ;  /* 0xff80000025257808 */ /* 0x000fe20001800000 */
[----:B------:R-:W-:Y:S01]  /*2810*/  USHF.R.S32.HI UR6, URZ, 0x1f, UR11 ;  /* 0x0000001f3f067899 */ /* 0x000fe2000801140b */
[----:B------:R-:W-:Y:S01]  /*2820*/  FMNMX.FTZ R12, R36, R9, !PT ;  /* 0x00000009240c7209 */ /* 0x000fe20007810000 */
[----:B------:R-:W1:Y:S01]  /*2830*/  MUFU.EX2 R7, R7 ;  /* 0x0000000700077308 */ /* 0x000e620000000800 */
[----:B------:R-:W-:Y:S01]  /*2840*/  ISETP.GT.AND P3, PT, R2, 0x21, PT ;  /* 0x000000210200780c */ /* 0x000fe20003f64270 */
[----:B------:R-:W-:Y:S01]  /*2850*/  ULEA.HI UR6, UR6, UR11, URZ, 0x7 ;  /* 0x0000000b06067291 */ /* 0x000fe2000f8f383f */
[----:B------:R-:W-:-:S02]  /*2860*/  FSEL R40, R40, -INF , P4 ;  /* 0xff80000028287808 */ /* 0x000fc40002000000 */
[----:B------:R-:W-:Y:S02]  /*2870*/  CS2R R92, SRZ ;  /* 0x00000000005c7805 */ /* 0x000fe4000001ff00 */
[----:B------:R-:W-:Y:S01]  /*2880*/  FMNMX.FTZ R35, R37, R12, !PT ;  /* 0x0000000c25237209 */ /* 0x000fe20007810000 */
[----:B------:R-:W-:Y:S01]  /*2890*/  FFMA.FTZ R12, R27, UR42, -R10 ;  /* 0x0000002a1b0c7c23 */ /* 0x000fe2000801080a */
[----:B------:R-:W-:Y:S01]  /*28a0*/  ISETP.GT.AND P4, PT, R2, 0x28, PT ;  /* 0x000000280200780c */ /* 0x000fe20003f84270 */
[----:B------:R2:W-:Y:S01]  /*28b0*/  MUFU.EX2 R9, R20 ;  /* 0x0000001400097308 */ /* 0x0005e20000000800 */
[----:B------:R-:W-:Y:S01]  /*28c0*/  FSEL R41, R41, -INF , P3 ;  /* 0xff80000029297808 */ /* 0x000fe20001800000 */
[----:B------:R-:W-:Y:S01]  /*28d0*/  USHF.R.S32.HI UR6, URZ, 0x7, UR6 ;  /* 0x000000073f067899 */ /* 0x000fe20008011406 */
[----:B------:R-:W-:Y:S02]  /*28e0*/  FMNMX.FTZ R14, R40, R35, !PT ;  /* 0x00000023280e7209 */ /* 0x000fe40007810000 */
[----:B0-----:R-:W-:-:S02]  /*28f0*/  CS2R R90, SRZ ;  /* 0x00000000005a7805 */ /* 0x001fc4000001ff00 */
[----:B------:R-:W-:Y:S01]  /*2900*/  ISETP.GT.AND P3, PT, R2, 0x29, PT ;  /* 0x000000290200780c */ /* 0x000fe20003f64270 */
[----:B------:R-:W-:Y:S01]  /*2910*/  UISETP.LT.AND UP1, UPT, URZ, UR6, UPT ;  /* 0x000000063f00728c */ /* 0x000fe2000bf21270 */
[----:B------:R-:W-:Y:S01]  /*2920*/  FSEL R44, R44, -INF , P4 ;  /* 0xff8000002c2c7808 */ /* 0x000fe20002000000 */
[----:B------:R-:W-:Y:S01]  /*2930*/  MUFU.EX2 R8, R8 ;  /* 0x0000000800087308 */ /* 0x000fe20000000800 */
[----:B------:R-:W-:Y:S01]  /*2940*/  FMNMX.FTZ R27, R41, R14, !PT ;  /* 0x0000000e291b7209 */ /* 0x000fe20007810000 */
[----:B------:R-:W-:Y:S01]  /*2950*/  USEL UR17, URZ, UR6, !UP1 ;  /* 0x000000063f117287 */ /* 0x000fe2000c800000 */
[----:B------:R-:W-:Y:S02]  /*2960*/  ISETP.GT.AND P4, PT, R2, 0x30, PT ;  /* 0x000000300200780c */ /* 0x000fe40003f84270 */
[----:B------:R-:W-:Y:S02]  /*2970*/  CS2R R88, SRZ ;  /* 0x0000000000587805 */ /* 0x000fe4000001ff00 */
[----:B------:R-:W-:Y:S01]  /*2980*/  FSEL R45, R45, -INF , P3 ;  /* 0xff8000002d2d7808 */ /* 0x000fe20001800000 */
[----:B------:R-:W-:Y:S01]  /*2990*/  UISETP.GE.AND UP1, UPT, UR50, UR17, UPT ;  /* 0x000000113200728c */ /* 0x000fe2000bf26270 */
[----:B------:R-:W-:Y:S01]  /*29a0*/  FMNMX.FTZ R14, R44, R27, !PT ;  /* 0x0000001b2c0e7209 */ /* 0x000fe20007810000 */
[----:B------:R-:W-:Y:S01]  /*29b0*/  MUFU.EX2 R12, R12 ;  /* 0x0000000c000c7308 */ /* 0x000fe20000000800 */
[----:B------:R-:W-:-:S02]  /*29c0*/  ISETP.GT.AND P3, PT, R2, 0x31, PT ;  /* 0x000000310200780c */ /* 0x000fc40003f64270 */
[----:B------:R-:W-:Y:S02]  /*29d0*/  FSEL R48, R48, -INF , P4 ;  /* 0xff80000030307808 */ /* 0x000fe40002000000 */
[----:B------:R-:W-:Y:S01]  /*29e0*/  FMNMX.FTZ R35, R45, R14, !PT ;  /* 0x0000000e2d237209 */ /* 0x000fe20007810000 */
[----:B------:R-:W-:Y:S01]  /*29f0*/  FFMA.FTZ R14, R31, UR42, -R10 ;  /* 0x0000002a1f0e7c23 */ /* 0x000fe2000801080a */
[----:B------:R-:W-:Y:S01]  /*2a00*/  ISETP.GT.AND P4, PT, R2, 0x38, PT ;  /* 0x000000380200780c */ /* 0x000fe20003f84270 */
[----:B------:R0:W3:Y:S01]  /*2a10*/  MUFU.EX2 R27, R39 ;  /* 0x00000027001b7308 */ /* 0x0000e20000000800 */
[----:B------:R-:W-:Y:S02]  /*2a20*/  FSEL R49, R49, -INF , P3 ;  /* 0xff80000031317808 */ /* 0x000fe40001800000 */
[----:B--2---:R-:W-:Y:S02]  /*2a30*/  FMNMX.FTZ R20, R48, R35, !PT ;  /* 0x0000002330147209 */ /* 0x004fe40007810000 */
[----:B------:R-:W-:-:S02]  /*2a40*/  ISETP.GT.AND P3, PT, R2, 0x39, PT ;  /* 0x000000390200780c */ /* 0x000fc40003f64270 */
[----:B------:R-:W-:Y:S01]  /*2a50*/  FSEL R52, R52, -INF , P4 ;  /* 0xff80000034347808 */ /* 0x000fe20002000000 */
[----:B------:R-:W-:Y:S01]  /*2a60*/  MUFU.EX2 R14, R14 ;  /* 0x0000000e000e7308 */ /* 0x000fe20000000800 */
[----:B------:R-:W-:Y:S01]  /*2a70*/  FMNMX.FTZ R31, R49, R20, !PT ;  /* 0x00000014311f7209 */ /* 0x000fe20007810000 */
[----:B0-----:R-:W-:Y:S01]  /*2a80*/  FFMA.FTZ R39, R70, UR42, -R10 ;  /* 0x0000002a46277c23 */ /* 0x001fe2000801080a */
[----:B------:R-:W-:Y:S02]  /*2a90*/  ISETP.GT.AND P4, PT, R2, 0x40, PT ;  /* 0x000000400200780c */ /* 0x000fe40003f84270 */
[----:B------:R-:W-:Y:S02]  /*2aa0*/  FSEL R53, R53, -INF , P3 ;  /* 0xff80000035357808 */ /* 0x000fe40001800000 */
[----:B------:R-:W-:Y:S01]  /*2ab0*/  FMNMX.FTZ R20, R52, R31, !PT ;  /* 0x0000001f34147209 */ /* 0x000fe20007810000 */
[----:B------:R-:W-:Y:S01]  /*2ac0*/  MUFU.EX2 R15, R15 ;  /* 0x0000000f000f7308 */ /* 0x000fe20000000800 */
[----:B------:R-:W-:-:S02]  /*2ad0*/  ISETP.GT.AND P3, PT, R2, 0x41, PT ;  /* 0x000000410200780c */ /* 0x000fc40003f64270 */
[----:B------:R-:W-:Y:S02]  /*2ae0*/  FSEL R56, R56, -INF , P4 ;  /* 0xff80000038387808 */ /* 0x000fe40002000000 */
[----:B------:R-:W-:Y:S01]  /*2af0*/  FMNMX.FTZ R35, R53, R20, !PT ;  /* 0x0000001435237209 */ /* 0x000fe20007810000 */
[----:B------:R-:W-:Y:S01]  /*2b00*/  FFMA.FTZ R20, R21, UR42, -R10 ;  /* 0x0000002a15147c23 */ /* 0x000fe2000801080a */
[----:B------:R-:W-:Y:S01]  /*2b10*/  ISETP.GT.AND P4, PT, R2, 0x48, PT ;  /* 0x000000480200780c */ /* 0x000fe20003f84270 */
[----:B------:R0:W-:Y:S01]  /*2b20*/  MUFU.EX2 R31, R43 ;  /* 0x0000002b001f7308 */ /* 0x0001e20000000800 */
[----:B------:R-:W-:Y:S02]  /*2b30*/  FSEL R57, R57, -INF , P3 ;  /* 0xff80000039397808 */ /* 0x000fe40001800000 */
[----:B------:R-:W-:Y:S02]  /*2b40*/  FMNMX.FTZ R26, R56, R35, !PT ;  /* 0x00000023381a7209 */ /* 0x000fe40007810000 */
[----:B------:R-:W-:-:S02]  /*2b50*/  ISETP.GT.AND P3, PT, R2, 0x49, PT ;  /* 0x000000490200780c */ /* 0x000fc40003f64270 */
[----:B------:R-:W-:Y:S01]  /*2b60*/  FSEL R60, R60, -INF , P4 ;  /* 0xff8000003c3c7808 */ /* 0x000fe20002000000 */
[----:B------:R-:W-:Y:S01]  /*2b70*/  MUFU.EX2 R20, R20 ;  /* 0x0000001400147308 */ /* 0x000fe20000000800 */
[----:B------:R-:W-:Y:S01]  /*2b80*/  FMNMX.FTZ R21, R57, R26, !PT ;  /* 0x0000001a39157209 */ /* 0x000fe20007810000 */
[----:B0-----:R-:W-:Y:S01]  /*2b90*/  FFMA.FTZ R43, R63, UR42, -R10 ;  /* 0x0000002a3f2b7c23 */ /* 0x001fe2000801080a */
[----:B------:R-:W-:Y:S01]  /*2ba0*/  ISETP.GT.AND P4, PT, R2, 0x50, PT ;  /* 0x000000500200780c */ /* 0x000fe20003f84270 */
[----:B------:R-:W-:Y:S01]  /*2bb0*/  IMAD.U32 R63, RZ, RZ, UR42 ;  /* 0x0000002aff3f7e24 */ /* 0x000fe2000f8e00ff */
[----:B------:R-:W-:Y:S02]  /*2bc0*/  FSEL R61, R61, -INF , P3 ;  /* 0xff8000003d3d7808 */ /* 0x000fe40001800000 */
[----:B------:R-:W-:Y:S01]  /*2bd0*/  FMNMX.FTZ R26, R60, R21, !PT ;  /* 0x000000153c1a7209 */ /* 0x000fe20007810000 */
[----:B------:R-:W-:Y:S01]  /*2be0*/  MUFU.EX2 R13, R13 ;  /* 0x0000000d000d7308 */ /* 0x000fe20000000800 */
[----:B------:R-:W-:-:S02]  /*2bf0*/  ISETP.GT.AND P3, PT, R2, 0x51, PT ;  /* 0x000000510200780c */ /* 0x000fc40003f64270 */
[----:B------:R-:W-:Y:S02]  /*2c00*/  FSEL R64, R64, -INF , P4 ;  /* 0xff80000040407808 */ /* 0x000fe40002000000 */
[----:B------:R-:W-:Y:S02]  /*2c10*/  FMNMX.FTZ R35, R61, R26, !PT ;  /* 0x0000001a3d237209 */ /* 0x000fe40007810000 */
[----:B------:R-:W-:Y:S01]  /*2c20*/  ISETP.GT.AND P4, PT, R2, 0x58, PT ;  /* 0x000000580200780c */ /* 0x000fe20003f84270 */
[----:B------:R-:W-:Y:S01]  /*2c30*/  MUFU.EX2 R21, R47 ;  /* 0x0000002f00157308 */ /* 0x000fe20000000800 */
[----:B------:R-:W-:Y:S02]  /*2c40*/  FSEL R65, R65, -INF , P3 ;  /* 0xff80000041417808 */ /* 0x000fe40001800000 */
[----:B------:R-:W-:Y:S02]  /*2c50*/  FMNMX.FTZ R26, R64, R35, !PT ;  /* 0x00000023401a7209 */ /* 0x000fe40007810000 */
[----:B------:R-:W-:-:S02]  /*2c60*/  ISETP.GT.AND P3, PT, R2, 0x59, PT ;  /* 0x000000590200780c */ /* 0x000fc40003f64270 */
[----:B------:R-:W-:Y:S01]  /*2c70*/  FSEL R68, R68, -INF , P4 ;  /* 0xff80000044447808 */ /* 0x000fe20002000000 */
[----:B------:R-:W-:Y:S01]  /*2c80*/  MUFU.EX2 R11, R11 ;  /* 0x0000000b000b7308 */ /* 0x000fe20000000800 */
[----:B------:R-:W-:Y:S01]  /*2c90*/  FMNMX.FTZ R35, R65, R26, !PT ;  /* 0x0000001a41237209 */ /* 0x000fe20007810000 */
[--C-:B------:R-:W-:Y:S01]  /*2ca0*/  FFMA.FTZ R26, R51, UR42, -R10.reuse ;  /* 0x0000002a331a7c23 */ /* 0x100fe2000801080a */
[----:B------:R-:W-:Y:S01]  /*2cb0*/  ISETP.GT.AND P4, PT, R2, 0x60, PT ;  /* 0x000000600200780c */ /* 0x000fe20003f84270 */
[----:B------:R-:W-:Y:S01]  /*2cc0*/  FFMA.FTZ R51, R78, UR42, -R10 ;  /* 0x0000002a4e337c23 */ /* 0x000fe2000801080a */
        /* <DEDUP_REMOVED lines=19> */
[----:B------:R-:W0:Y:S01]  /*2e00*/  MUFU.EX2 R30, R30 ;  /* 0x0000001e001e7308 */ /* 0x000e220000000800 */
        /* <DEDUP_REMOVED lines=12> */
[----:B------:R-:W-:Y:S02]  /*2ed0*/  FSEL R85, R85, -INF , P3 ;  /* 0xff80000055557808 */ /* 0x000fe40001800000 */
[----:B------:R-:W-:Y:S01]  /*2ee0*/  FMNMX.FTZ R2, R84, R35, !PT ;  /* 0x0000002354027209 */ /* 0x000fe20007810000 */
[----:B------:R-:W-:-:S01]  /*2ef0*/  FFMA.FTZ R35, R66, UR42, -R10 ;  /* 0x0000002a42237c23 */ /* 0x000fc2000801080a */
[----:B-1----:R-:W-:Y:S01]  /*2f00*/  F2FP.SATFINITE.E4M3.F32.PACK_AB_MERGE_C R149, R7, R6, RZ ;  /* 0x000000060795723e */ /* 0x002fe200048070ff */
[----:B------:R-:W-:Y:S01]  /*2f10*/  MUFU.EX2 R34, R34 ;  /* 0x0000002200227308 */ /* 0x000fe20000000800 */
[----:B------:R-:W-:-:S02]  /*2f20*/  FMNMX.FTZ R2, R85, R2, !PT ;  /* 0x0000000255027209 */ /* 0x000fc40007810000 */
[----:B---3--:R-:W-:Y:S02]  /*2f30*/  F2FP.SATFINITE.E4M3.F32.PACK_AB_MERGE_C R151, R27, R12, RZ ;  /* 0x0000000c1b97723e */ /* 0x008fe400048070ff */
[----:B0-----:R-:W-:Y:S01]  /*2f40*/  F2FP.SATFINITE.E4M3.F32.PACK_AB_MERGE_C R147, R30, R13, RZ ;  /* 0x0000000d1e93723e */ /* 0x001fe200048070ff */
[----:B------:R-:W0:Y:S01]  /*2f50*/  SHFL.BFLY PT, R47, R2, 0x2, 0x1f ;  /* 0x0c401f00022f7f89 */ /* 0x000e2200000e0000 */
[----:B------:R-:W-:Y:S01]  /*2f60*/  F2FP.SATFINITE.E4M3.F32.PACK_AB_MERGE_C R149, R5, R4, R149 ;  /* 0x000000040595723e */ /* 0x000fe20004807095 */
[----:B------:R-:W-:Y:S01]  /*2f70*/  MUFU.EX2 R35, R35 ;  /* 0x0000002300237308 */ /* 0x000fe20000000800 */
[----:B------:R-:W-:Y:S02]  /*2f80*/  F2FP.SATFINITE.E4M3.F32.PACK_AB_MERGE_C R151, R9, R8, R151 ;  /* 0x000000080997723e */ /* 0x000fe40004807097 */
[----:B------:R-:W-:Y:S02]  /*2f90*/  F2FP.SATFINITE.E4M3.F32.PACK_AB_MERGE_C R145, R21, R20, RZ ;  /* 0x000000141591723e */ /* 0x000fe400048070ff */
[----:B------:R-:W-:-:S02]  /*2fa0*/  F2FP.SATFINITE.E4M3.F32.PACK_AB_MERGE_C R147, R26, R15, R147 ;  /* 0x0000000f1a93723e */ /* 0x000fc40004807093 */
[----:B------:R-:W-:Y:S01]  /*2fb0*/  F2FP.SATFINITE.E4M3.F32.PACK_AB_MERGE_C R145, R31, R14, R145 ;  /* 0x0000000e1f91723e */ /* 0x000fe20004807091 */
[----:B------:R-:W-:Y:S08]  /*2fc0*/  MUFU.EX2 R46, R46 ;  /* 0x0000002e002e7308 */ /* 0x000ff00000000800 */
[----:B------:R-:W-:Y:S01]  /*2fd0*/  MUFU.EX2 R51, R51 ;  /* 0x0000003300337308 */ /* 0x000fe20000000800 */
[----:B0-----:R-:W-:Y:S01]  /*2fe0*/  FMNMX.FTZ R58, R2, R47, !PT ;  /* 0x0000002f023a7209 */ /* 0x001fe20007810000 */
[----:B------:R-:W-:-:S06]  /*2ff0*/  FFMA.FTZ R47, R74, UR42, -R10 ;  /* 0x0000002a4a2f7c23 */ /* 0x000fcc000801080a */
[----:B------:R-:W-:Y:S01]  /*3000*/  MUFU.EX2 R54, R54 ;  /* 0x0000003600367308 */ /* 0x000fe20000000800 */
[----:B------:R-:W0:Y:S07]  /*3010*/  SHFL.BFLY PT, R59, R58, 0x1, 0x1f ;  /* 0x0c201f003a3b7f89 */ /* 0x000e2e00000e0000 */
[----:B------:R-:W-:Y:S08]  /*3020*/  MUFU.EX2 R47, R47 ;  /* 0x0000002f002f7308 */ /* 0x000ff00000000800 */
[----:B------:R-:W-:Y:S08]  /*3030*/  MUFU.EX2 R50, R50 ;  /* 0x0000003200327308 */ /* 0x000ff00000000800 */
[----:B------:R-:W-:Y:S01]  /*3040*/  MUFU.EX2 R55, R55 ;  /* 0x0000003700377308 */ /* 0x000fe20000000800 */
[----:B0-----:R-:W-:Y:S01]  /*3050*/  FMNMX.FTZ R2, R58, R59, !PT ;  /* 0x0000003b3a027209 */ /* 0x001fe20007810000 */
[--C-:B------:R-:W-:Y:S01]  /*3060*/  FFMA.FTZ R58, R83, UR42, -R10.reuse ;  /* 0x0000002a533a7c23 */ /* 0x100fe2000801080a */
[----:B------:R-:W-:-:S01]  /*3070*/  FFMA.FTZ R59, R86, UR42, -R10 ;  /* 0x0000002a563b7c23 */ /* 0x000fc2000801080a */
[----:B------:R-:W-:Y:S01]  /*3080*/  FFMA.FTZ R10, R87, UR42, -R10 ;  /* 0x0000002a570a7c23 */ /* 0x000fe2000801080a */
[C---:B------:R-:W-:Y:S01]  /*3090*/  FSETP.NEU.FTZ.AND P3, PT, R2.reuse, -INF , PT ;  /* 0xff8000000200780b */ /* 0x040fe20003f7d000 */
[----:B------:R-:W-:-:S02]  /*30a0*/  FFMA.FTZ R62, R2, R63, -8 ;  /* 0xc1000000023e7423 */ /* 0x000fc4000001003f */
[----:B------:R-:W-:Y:S03]  /*30b0*/  MUFU.EX2 R58, R58 ;  /* 0x0000003a003a7308 */ /* 0x000fe60000000800 */
        /* <DEDUP_REMOVED lines=34> */
[----:B------:R-:W-:Y:S01]  /*32e0*/  FFMA.FTZ R68, R68, UR42, -R62 ;  /* 0x0000002a44447c23 */ /* 0x000fe2000801083e */
[----:B------:R-:W-:-:S01]  /*32f0*/  FADD.FTZ R74, R12, R57 ;  /* 0x000000390c4a7221 */ /* 0x000fc20000010000 */
[--C-:B------:R-:W-:Y:S01]  /*3300*/  FFMA.FTZ R69, R69, UR42, -R62.reuse ;  /* 0x0000002a45457c23 */ /* 0x100fe2000801083e */
[----:B------:R-:W-:-:S01]  /*3310*/  FFMA.FTZ R73, R73, UR42, -R62 ;  /* 0x0000002a49497c23 */ /* 0x000fc2000801083e */
[----:B------:R-:W-:Y:S01]  /*3320*/  FFMA.FTZ R76, R76, UR42, -R62 ;  /* 0x0000002a4c4c7c23 */ /* 0x000fe2000801083e */
[----:B------:R-:W-:-:S01]  /*3330*/  FADD.FTZ R71, R27, R74 ;  /* 0x0000004a1b477221 */ /* 0x000fc20000010000 */
[----:B------:R-:W0:Y:S01]  /*3340*/  MUFU.EX2 R28, R28 ;  /* 0x0000001c001c7308 */ /* 0x000e220000000800 */
[----:B-1----:R-:W-:-:S01]  /*3350*/  FADD.FTZ R49, R63, R48 ;  /* 0x000000303f317221 */ /* 0x002fc20000010000 */
[----:B------:R-:W-:-:S02]  /*3360*/  @!P1 VIADD R48, R3, 0x19c40 ;  /* 0x00019c4003309836 */ /* 0x000fc40000000000 */
[----:B------:R-:W-:-:S01]  /*3370*/  FFMA.FTZ R77, R77, UR42, -R62 ;  /* 0x0000002a4d4d7c23 */ /* 0x000fc2000801083e */
[--C-:B------:R-:W-:Y:S01]  /*3380*/  FFMA.FTZ R80, R80, UR42, -R62.reuse ;  /* 0x0000002a50507c23 */ /* 0x100fe2000801083e */
[----:B------:R-:W-:-:S01]  /*3390*/  FFMA.FTZ R81, R81, UR42, -R62 ;  /* 0x0000002a51517c23 */ /* 0x000fc2000801083e */
[----:B------:R-:W-:Y:S01]  /*33a0*/  F2FP.SATFINITE.E4M3.F32.PACK_AB_MERGE_C R8, R54, R51, RZ ;  /* 0x000000333608723e */ /* 0x000fe200048070ff */
[----:B------:R-:W-:-:S01]  /*33b0*/  FFMA.FTZ R84, R84, UR42, -R62 ;  /* 0x0000002a54547c23 */ /* 0x000fc2000801083e */
[----:B------:R-:W1:Y:S01]  /*33c0*/  MUFU.EX2 R29, R29 ;  /* 0x0000001d001d7308 */ /* 0x000e620000000800 */
[----:B--2---:R-:W-:-:S01]  /*33d0*/  FADD.FTZ R49, R66, R49 ;  /* 0x0000003142317221 */ /* 0x004fc20000010000 */
[----:B------:R-:W-:Y:S02]  /*33e0*/  @!P1 PRMT R48, RZ, 0x654, R48 ;  /* 0x00000654ff309816 */ /* 0x000fe40000000030 */
[----:B------:R-:W-:Y:S02]  /*33f0*/  F2FP.SATFINITE.E4M3.F32.PACK_AB_MERGE_C R137, R50, R47, R8 ;  /* 0x0000002f3289723e */ /* 0x000fe40004807008 */
[----:B------:R2:W-:Y:S01]  /*3400*/  @!P1 SYNCS.ARRIVE.TRANS64.RED.A1T0 RZ, [R48+URZ], RZ ;  /* 0x000000ff30ff99a7 */ /* 0x0005e2000810043f */
[----:B------:R-:W-:Y:S01]  /*3410*/  F2FP.SATFINITE.E4M3.F32.PACK_AB_MERGE_C R63, R66, R63, RZ ;  /* 0x0000003f423f723e */ /* 0x000fe200048070ff */
[----:B------:R-:W3:Y:S01]  /*3420*/  MUFU.EX2 R36, R36 ;  /* 0x0000002400247308 */ /* 0x000ee20000000800 */
[----:B0-----:R-:W-:-:S02]  /*3430*/  FADD.FTZ R56, R28, R49 ;  /* 0x000000311c387221 */ /* 0x001fc40000010000 */
[----:B------:R-:W-:-:S05]  /*3440*/  F2FP.SATFINITE.E4M3.F32.PACK_AB_MERGE_C R148, R25, R24, R63 ;  /* 0x000000181994723e */ /* 0x000fca000480703f */
[----:B------:R-:W0:Y:S01]  /*3450*/  MUFU.EX2 R37, R37 ;  /* 0x0000002500257308 */ /* 0x000e220000000800 */
[----:B-1----:R-:W-:-:S07]  /*3460*/  FADD.FTZ R49, R29, R56 ;  /* 0x000000381d317221 */ /* 0x002fce0000010000 */
[----:B------:R-:W1:Y:S01]  /*3470*/  MUFU.EX2 R32, R32 ;  /* 0x0000002000207308 */ /* 0x000e620000000800 */
[----:B---3--:R-:W-:-:S01]  /*3480*/  FADD.FTZ R56, R36, R49 ;  /* 0x0000003124387221 */ /* 0x008fc20000010000 */
[--C-:B------:R-:W-:Y:S01]  /*3490*/  FFMA.FTZ R49, R72, UR42, -R62.reuse ;  /* 0x0000002a48317c23 */ /* 0x100fe2000801083e */
[----:B------:R-:W-:-:S05]  /*34a0*/  FFMA.FTZ R62, R85, UR42, -R62 ;  /* 0x0000002a553e7c23 */ /* 0x000fca000801083e */
[----:B------:R-:W3:Y:S01]  /*34b0*/  MUFU.EX2 R33, R33 ;  /* 0x0000002100217308 */ /* 0x000ee20000000800 */
[----:B0-----:R-:W-:-:S01]  /*34c0*/  FADD.FTZ R57, R37, R56 ;  /* 0x0000003825397221 */ /* 0x001fc20000010000 */
[----:B------:R-:W-:-:S04]  /*34d0*/  F2FP.SATFINITE.E4M3.F32.PACK_AB_MERGE_C R36, R37, R36, RZ ;  /* 0x000000242524723e */ /* 0x000fc800048070ff */
[----:B------:R-:W-:Y:S02]  /*34e0*/  F2FP.SATFINITE.E4M3.F32.PACK_AB_MERGE_C R150, R29, R28, R36 ;  /* 0x0000001c1d96723e */ /* 0x000fe40004807024 */
[----:B------:R-:W0:Y:S01]  /*34f0*/  MUFU.EX2 R67, R67 ;  /* 0x0000004300437308 */ /* 0x000e220000000800 */
[----:B-1----:R-:W-:-:S07]  /*3500*/  FADD.FTZ R56, R32, R57 ;  /* 0x0000003920387221 */ /* 0x002fce0000010000 */
[----:B------:R-:W1:Y:S01]  /*3510*/  MUFU.EX2 R70, R70 ;  /* 0x0000004600467308 */ /* 0x000e620000000800 */
[----:B---3--:R-:W-:-:S07]  /*3520*/  FADD.FTZ R56, R33, R56 ;  /* 0x0000003821387221 */ /* 0x008fce0000010000 */
[----:B------:R3:W-:Y:S08]  /*3530*/  MUFU.EX2 R3, R64 ;  /* 0x0000004000037308 */ /* 0x0007f00000000800 */
[----:B------:R-:W4:Y:S01]  /*3540*/  MUFU.EX2 R40, R40 ;  /* 0x0000002800287308 */ /* 0x000f220000000800 */
[----:B---3--:R-:W-:-:S04]  /*3550*/  FADD.FTZ R64, R14, R71 ;  /* 0x000000470e407221 */ /* 0x008fc80000010000 */
[----:B------:R-:W-:-:S03]  /*3560*/  FADD.FTZ R57, R31, R64 ;  /* 0x000000401f397221 */ /* 0x000fc60000010000 */
[----:B------:R-:W3:Y:S01]  /*3570*/  MUFU.EX2 R41, R41 ;  /* 0x0000002900297308 */ /* 0x000ee20000000800 */
[----:B------:R-:W-:-:S01]  /*3580*/  FADD.FTZ R64, R20, R57 ;  /* 0x0000003914407221 */ /* 0x000fc20000010000 */
[----:B0-----:R-:W-:Y:S01]  /*3590*/  FADD.FTZ R57, R67, R56 ;  /* 0x0000003843397221 */ /* 0x001fe20000010000 */
[C---:B-1----:R-:W-:Y:S02]  /*35a0*/  F2FP.SATFINITE.E4M3.F32.PACK_AB_MERGE_C R67, R70.reuse, R67, RZ ;  /* 0x000000434643723e */ /* 0x042fe400048070ff */
[----:B------:R-:W-:Y:S01]  /*35b0*/  FADD.FTZ R64, R21, R64 ;  /* 0x0000004015407221 */ /* 0x000fe20000010000 */
[----:B------:R-:W-:-:S01]  /*35c0*/  FADD.FTZ R57, R70, R57 ;  /* 0x0000003946397221 */ /* 0x000fc20000010000 */
[----:B------:R-:W-:Y:S01]  /*35d0*/  F2FP.SATFINITE.E4M3.F32.PACK_AB_MERGE_C R144, R33, R32, R67 ;  /* 0x000000202190723e */ /* 0x000fe20004807043 */
[----:B------:R-:W0:Y:S02]  /*35e0*/  MUFU.EX2 R52, R52 ;  /* 0x0000003400347308 */ /* 0x000e240000000800 */
[----:B----4-:R-:W-:-:S06]  /*35f0*/  FADD.FTZ R56, R40, R57 ;  /* 0x0000003928387221 */ /* 0x010fcc0000010000 */
[----:B------:R-:W1:Y:S01]  /*3600*/  MUFU.EX2 R53, R53 ;  /* 0x0000003500357308 */ /* 0x000e620000000800 */
[----:B---3--:R-:W-:-:S07]  /*3610*/  FADD.FTZ R7, R41, R56 ;  /* 0x0000003829077221 */ /* 0x008fce0000010000 */
[----:B--2---:R2:W-:Y:S01]  /*3620*/  MUFU.EX2 R48, R65 ;  /* 0x0000004100307308 */ /* 0x0045e20000000800 */
[----:B0-----:R-:W-:-:S07]  /*3630*/  FADD.FTZ R12, R52, R7 ;  /* 0x00000007340c7221 */ /* 0x001fce0000010000 */
[----:B------:R-:W0:Y:S01]  /*3640*/  MUFU.EX2 R44, R44 ;  /* 0x0000002c002c7308 */ /* 0x000e220000000800 */
[----:B--2---:R-:W-:-:S01]  /*3650*/  FADD.FTZ R65, R15, R64 ;  /* 0x000000400f417221 */ /* 0x004fc20000010000 */
[C---:B-1----:R-:W-:Y:S01]  /*3660*/  FADD.FTZ R7, R53.reuse, R12 ;  /* 0x0000000c35077221 */ /* 0x042fe20000010000 */
[----:B------:R-:W-:Y:S02]  /*3670*/  F2FP.SATFINITE.E4M3.F32.PACK_AB_MERGE_C R52, R53, R52, RZ ;  /* 0x000000343534723e */ /* 0x000fe400048070ff */
[----:B------:R-:W-:Y:S02]  /*3680*/  FADD.FTZ R64, R26, R65 ;  /* 0x000000411a407221 */ /* 0x000fe40000010000 */
[----:B------:R-:W-:Y:S01]  /*3690*/  F2FP.SATFINITE.E4M3.F32.PACK_AB_MERGE_C R146, R41, R40, R52 ;  /* 0x000000282992723e */ /* 0x000fe20004807034 */
[----:B------:R-:W1:Y:S01]  /*36a0*/  MUFU.EX2 R45, R45 ;  /* 0x0000002d002d7308 */ /* 0x000e620000000800 */
[----:B------:R-:W-:-:S04]  /*36b0*/  FADD.FTZ R27, R13, R64 ;  /* 0x000000400d1b7221 */ /* 0x000fc80000010000 */
[----:B------:R-:W-:-:S03]  /*36c0*/  FADD.FTZ R30, R30, R27 ;  /* 0x0000001b1e1e7221 */ /* 0x000fc60000010000 */
[----:B------:R-:W2:Y:S01]  /*36d0*/  MUFU.EX2 R60, R60 ;  /* 0x0000003c003c7308 */ /* 0x000ea20000000800 */
[----:B------:R-:W-:-:S01]  /*36e0*/  FADD.FTZ R13, R11, R30 ;  /* 0x0000001e0b0d7221 */ /* 0x000fc20000010000 */
[----:B0-----:R-:W-:-:S03]  /*36f0*/  FADD.FTZ R12, R44, R7 ;  /* 0x000000072c0c7221 */ /* 0x001fc60000010000 */
[----:B------:R-:W-:-:S03]  /*3700*/  FADD.FTZ R13, R34, R13 ;  /* 0x0000000d220d7221 */ /* 0x000fc60000010000 */
[----:B------:R-:W0:Y:S01]  /*3710*/  MUFU.EX2 R61, R61 ;  /* 0x0000003d003d7308 */ /* 0x000e220000000800 */
[----:B-1----:R-:W-:-:S01]  /*3720*/  FADD.FTZ R7, R45, R12 ;  /* 0x0000000c2d077221 */ /* 0x002fc20000010000 */
[----:B------:R-:W-:Y:S01]  /*3730*/  FADD.FTZ R12, R38, R13 ;  /* 0x0000000d260c7221 */ /* 0x000fe20000010000 */
[----:B------:R-:W-:-:S03]  /*3740*/  F2FP.SATFINITE.E4M3.F32.PACK_AB_MERGE_C R38, R43, R38, RZ ;  /* 0x000000262b26723e */ /* 0x000fc600048070ff */
[----:B------:R-:W-:Y:S01]  /*3750*/  FADD.FTZ R12, R43, R12 ;  /* 0x0000000c2b0c7221 */ /* 0x000fe20000010000 */
[----:B------:R-:W-:Y:S01]  /*3760*/  F2FP.SATFINITE.E4M3.F32.PACK_AB_MERGE_C R141, R34, R11, R38 ;  /* 0x0000000b228d723e */ /* 0x000fe20004807026 */
[----:B------:R-:W1:Y:S01]  /*3770*/  MUFU.EX2 R68, R68 ;  /* 0x0000004400447308 */ /* 0x000e620000000800 */
[----:B--2---:R-:W-:-:S01]  /*3780*/  FADD.FTZ R4, R60, R7 ;  /* 0x000000073c047221 */ /* 0x004fc20000010000 */
[----:B------:R-:W-:-:S06]  /*3790*/  FADD.FTZ R7, R35, R12 ;  /* 0x0000000c23077221 */ /* 0x000fcc0000010000 */
[----:B------:R-:W2:Y:S01]  /*37a0*/  MUFU.EX2 R69, R69 ;  /* 0x0000004500457308 */ /* 0x000ea20000000800 */
[----:B0-----:R-:W-:-:S01]  /*37b0*/  FADD.FTZ R4, R61, R4 ;  /* 0x000000043d047221 */ /* 0x001fc20000010000 */
[----:B------:R-:W-:-:S03]  /*37c0*/  F2FP.SATFINITE.E4M3.F32.PACK_AB_MERGE_C R60, R61, R60, RZ ;  /* 0x0000003c3d3c723e */ /* 0x000fc600048070ff */
[----:B------:R-:W-:Y:S01]  /*37d0*/  FADD.FTZ R5, R3, R4 ;  /* 0x0000000403057221 */ /* 0x000fe20000010000 */
[----:B------:R-:W-:-:S01]  /*37e0*/  FADD.FTZ R4, R42, R7 ;  /* 0x000000072a047221 */ /* 0x000fc20000010000 */
[----:B------:R-:W-:Y:S01]  /*37f0*/  F2FP.SATFINITE.E4M3.F32.PACK_AB_MERGE_C R140, R45, R44, R60 ;  /* 0x0000002c2d8c723e */ /* 0x000fe2000480703c */
[----:B------:R-:W0:Y:S01]  /*3800*/  MUFU.EX2 R49, R49 ;  /* 0x0000003100317308 */ /* 0x000e220000000800 */
[----:B------:R-:W-:-:S01]  /*3810*/  FADD.FTZ R5, R48, R5 ;  /* 0x0000000530057221 */ /* 0x000fc20000010000 */
[----:B------:R-:W-:Y:S01]  /*3820*/  FADD.FTZ R7, R39, R4 ;  /* 0x0000000427077221 */ /* 0x000fe20000010000 */
[----:B------:R-:W-:Y:S02]  /*3830*/  F2FP.SATFINITE.E4M3.F32.PACK_AB_MERGE_C R39, R46, R39, RZ ;  /* 0x000000272e27723e */ /* 0x000fe400048070ff */
[----:B-1----:R-:W-:Y:S01]  /*3840*/  FADD.FTZ R4, R68, R5 ;  /* 0x0000000544047221 */ /* 0x002fe20000010000 */
[----:B------:R-:W-:-:S01]  /*3850*/  FADD.FTZ R46, R46, R7 ;  /* 0x000000072e2e7221 */ /* 0x000fc20000010000 */
[----:B------:R-:W-:Y:S01]  /*3860*/  F2FP.SATFINITE.E4M3.F32.PACK_AB_MERGE_C R143, R42, R35, R39 ;  /* 0x000000232a8f723e */ /* 0x000fe20004807027 */
[----:B------:R-:W1:Y:S01]  /*3870*/  MUFU.EX2 R6, R73 ;  /* 0x0000004900067308 */ /* 0x000e620000000800 */
[----:B--2---:R-:W-:-:S01]  /*3880*/  FADD.FTZ R4, R69, R4 ;  /* 0x0000000445047221 */ /* 0x004fc20000010000 */
[----:B------:R-:W-:Y:S01]  /*3890*/  FADD.FTZ R7, R47, R46 ;  /* 0x0000002e2f077221 */ /* 0x000fe20000010000 */
[----:B------:R-:W-:-:S03]  /*38a0*/  F2FP.SATFINITE.E4M3.F32.PACK_AB_MERGE_C R68, R69, R68, RZ ;  /* 0x000000444544723e */ /* 0x000fc600048070ff */
[----:B------:R-:W-:Y:S01]  /*38b0*/  FADD.FTZ R50, R50, R7 ;  /* 0x0000000732327221 */ /* 0x000fe20000010000 */
[----:B------:R-:W-:Y:S01]  /*38c0*/  F2FP.SATFINITE.E4M3.F32.PACK_AB_MERGE_C R142, R48, R3, R68 ;  /* 0x00000003308e723e */ /* 0x000fe20004807044 */
[----:B------:R-:W2:Y:S01]  /*38d0*/  MUFU.EX2 R76, R76 ;  /* 0x0000004c004c7308 */ /* 0x000ea20000000800 */
[----:B0-----:R-:W-:-:S01]  /*38e0*/  FADD.FTZ R5, R49, R4 ;  /* 0x0000000431057221 */ /* 0x001fc20000010000 */
[----:B------:R-:W-:-:S04]  /*38f0*/  FADD.FTZ R51, R51, R50 ;  /* 0x0000003233337221 */ /* 0x000fc80000010000 */
[----:B------:R-:W-:Y:S02]  /*3900*/  FADD.FTZ R54, R54, R51 ;  /* 0x0000003336367221 */ /* 0x000fe40000010000 */
[----:B------:R-:W0:Y:S01]  /*3910*/  MUFU.EX2 R77, R77 ;  /* 0x0000004d004d7308 */ /* 0x000e220000000800 */
[----:B-1----:R-:W-:-:S07]  /*3920*/  FADD.FTZ R7, R6, R5 ;  /* 0x0000000506077221 */ /* 0x002fce0000010000 */
[----:B------:R-:W-:Y:S01]  /*3930*/  MUFU.EX2 R59, R59 ;  /* 0x0000003b003b7308 */ /* 0x000fe20000000800 */
[----:B--2---:R-:W-:-:S01]  /*3940*/  FADD.FTZ R4, R76, R7 ;  /* 0x000000074c047221 */ /* 0x004fc20000010000 */
[----:B------:R-:W-:-:S06]  /*3950*/  FADD.FTZ R7, R55, R54 ;  /* 0x0000003637077221 */ /* 0x000fcc0000010000 */
[----:B------:R-:W1:Y:S01]  /*3960*/  MUFU.EX2 R10, R10 ;  /* 0x0000000a000a7308 */ /* 0x000e620000000800 */
[C---:B0-----:R-:W-:Y:S01]  /*3970*/  F2FP.SATFINITE.E4M3.F32.PACK_AB_MERGE_C R76, R77.reuse, R76, RZ ;  /* 0x0000004c4d4c723e */ /* 0x041fe200048070ff */
[----:B------:R-:W-:-:S03]  /*3980*/  FADD.FTZ R77, R77, R4 ;  /* 0x000000044d4d7221 */ /* 0x000fc60000010000 */
[----:B------:R-:W-:-:S03]  /*3990*/  F2FP.SATFINITE.E4M3.F32.PACK_AB_MERGE_C R136, R6, R49, R76 ;  /* 0x000000310688723e */ /* 0x000fc6000480704c */
[----:B------:R-:W0:Y:S08]  /*39a0*/  MUFU.EX2 R80, R80 ;  /* 0x0000005000507308 */ /* 0x000e300000000800 */
[----:B------:R-:W2:Y:S01]  /*39b0*/  MUFU.EX2 R81, R81 ;  /* 0x0000005100517308 */ /* 0x000ea20000000800 */
[----:B-1----:R-:W-:-:S04]  /*39c0*/  F2FP.SATFINITE.E4M3.F32.PACK_AB_MERGE_C R8, R10, R59, RZ ;  /* 0x0000003b0a08723e */ /* 0x002fc800048070ff */
[C---:B------:R-:W-:Y:S01]  /*39d0*/  F2FP.SATFINITE.E4M3.F32.PACK_AB_MERGE_C R139, R58.reuse, R55, R8 ;  /* 0x000000373a8b723e */ /* 0x040fe20004807008 */
[----:B------:R-:W-:-:S02]  /*39e0*/  FADD.FTZ R58, R58, R7 ;  /* 0x000000073a3a7221 */ /* 0x000fc40000010000 */
[----:B------:R-:W1:Y:S01]  /*39f0*/  MUFU.EX2 R84, R84 ;  /* 0x0000005400547308 */ /* 0x000e620000000800 */
[----:B0-----:R-:W-:-:S01]  /*3a00*/  FADD.FTZ R4, R80, R77 ;  /* 0x0000004d50047221 */ /* 0x001fc20000010000 */
[----:B------:R-:W-:-:S04]  /*3a10*/  FADD.FTZ R3, R59, R58 ;  /* 0x0000003a3b037221 */ /* 0x000fc80000010000 */
[----:B------:R-:W-:Y:S02]  /*3a20*/  FADD.FTZ R3, R10, R3 ;  /* 0x000000030a037221 */ /* 0x000fe40000010000 */
[----:B------:R-:W0:Y:S01]  /*3a30*/  MUFU.EX2 R5, R62 ;  /* 0x0000003e00057308 */ /* 0x000e220000000800 */
[----:B--2---:R-:W-:-:S04]  /*3a40*/  FADD.FTZ R7, R81, R4 ;  /* 0x0000000451077221 */ /* 0x004fc80000010000 */
[----:B-1----:R-:W-:Y:S01]  /*3a50*/  FADD.FTZ R4, R84, R7 ;  /* 0x0000000754047221 */ /* 0x002fe20000010000 */
[----:B0-----:R-:W-:-:S03]  /*3a60*/  F2FP.SATFINITE.E4M3.F32.PACK_AB_MERGE_C R8, R5, R84, RZ ;  /* 0x000000540508723e */ /* 0x001fc600048070ff */
[----:B------:R-:W-:Y:S01]  /*3a70*/  FADD.FTZ R4, R5, R4 ;  /* 0x0000000405047221 */ /* 0x000fe20000010000 */
[----:B------:R-:W-:Y:S01]  /*3a80*/  F2FP.SATFINITE.E4M3.F32.PACK_AB_MERGE_C R138, R81, R80, R8 ;  /* 0x00000050518a723e */ /* 0x000fe20004807008 */
[----:B------:R-:W-:Y:S06]  /*3a90*/  @!P3 BRA `(.L_x_1588) ;  /* 0x000000240048b947 */ /* 0x000fec0003800000 */
[----:B------:R-:W-:Y:S01]  /*3aa0*/  IMAD.MOV.U32 R5, RZ, RZ, R0 ;  /* 0x000000ffff057224 */ /* 0x000fe200078e0000 */
[----:B------:R-:W-:Y:S01]  /*3ab0*/  UMOV UR18, UR37 ;  /* 0x0000002500127c82 */ /* 0x000fe20008000000 */
[----:B------:R-:W-:Y:S01]  /*3ac0*/  IMAD.MOV.U32 R6, RZ, RZ, R2 ;  /* 0x000000ffff067224 */ /* 0x000fe200078e0002 */
[----:B------:R-:W-:Y:S01]  /*3ad0*/  UMOV UR19, UR38 ;  /* 0x0000002600137c82 */ /* 0x000fe20008000000 */
[----:B------:R-:W-:Y:S01]  /*3ae0*/  IMAD.MOV.U32 R135, RZ, RZ, RZ ;  /* 0x000000ffff877224 */ /* 0x000fe200078e00ff */
[----:B------:R-:W-:-:S06]  /*3af0*/  ULDC UR20, c[0x0][0x288] ;  /* 0x0000a20000147ab9 */ /* 0x000fcc0000000800 */
.L_x_1598:
[----:B------:R-:W-:-:S04]  /*3b00*/  UISETP.NE.AND UP1, UPT, UR19, 0x1, UPT ;  /* 0x000000011300788c */ /* 0x000fc8000bf25270 */
[----:B------:R-:W-:-:S04]  /*3b10*/  USEL UR37, URZ, 0x1, UP1 ;  /* 0x000000013f257887 */ /* 0x000fc80008800000 */
[----:B------:R-:W-:Y:S01]  /*3b20*/  ULOP3.LUT UR37, UR18, UR37, URZ, 0x3c, !UPT ;  /* 0x0000002512257292 */ /* 0x000fe2000f8e3c3f */
[----:B------:R-:W-:Y:S11]  /*3b30*/  @!P0 BRA `(.L_x_1589) ;  /* 0x0000000000048947 */ /* 0x000ff60003800000 */
[----:B------:R-:W-:Y:S01]  /*3b40*/  BPT.TRAP 0x1 ;  /* 0x000000040000795c */ /* 0x000fe20000300000 */
.L_x_1589:
        /* <DEDUP_REMOVED lines=9> */
.L_x_1590:
[----:B-1----:R-:W-:Y:S05]  /*3be0*/  @P3 BRA `(.L_x_1591) ;  /* 0x0000000000083947 */ /* 0x002fea0003800000 */
[----:B------:R-:W1:Y:S02]  /*3bf0*/  SYNCS.PHASECHK.TRANS64.TRYWAIT P3, [UR21+0x19c30], R0 ;  /* 0x019c3000ff0075a7 */ /* 0x000e640008060155 */
[----:B-1----:R-:W-:Y:S05]  /*3c00*/  @!P3 BRA `(.L_x_1592) ;  /* 0x000000a40000b947 */ /* 0x002fea0003800000 */
.L_x_1591:
        /* <DEDUP_REMOVED lines=17> */
.L_x_1593:
[----:B------:R-:W-:Y:S01]  /*3d20*/  ULEA UR11, UR19, UR45, 0x3 ;  /* 0x0000002d130b7291 */ /* 0x000fe2000f8e183f */
[----:B01----:R-:W-:-:S05]  /*3d30*/  IMAD.U32 R0, RZ, RZ, UR18 ;  /* 0x00000012ff007e24 */ /* 0x003fca000f8e00ff */
[----:B------:R-:W-:-:S04]  /*3d40*/  SHF.L.U32 R0, R0, 0x1f, RZ ;  /* 0x0000001f00007819 */ /* 0x000fc800000006ff */
[----:B------:R0:W1:Y:S01]  /*3d50*/  SYNCS.PHASECHK.TRANS64.TRYWAIT P3, [UR11+0x19c50], R0 ;  /* 0x019c5000ff0075a7 */ /* 0x000062000806014b */
[----:B------:R-:W-:Y:S05]  /*3d60*/  @!P0 BRA `(.L_x_1594) ;  /* 0x0000000000048947 */ /* 0x000fea0003800000 */
[----:B------:R-:W-:Y:S01]  /*3d70*/  BPT.TRAP 0x1 ;  /* 0x000000040000795c */ /* 0x000fe20000300000 */
.L_x_1594:
[----:B-1----:R-:W-:Y:S05]  /*3d80*/  @P3 BRA `(.L_x_1595) ;  /* 0x0000000000083947 */ /* 0x002fea0003800000 */
[----:B------:R-:W1:Y:S02]  /*3d90*/  SYNCS.PHASECHK.TRANS64.TRYWAIT P3, [UR11+0x19c50], R0 ;  /* 0x019c5000ff0075a7 */ /* 0x000e64000806014b */
[----:B-1----:R-:W-:Y:S05]  /*3da0*/  @!P3 BRA `(.L_x_1596) ;  /* 0x000000a000b0b947 */ /* 0x002fea0003800000 */
.L_x_1595:
[----:B------:R-:W-:Y:S01]  /*3db0*/  UIADD3 UR6, UR45, 0x3000, URZ ;  /* 0x000030002d067890 */ /* 0x000fe2000fffe03f */
[----:B------:R-:W-:Y:S01]  /*3dc0*/  WARPGROUP.ARRIVE ;  /* 0x00000000000079c5 */ /* 0x000fe20000000000 */
[----:B------:R-:W-:Y:S01]  /*3dd0*/  UMOV UR7, 0x40000040 ;  /* 0x4000004000077882 */ /* 0x000fe20000000000 */
[----:B------:R-:W-:Y:S01]  /*3de0*/  VIADD R8, R17, UR43 ;  /* 0x0000002b11087c36 */ /* 0x000fe20008000000 */
[----:B------:R-:W-:Y:S01]  /*3df0*/  USHF.R.U32.HI UR6, URZ, 0x4, UR6 ;  /* 0x000000043f067899 */ /* 0x000fe20008011606 */
[----:B------:R-:W2:Y:S01]  /*3e00*/  LDC R9, c[0x0][0x2f0] ;  /* 0x0000bc00ff097b82 */ /* 0x000ea20000000800 */
[----:B------:R-:W-:Y:S02]  /*3e10*/  IMAD.MOV.U32 R11, RZ, RZ, -0x2 ;  /* 0xfffffffeff0b7424 */ /* 0x000fe400078e00ff */
[----:B------:R-:W-:Y:S01]  /*3e20*/  ULOP3.LUT UR6, UR6, 0x3fff, URZ, 0xc0, !UPT ;  /* 0x00003fff06067892 */ /* 0x000fe2000f8ec03f */
[----:B------:R-:W-:-:S03]  /*3e30*/  IMAD.U32 R13, RZ, RZ, UR42 ;  /* 0x0000002aff0d7e24 */ /* 0x000fc6000f8e00ff */
[----:B------:R-:W-:-:S04]  /*3e40*/  ULOP3.LUT UR6, UR6, 0x10000, URZ, 0xfc, !UPT ;  /* 0x0001000006067892 */ /* 0x000fc8000f8efc3f */
[----:B------:R-:W-:-:S07]  /*3e50*/  UIMAD UR10, UR19, 0x300, UR6 ;  /* 0x00000300130a78a4 */ /* 0x000fce000f8e0206 */
[----:B------:R-:W-:Y:S02]  /*3e60*/  UMOV UR6, UR10 ;  /* 0x0000000a00067c82 */ /* 0x000fe40008000000 */
[----:B------:R-:W-:Y:S01]  /*3e70*/  QGMMA.64x96x32.F32.E4M3.E4M3 R88, R148, gdesc[UR4], R88, gsb0 ;  /* 0x0160000494587df3 */ /* 0x000fe20008000858 */
[----:B------:R-:W-:Y:S01]  /*3e80*/  @UP0 ULDC UR6, c[0x0][0x44c] ;  /* 0x0001130000060ab9 */ /* 0x000fe20000000800 */
[----:B------:R-:W-:Y:S01]  /*3e90*/  UMOV UR7, 0x40000040 ;  /* 0x4000004000077882 */ /* 0x000fe20000000000 */
[----:B01----:R-:W-:Y:S01]  /*3ea0*/  @P2 IMAD.HI.U32 R0, R8, UR6, RZ ;  /* 0x0000000608002c27 */ /* 0x003fe2000f8e00ff */
[----:B------:R-:W-:-:S04]  /*3eb0*/  @UP0 ULDC UR6, c[0x0][0x450] ;  /* 0x0001140000060ab9 */ /* 0x000fc80000000800 */
[----:B------:R-:W-:Y:S01]  /*3ec0*/  @P2 SHF.R.U32.HI R8, RZ, UR6, R0 ;  /* 0x00000006ff082c19 */ /* 0x000fe20008011600 */
[----:B------:R-:W-:Y:S02]  /*3ed0*/  UMOV UR6, 0xffffff80 ;  /* 0xffffff8000067882 */ /* 0x000fe40000000000 */
[----:B------:R-:W-:Y:S02]  /*3ee0*/  UIMAD UR6, UR50, UR6, 0x1 ;  /* 0x00000001320674a4 */ /* 0x000fe4000f8e0206 */
[----:B------:R-:W0:Y:S04]  /*3ef0*/  SHFL.IDX PT, R7, R8, RZ, 0x1c1f ;  /* 0x001c1fff08077589 */ /* 0x000e2800000e0000 */
[----:B------:R-:W-:Y:S01]  /*3f00*/  IMAD R0, R16, R11, UR6 ;  /* 0x0000000610007e24 */ /* 0x000fe2000f8e020b */
[----:B------:R-:W-:-:S03]  /*3f10*/  UIADD3 UR6, UR10, 0x2, URZ ;  /* 0x000000020a067890 */ /* 0x000fc6000fffe03f */
[----:B--2---:R-:W-:-:S05]  /*3f20*/  IMAD R0, R9, UR49, R0 ;  /* 0x0000003109007c24 */ /* 0x004fca000f8e0200 */
[----:B0-----:R-:W-:-:S04]  /*3f30*/  IADD3 R2, R7, -UR20, R0 ;  /* 0x8000001407027c10 */ /* 0x001fc8000fffe000 */
[C---:B------:R-:W-:Y:S02]  /*3f40*/  ISETP.GT.AND P3, PT, R2.reuse, RZ, PT ;  /* 0x000000ff0200720c */ /* 0x040fe40003f64270 */
[----:B------:R-:W-:Y:S02]  /*3f50*/  ISETP.GT.AND P4, PT, R2, 0x1, PT ;  /* 0x000000010200780c */ /* 0x000fe40003f84270 */
[----:B------:R-:W-:Y:S02]  /*3f60*/  FSEL R7, R24, -INF , P3 ;  /* 0xff80000018077808 */ /* 0x000fe40001800000 */
[----:B------:R-:W-:Y:S02]  /*3f70*/  ISETP.GT.AND P3, PT, R2, 0x8, PT ;  /* 0x000000080200780c */ /* 0x000fe40003f64270 */
[----:B------:R-:W-:Y:S02]  /*3f80*/  FSEL R25, R25, -INF , P4 ;  /* 0xff80000019197808 */ /* 0x000fe40002000000 */
[----:B------:R-:W-:-:S02]  /*3f90*/  FMNMX.FTZ R10, R7, R6, !PT ;  /* 0x00000006070a7209 */ /* 0x000fc40007810000 */
[----:B------:R-:W-:Y:S02]  /*3fa0*/  ISETP.GT.AND P4, PT, R2, 0x9, PT ;  /* 0x000000090200780c */ /* 0x000fe40003f84270 */
[----:B------:R-:W-:Y:S02]  /*3fb0*/  FSEL R28, R28, -INF , P3 ;  /* 0xff8000001c1c7808 */ /* 0x000fe40001800000 */
[----:B------:R-:W-:Y:S02]  /*3fc0*/  FMNMX.FTZ R9, R25, R10, !PT ;  /* 0x0000000a19097209 */ /* 0x000fe40007810000 */
        /* <DEDUP_REMOVED lines=25> */
[----:B------:R-:W-:Y:S01]  /*4160*/  FSEL R45, R45, -INF , P4 ;  /* 0xff8000002d2d7808 */ /* 0x000fe20002000000 */
[----:B------:R-:W-:Y:S02]  /*4170*/  WARPGROUP.DEPBAR.LE gsb0, 0x0 ;  /* 0x00008000000079c5 */ /* 0x000fe40000010000 */
[----:B------:R-:W-:Y:S01]  /*4180*/  FMNMX.FTZ R10, R44, R9, !PT ;  /* 0x000000092c0a7209 */ /* 0x000fe20007810000 */
[----:B------:R-:W-:Y:S01]  /*4190*/  WARPGROUP.ARRIVE ;  /* 0x00000000000079c5 */ /* 0x000fe20000000000 */
[----:B------:R-:W-:-:S02]  /*41a0*/  ISETP.GT.AND P4, PT, R2, 0x31, PT ;  /* 0x000000310200780c */ /* 0x000fc40003f84270 */
[----:B------:R-:W-:Y:S02]  /*41b0*/  FSEL R48, R48, -INF , P3 ;  /* 0xff80000030307808 */ /* 0x000fe40001800000 */
[----:B------:R-:W-:Y:S01]  /*41c0*/  FMNMX.FTZ R9, R45, R10, !PT ;  /* 0x0000000a2d097209 */ /* 0x000fe20007810000 */
[----:B------:R-:W-:Y:S01]  /*41d0*/  QGMMA.64x96x32.F32.E4M3.E4M3 R88, R144, gdesc[UR4], R88, gsb0 ;  /* 0x0160000490587df3 */ /* 0x000fe20008000858 */
[----:B------:R-:W-:Y:S01]  /*41e0*/  ISETP.GT.AND P3, PT, R2, 0x38, PT ;  /* 0x000000380200780c */ /* 0x000fe20003f64270 */
[----:B------:R-:W-:Y:S01]  /*41f0*/  UIADD3 UR6, UR10, 0x4, URZ ;  /* 0x000000040a067890 */ /* 0x000fe2000fffe03f */
[----:B------:R-:W-:Y:S01]  /*4200*/  FSEL R49, R49, -INF , P4 ;  /* 0xff80000031317808 */ /* 0x000fe20002000000 */
[----:B------:R-:W-:Y:S01]  /*4210*/  UMOV UR7, 0x40000040 ;  /* 0x4000004000077882 */ /* 0x000fe20000000000 */
        /* <DEDUP_REMOVED lines=40> */
[----:B------:R-:W-:Y:S02]  /*44a0*/  FSEL R77, R77, -INF , P5 ;  /* 0xff8000004d4d7808 */ /* 0x000fe40002800000 */
[C---:B------:R-:W-:Y:S02]  /*44b0*/  ISETP.GT.AND P3, PT, R2.reuse, 0x70, PT ;  /* 0x000000700200780c */ /* 0x040fe40003f64270 */
[C---:B------:R-:W-:Y:S02]  /*44c0*/  ISETP.GT.AND P4, PT, R2.reuse, 0x71, PT ;  /* 0x000000710200780c */ /* 0x040fe40003f84270 */
[----:B------:R-:W-:-:S02]  /*44d0*/  ISETP.GT.AND P6, PT, R2, 0x78, PT ;  /* 0x000000780200780c */ /* 0x000fc40003fc4270 */
[----:B------:R-:W-:Y:S02]  /*44e0*/  ISETP.GT.AND P5, PT, R2, 0x79, PT ;  /* 0x000000790200780c */ /* 0x000fe40003fa4270 */
[----:B------:R-:W-:Y:S02]  /*44f0*/  FMNMX.FTZ R2, R76, R9, !PT ;  /* 0x000000094c027209 */ /* 0x000fe40007810000 */
[----:B------:R-:W-:Y:S02]  /*4500*/  FSEL R80, R80, -INF , P3 ;  /* 0xff80000050507808 */ /* 0x000fe40001800000 */
[----:B------:R-:W-:Y:S02]  /*4510*/  FMNMX.FTZ R9, R77, R2, !PT ;  /* 0x000000024d097209 */ /* 0x000fe40007810000 */
[----:B------:R-:W-:Y:S02]  /*4520*/  FSEL R81, R81, -INF , P4 ;  /* 0xff80000051517808 */ /* 0x000fe40002000000 */
[----:B------:R-:W-:-:S02]  /*4530*/  FMNMX.FTZ R2, R80, R9, !PT ;  /* 0x0000000950027209 */ /* 0x000fc40007810000 */
[----:B------:R-:W-:Y:S02]  /*4540*/  FSEL R84, R84, -INF , P6 ;  /* 0xff80000054547808 */ /* 0x000fe40003000000 */
[----:B------:R-:W-:Y:S02]  /*4550*/  FMNMX.FTZ R9, R81, R2, !PT ;  /* 0x0000000251097209 */ /* 0x000fe40007810000 */
[----:B------:R-:W-:Y:S01]  /*4560*/  FSEL R85, R85, -INF , P5 ;  /* 0xff80000055557808 */ /* 0x000fe20002800000 */
[----:B------:R-:W-:Y:S02]  /*4570*/  WARPGROUP.DEPBAR.LE gsb0, 0x0 ;  /* 0x00008000000079c5 */ /* 0x000fe40000010000 */
[----:B------:R-:W-:Y:S01]  /*4580*/  FMNMX.FTZ R2, R84, R9, !PT ;  /* 0x0000000954027209 */ /* 0x000fe20007810000 */
[----:B------:R-:W-:-:S03]  /*4590*/  WARPGROUP.ARRIVE ;  /* 0x00000000000079c5 */ /* 0x000fc60000000000 */
[----:B------:R-:W-:-:S03]  /*45a0*/  FMNMX.FTZ R10, R85, R2, !PT ;  /* 0x00000002550a7209 */ /* 0x000fc60007810000 */
[----:B------:R-:W-:Y:S01]  /*45b0*/  QGMMA.64x96x32.F32.E4M3.E4M3 R88, R140, gdesc[UR4], R88, gsb0 ;  /* 0x016000048c587df3 */ /* 0x000fe20008000858 */
[----:B------:R-:W-:Y:S01]  /*45c0*/  UIADD3 UR6, UR10, 0x6, URZ ;  /* 0x000000060a067890 */ /* 0x000fe2000fffe03f */
[----:B------:R-:W0:Y:S01]  /*45d0*/  SHFL.BFLY PT, R9, R10, 0x2, 0x1f ;  /* 0x0c401f000a097f89 */ /* 0x000e2200000e0000 */
[----:B------:R-:W-:Y:S01]  /*45e0*/  UMOV UR7, 0x40000040 ;  /* 0x4000004000077882 */ /* 0x000fe20000000000 */
[----:B0-----:R-:W-:Y:S02]  /*45f0*/  FMNMX.FTZ R11, R10, R9, !PT ;  /* 0x000000090a0b7209 */ /* 0x001fe40007810000 */
[----:B------:R-:W0:Y:S04]  /*4600*/  SHFL.IDX PT, R9, R8, 0x1, 0x1c1f ;  /* 0x003c1f0008097f89 */ /* 0x000e2800000e0000 */
[----:B------:R-:W1:Y:S01]  /*4610*/  SHFL.BFLY PT, R2, R11, 0x1, 0x1f ;  /* 0x0c201f000b027f89 */ /* 0x000e6200000e0000 */
[----:B0-----:R-:W-:-:S02]  /*4620*/  IADD3 R0, R9, -UR20, R0 ;  /* 0x8000001409007c10 */ /* 0x001fc4000fffe000 */
[----:B-1----:R-:W-:Y:S02]  /*4630*/  FMNMX.FTZ R2, R11, R2, !PT ;  /* 0x000000020b027209 */ /* 0x002fe40007810000 */
[----:B------:R-:W-:Y:S02]  /*4640*/  ISETP.GT.AND P4, PT, R0, RZ, PT ;  /* 0x000000ff0000720c */ /* 0x000fe40003f84270 */
[C---:B------:R-:W-:Y:S01]  /*4650*/  FSETP.NEU.FTZ.AND P3, PT, R2.reuse, -INF , PT ;  /* 0xff8000000200780b */ /* 0x040fe20003f7d000 */
[----:B------:R-:W-:-:S01]  /*4660*/  FFMA.FTZ R12, R2, R13, -8 ;  /* 0xc1000000020c7423 */ /* 0x000fc2000001000d */
[----:B------:R-:W-:Y:S02]  /*4670*/  ISETP.GT.AND P5, PT, R0, 0x1, PT ;  /* 0x000000010000780c */ /* 0x000fe40003fa4270 */
[----:B------:R-:W-:Y:S02]  /*4680*/  FSEL R26, R26, -INF , P4 ;  /* 0xff8000001a1a7808 */ /* 0x000fe40002000000 */
[----:B------:R-:W-:-:S02]  /*4690*/  FSEL R10, R12, RZ, P3 ;  /* 0x000000ff0c0a7208 */ /* 0x000fc40001800000 */
[----:B------:R-:W-:Y:S02]  /*46a0*/  ISETP.GT.AND P4, PT, R0, 0x8, PT ;  /* 0x000000080000780c */ /* 0x000fe40003f84270 */
        /* <DEDUP_REMOVED lines=25> */
[----:B------:R-:W-:Y:S01]  /*4840*/  FFMA.FTZ R56, R56, UR42, -R10 ;  /* 0x0000002a38387c23 */ /* 0x000fe2000801080a */
[----:B------:R-:W-:-:S02]  /*4850*/  FMNMX.FTZ R14, R34, R11, !PT ;  /* 0x0000000b220e7209 */ /* 0x000fc40007810000 */
[----:B------:R-:W-:Y:S02]  /*4860*/  ISETP.GT.AND P5, PT, R0, 0x19, PT ;  /* 0x000000190000780c */ /* 0x000fe40003fa4270 */
[----:B------:R-:W-:Y:S01]  /*4870*/  FSEL R38, R38, -INF , P4 ;  /* 0xff80000026267808 */ /* 0x000fe20002000000 */
[----:B------:R1:W-:Y:S01]  /*4880*/  MUFU.EX2 R11, R32 ;  /* 0x00000020000b7308 */ /* 0x0003e20000000800 */
[----:B------:R-:W-:Y:S01]  /*4890*/  FMNMX.FTZ R13, R35, R14, !PT ;  /* 0x0000000e230d7209 */ /* 0x000fe20007810000 */
[----:B------:R-:W-:Y:S01]  /*48a0*/  FFMA.FTZ R14, R33, UR42, -R10 ;  /* 0x0000002a210e7c23 */ /* 0x000fe2000801080a */
[----:B------:R-:W-:Y:S02]  /*48b0*/  ISETP.GT.AND P4, PT, R0, 0x20, PT ;  /* 0x000000200000780c */ /* 0x000fe40003f84270 */
[----:B------:R-:W-:Y:S02]  /*48c0*/  FSEL R39, R39, -INF , P5 ;  /* 0xff80000027277808 */ /* 0x000fe40002800000 */
[----:B------:R-:W-:Y:S01]  /*48d0*/  FMNMX.FTZ R20, R38, R13, !PT ;  /* 0x0000000d26147209 */ /* 0x000fe20007810000 */
[----:B------:R-:W-:Y:S01]  /*48e0*/  MUFU.EX2 R7, R7 ;  /* 0x0000000700077308 */ /* 0x000fe20000000800 */
[----:B------:R-:W-:Y:S01]  /*48f0*/  ISETP.GT.AND P5, PT, R0, 0x21, PT ;  /* 0x000000210000780c */ /* 0x000fe20003fa4270 */
[----:B------:R-:W-:-:S02]  /*4900*/  WARPGROUP.DEPBAR.LE gsb0, 0x0 ;  /* 0x00008000000079c5 */ /* 0x000fc40000010000 */
[----:B------:R-:W-:Y:S01]  /*4910*/  FSEL R42, R42, -INF , P4 ;  /* 0xff8000002a2a7808 */ /* 0x000fe20002000000 */
[----:B------:R-:W-:Y:S01]  /*4920*/  WARPGROUP.ARRIVE ;  /* 0x00000000000079c5 */ /* 0x000fe20000000000 */
[----:B------:R-:W-:Y:S02]  /*4930*/  FMNMX.FTZ R13, R39, R20, !PT ;  /* 0x00000014270d7209 */ /* 0x000fe40007810000 */
[----:B------:R-:W-:Y:S01]  /*4940*/  ISETP.GT.AND P4, PT, R0, 0x28, PT ;  /* 0x000000280000780c */ /* 0x000fe20003f84270 */
[----:B------:R-:W-:Y:S01]  /*4950*/  MUFU.EX2 R12, R12 ;  /* 0x0000000c000c7308 */ /* 0x000fe20000000800 */
[----:B------:R-:W-:Y:S01]  /*4960*/  FSEL R43, R43, -INF , P5 ;  /* 0xff8000002b2b7808 */ /* 0x000fe20002800000 */
[----:B------:R-:W-:Y:S01]  /*4970*/  QGMMA.64x96x32.F32.E4M3.E4M3 R88, R136, gdesc[UR4], R88, gsb0 ;  /* 0x0160000488587df3 */ /* 0x000fe20008000858 */
[----:B------:R-:W-:Y:S02]  /*4980*/  FMNMX.FTZ R20, R42, R13, !PT ;  /* 0x0000000d2a147209 */ /* 0x000fe40007810000 */
[----:B------:R-:W-:-:S02]  /*4990*/  ISETP.GT.AND P5, PT, R0, 0x29, PT ;  /* 0x000000290000780c */ /* 0x000fc40003fa4270 */
[----:B------:R-:W-:Y:S01]  /*49a0*/  FSEL R46, R46, -INF , P4 ;  /* 0xff8000002e2e7808 */ /* 0x000fe20002000000 */
[----:B------:R-:W-:Y:S01]  /*49b0*/  MUFU.EX2 R13, R36 ;  /* 0x00000024000d7308 */ /* 0x000fe20000000800 */
[----:B------:R-:W-:Y:S01]  /*49c0*/  FMNMX.FTZ R15, R43, R20, !PT ;  /* 0x000000142b0f7209 */ /* 0x000fe20007810000 */
[----:B------:R-:W-:Y:S01]  /*49d0*/  FFMA.FTZ R20, R37, UR42, -R10 ;  /* 0x0000002a25147c23 */ /* 0x000fe2000801080a */
[----:B------:R-:W-:Y:S02]  /*49e0*/  ISETP.GT.AND P4, PT, R0, 0x30, PT ;  /* 0x000000300000780c */ /* 0x000fe40003f84270 */
        /* <DEDUP_REMOVED lines=16> */
[--C-:B------:R-:W-:Y:S01]  /*4af0*/  FFMA.FTZ R41, R64, UR42, -R10.reuse ;  /* 0x0000002a40297c23 */ /* 0x100fe2000801080a */
[----:B------:R-:W-:Y:S01]  /*4b00*/  FSEL R55, R55, -INF , P5 ;  /* 0xff80000037377808 */ /* 0x000fe20002800000 */
[----:B------:R-:W-:Y:S01]  /*4b10*/  FFMA.FTZ R64, R81, UR42, -R10 ;  /* 0x0000002a51407c23 */ /* 0x000fe2000801080a */
        /* <DEDUP_REMOVED lines=11> */
[----:B------:R2:W-:Y:S01]  /*4bd0*/  MUFU.EX2 R21, R44 ;  /* 0x0000002c00157308 */ /* 0x0005e20000000800 */
[----:B0-----:R-:W-:Y:S01]  /*4be0*/  FMNMX.FTZ R25, R59, R28, !PT ;  /* 0x0000001c3b197209 */ /* 0x001fe20007810000 */
[--C-:B------:R-:W-:Y:S01]  /*4bf0*/  FFMA.FTZ R28, R45, UR42, -R10.reuse ;  /* 0x0000002a2d1c7c23 */ /* 0x100fe2000801080a */
[----:B------:R-:W-:Y:S01]  /*4c00*/  ISETP.GT.AND P4, PT, R0, 0x50, PT ;  /* 0x000000500000780c */ /* 0x000fe20003f84270 */
[--C-:B------:R-:W-:Y:S01]  /*4c10*/  FFMA.FTZ R45, R68, UR42, -R10.reuse ;  /* 0x0000002a442d7c23 */ /* 0x100fe2000801080a */
[----:B------:R-:W-:Y:S02]  /*4c20*/  FSEL R63, R63, -INF , P5 ;  /* 0xff8000003f3f7808 */ /* 0x000fe40002800000 */
[----:B-1----:R-:W-:Y:S01]  /*4c30*/  FMNMX.FTZ R32, R62, R25, !PT ;  /* 0x000000193e207209 */ /* 0x002fe20007810000 */
[----:B------:R-:W-:Y:S01]  /*4c40*/  MUFU.EX2 R28, R28 ;  /* 0x0000001c001c7308 */ /* 0x000fe20000000800 */
[----:B------:R-:W-:Y:S01]  /*4c50*/  ISETP.GT.AND P5, PT, R0, 0x51, PT ;  /* 0x000000510000780c */ /* 0x000fe20003fa4270 */
[----:B--2---:R-:W-:Y:S01]  /*4c60*/  FFMA.FTZ R44, R61, UR42, -R10 ;  /* 0x0000002a3d2c7c23 */ /* 0x004fe2000801080a */
[----:B------:R-:W-:-:S02]  /*4c70*/  FSEL R66, R66, -INF , P4 ;  /* 0xff80000042427808 */ /* 0x000fc40002000000 */
[----:B------:R-:W-:Y:S02]  /*4c80*/  FMNMX.FTZ R25, R63, R32, !PT ;  /* 0x000000203f197209 */ /* 0x000fe40007810000 */
[----:B------:R-:W-:Y:S01]  /*4c90*/  ISETP.GT.AND P4, PT, R0, 0x58, PT ;  /* 0x000000580000780c */ /* 0x000fe20003f84270 */
[----:B------:R-:W-:Y:S01]  /*4ca0*/  MUFU.EX2 R44, R44 ;  /* 0x0000002c002c7308 */ /* 0x000fe20000000800 */
[----:B------:R-:W-:Y:S02]  /*4cb0*/  FSEL R67, R67, -INF , P5 ;  /* 0xff80000043437808 */ /* 0x000fe40002800000 */
[----:B------:R-:W-:Y:S02]  /*4cc0*/  FMNMX.FTZ R32, R66, R25, !PT ;  /* 0x0000001942207209 */ /* 0x000fe40007810000 */
[----:B------:R-:W-:Y:S02]  /*4cd0*/  ISETP.GT.AND P5, PT, R0, 0x59, PT ;  /* 0x000000590000780c */ /* 0x000fe40003fa4270 */
[----:B------:R-:W-:Y:S01]  /*4ce0*/  FSEL R70, R70, -INF , P4 ;  /* 0xff80000046467808 */ /* 0x000fe20002000000 */
[----:B------:R0:W-:Y:S01]  /*4cf0*/  MUFU.EX2 R25, R48 ;  /* 0x0000003000197308 */ /* 0x0001e20000000800 */
[----:B------:R-:W-:Y:S01]  /*4d00*/  FMNMX.FTZ R29, R67, R32, !PT ;  /* 0x00000020431d7209 */ /* 0x000fe20007810000 */
[----:B------:R-:W-:Y:S01]  /*4d10*/  FFMA.FTZ R32, R49, UR42, -R10 ;  /* 0x0000002a31207c23 */ /* 0x000fe2000801080a */
[----:B------:R-:W-:-:S02]  /*4d20*/  ISETP.GT.AND P4, PT, R0, 0x60, PT ;  /* 0x000000600000780c */ /* 0x000fc40003f84270 */
[----:B------:R-:W-:Y:S02]  /*4d30*/  FSEL R71, R71, -INF , P5 ;  /* 0xff80000047477808 */ /* 0x000fe40002800000 */
[----:B------:R-:W-:Y:S01]  /*4d40*/  FMNMX.FTZ R36, R70, R29, !PT ;  /* 0x0000001d46247209 */ /* 0x000fe20007810000 */
[----:B------:R-:W-:Y:S01]  /*4d50*/  MUFU.EX2 R32, R32 ;  /* 0x0000002000207308 */ /* 0x000fe20000000800 */
[----:B------:R-:W-:Y:S01]  /*4d60*/  ISETP.GT.AND P5, PT, R0, 0x61, PT ;  /* 0x000000610000780c */ /* 0x000fe20003fa4270 */
[----:B0-----:R-:W-:Y:S01]  /*4d70*/  FFMA.FTZ R48, R65, UR42, -R10 ;  /* 0x0000002a41307c23 */ /* 0x001fe2000801080a */
[----:B------:R-:W-:Y:S01]  /*4d80*/  FSEL R74, R74, -INF , P4 ;  /* 0xff8000004a4a7808 */ /* 0x000fe20002000000 */
[----:B------:R-:W-:Y:S01]  /*4d90*/  IMAD.U32 R65, RZ, RZ, UR42 ;  /* 0x0000002aff417e24 */ /* 0x000fe2000f8e00ff */
[----:B------:R-:W-:Y:S02]  /*4da0*/  FMNMX.FTZ R29, R71, R36, !PT ;  /* 0x00000024471d7209 */ /* 0x000fe40007810000 */
[----:B------:R-:W-:Y:S01]  /*4db0*/  ISETP.GT.AND P4, PT, R0, 0x68, PT ;  /* 0x000000680000780c */ /* 0x000fe20003f84270 */
[----:B------:R-:W-:Y:S01]  /*4dc0*/  MUFU.EX2 R48, R48 ;  /* 0x0000003000307308 */ /* 0x000fe20000000800 */
[----:B------:R-:W-:-:S02]  /*4dd0*/  FSEL R75, R75, -INF , P5 ;  /* 0xff8000004b4b7808 */ /* 0x000fc40002800000 */
[----:B------:R-:W-:Y:S02]  /*4de0*/  FMNMX.FTZ R36, R74, R29, !PT ;  /* 0x0000001d4a247209 */ /* 0x000fe40007810000 */
[----:B------:R-:W-:Y:S02]  /*4df0*/  ISETP.GT.AND P5, PT, R0, 0x69, PT ;  /* 0x000000690000780c */ /* 0x000fe40003fa4270 */
[----:B------:R-:W-:Y:S01]  /*4e00*/  FSEL R78, R78, -INF , P4 ;  /* 0xff8000004e4e7808 */ /* 0x000fe20002000000 */
[----:B------:R0:W-:Y:S01]  /*4e10*/  MUFU.EX2 R29, R52 ;  /* 0x00000034001d7308 */ /* 0x0001e20000000800 */
[----:B------:R-:W-:Y:S01]  /*4e20*/  FMNMX.FTZ R33, R75, R36, !PT ;  /* 0x000000244b217209 */ /* 0x000fe20007810000 */
[--C-:B------:R-:W-:Y:S01]  /*4e30*/  FFMA.FTZ R36, R53, UR42, -R10.reuse ;  /* 0x0000002a35247c23 */ /* 0x100fe2000801080a */
[----:B------:R-:W-:Y:S01]  /*4e40*/  ISETP.GT.AND P4, PT, R0, 0x70, PT ;  /* 0x000000700000780c */ /* 0x000fe20003f84270 */
[----:B------:R-:W-:Y:S01]  /*4e50*/  FFMA.FTZ R53, R76, UR42, -R10 ;  /* 0x0000002a4c357c23 */ /* 0x000fe2000801080a */
[----:B------:R-:W-:-:S02]  /*4e60*/  FSEL R79, R79, -INF , P5 ;  /* 0xff8000004f4f7808 */ /* 0x000fc40002800000 */
[----:B------:R-:W-:Y:S01]  /*4e70*/  FMNMX.FTZ R40, R78, R33, !PT ;  /* 0x000000214e287209 */ /* 0x000fe20007810000 */
[----:B------:R-:W-:Y:S01]  /*4e80*/  MUFU.EX2 R36, R36 ;  /* 0x0000002400247308 */ /* 0x000fe20000000800 */
[----:B------:R-:W-:Y:S01]  /*4e90*/  ISETP.GT.AND P5, PT, R0, 0x71, PT ;  /* 0x000000710000780c */ /* 0x000fe20003fa4270 */
[----:B0-----:R-:W-:Y:S01]  /*4ea0*/  FFMA.FTZ R52, R69, UR42, -R10 ;  /* 0x0000002a45347c23 */ /* 0x001fe2000801080a */
[----:B------:R-:W-:Y:S01]  /*4eb0*/  FSEL R82, R82, -INF , P4 ;  /* 0xff80000052527808 */ /* 0x000fe20002000000 */
[----:B------:R-:W-:Y:S02]  /*4ec0*/  WARPGROUP.DEPBAR.LE gsb0, 0x0 ;  /* 0x00008000000079c5 */ /* 0x000fe40000010000 */
        /* <DEDUP_REMOVED lines=10> */
[----:B------:R-:W-:Y:S01]  /*4f70*/  FSEL R87, R87, -INF , P5 ;  /* 0xff80000057577808 */ /* 0x000fe20002800000 */
[--C-:B------:R-:W-:Y:S01]  /*4f80*/  FFMA.FTZ R57, R80, UR42, -R10.reuse ;  /* 0x0000002a50397c23 */ /* 0x100fe2000801080a */
[----:B------:R-:W-:Y:S01]  /*4f90*/  FMNMX.FTZ R0, R86, R37, !PT ;  /* 0x0000002556007209 */ /* 0x000fe20007810000 */
[--C-:B------:R-:W-:Y:S01]  /*4fa0*/  FFMA.FTZ R37, R60, UR42, -R10.reuse ;  /* 0x0000002a3c257c23 */ /* 0x100fe2000801080a */
[----:B------:R-:W-:Y:S01]  /*4fb0*/  FSEL R69, R2, RZ, P3 ;  /* 0x000000ff02457208 */ /* 0x000fe20001800000 */
[----:B------:R-:W-:Y:S01]  /*4fc0*/  MUFU.EX2 R40, R40 ;  /* 0x0000002800287308 */ /* 0x000fe20000000800 */
[----:B------:R-:W-:Y:S01]  /*4fd0*/  FMNMX.FTZ R0, R87, R0, !PT ;  /* 0x0000000057007209 */ /* 0x000fe20007810000 */
[--C-:B0-----:R-:W-:Y:S01]  /*4fe0*/  FFMA.FTZ R56, R73, UR42, -R10.reuse ;  /* 0x0000002a49387c23 */ /* 0x101fe2000801080a */
[----:B------:R-:W-:-:S01]  /*4ff0*/  FFMA.FTZ R60, R77, UR42, -R10 ;  /* 0x0000002a4d3c7c23 */ /* 0x000fc2000801080a */
[----:B------:R-:W-:-:S02]  /*5000*/  FADD.FTZ R69, -R69, R6 ;  /* 0x0000000645457221 */ /* 0x000fc40000010100 */
[----:B------:R-:W0:Y:S02]  /*5010*/  SHFL.BFLY PT, R49, R0, 0x2, 0x1f ;  /* 0x0c401f0000317f89 */ /* 0x000e2400000e0000 */
[----:B------:R-:W-:Y:S08]  /*5020*/  MUFU.EX2 R37, R37 ;  /* 0x0000002500257308 */ /* 0x000ff00000000800 */
        /* <DEDUP_REMOVED lines=11> */
[----:B------:R-:W-:-:S02]  /*50e0*/  FFMA.FTZ R10, R85, UR42, -R10 ;  /* 0x0000002a550a7c23 */ /* 0x000fc4000801080a */
[C---:B------:R-:W-:Y:S01]  /*50f0*/  FSETP.NEU.FTZ.AND P4, PT, R0.reuse, -INF , PT ;  /* 0xff8000000000780b */ /* 0x040fe20003f9d000 */
[----:B------:R-:W-:-:S02]  /*5100*/  FFMA.FTZ R65, R0, R65, -8 ;  /* 0xc100000000417423 */ /* 0x000fc40000010041 */
[----:B------:R-:W-:Y:S01]  /*5110*/  MUFU.EX2 R64, R64 ;  /* 0x0000004000407308 */ /* 0x000fe20000000800 */
[----:B------:R-:W-:Y:S02]  /*5120*/  FSEL R68, R0, RZ, P4 ;  /* 0x000000ff00447208 */ /* 0x000fe40002000000 */
[----:B------:R-:W-:-:S03]  /*5130*/  FSEL R65, R65, RZ, P4 ;  /* 0x000000ff41417208 */ /* 0x000fc60002000000 */
[----:B------:R-:W-:Y:S02]  /*5140*/  FADD.FTZ R68, -R68, R5 ;  /* 0x0000000544447221 */ /* 0x000fe40000010100 */
[----:B------:R-:W-:Y:S01]  /*5150*/  MUFU.EX2 R61, R61 ;  /* 0x0000003d003d7308 */ /* 0x000fe20000000800 */
[----:B------:R-:W-:-:S01]  /*5160*/  FFMA.FTZ R6, R54, UR42, -R65 ;  /* 0x0000002a36067c23 */ /* 0x000fc20008010841 */
[----:B------:R-:W-:Y:S01]  /*5170*/  FMUL.FTZ R54, R69, UR42 ;  /* 0x0000002a45367c20 */ /* 0x000fe20008410000 */
[----:B------:R-:W-:-:S01]  /*5180*/  FFMA.FTZ R26, R26, UR42, -R65 ;  /* 0x0000002a1a1a7c23 */ /* 0x000fc20008010841 */
[----:B------:R-:W-:Y:S01]  /*5190*/  FMUL.FTZ R5, R68, UR42 ;  /* 0x0000002a44057c20 */ /* 0x000fe20008410000 */
[----:B------:R-:W-:-:S01]  /*51a0*/  FFMA.FTZ R27, R27, UR42, -R65 ;  /* 0x0000002a1b1b7c23 */ /* 0x000fc20008010841 */
[--C-:B------:R-:W-:Y:S01]  /*51b0*/  FFMA.FTZ R30, R30, UR42, -R65.reuse ;  /* 0x0000002a1e1e7c23 */ /* 0x100fe20008010841 */
[----:B------:R-:W-:-:S01]  /*51c0*/  FFMA.FTZ R31, R31, UR42, -R65 ;  /* 0x0000002a1f1f7c23 */ /* 0x000fc20008010841 */
[----:B------:R-:W0:Y:S01]  /*51d0*/  MUFU.EX2 R54, R54 ;  /* 0x0000003600367308 */ /* 0x000e220000000800 */
        /* <DEDUP_REMOVED lines=20> */
[----:B------:R-:W-:-:S03]  /*5320*/  FADD.FTZ R68, R8, R69 ;  /* 0x0000004508447221 */ /* 0x000fc60000010000 */
[----:B------:R-:W0:Y:S01]  /*5330*/  MUFU.EX2 R27, R27 ;  /* 0x0000001b001b7308 */ /* 0x000e220000000800 */
[----:B------:R-:W-:-:S04]  /*5340*/  FADD.FTZ R69, R9, R68 ;  /* 0x0000004409457221 */ /* 0x000fc80000010000 */
[----:B------:R-:W-:-:S03]  /*5350*/  FADD.FTZ R68, R12, R69 ;  /* 0x000000450c447221 */ /* 0x000fc60000010000 */
[----:B------:R-:W2:Y:S01]  /*5360*/  MUFU.EX2 R30, R30 ;  /* 0x0000001e001e7308 */ /* 0x000ea20000000800 */
[----:B-1----:R-:W-:-:S01]  /*5370*/  FFMA.FTZ R4, R5, R3, R26 ;  /* 0x0000000305047223 */ /* 0x002fc2000001001a */
[----:B------:R-:W-:-:S04]  /*5380*/  FADD.FTZ R69, R11, R68 ;  /* 0x000000440b457221 */ /* 0x000fc80000010000 */
[----:B------:R-:W-:Y:S02]  /*5390*/  FADD.FTZ R68, R14, R69 ;  /* 0x000000450e447221 */ /* 0x000fe40000010000 */
[----:B------:R-:W1:Y:S01]  /*53a0*/  MUFU.EX2 R31, R31 ;  /* 0x0000001f001f7308 */ /* 0x000e620000000800 */
[----:B0-----:R-:W-:-:S01]  /*53b0*/  FADD.FTZ R3, R27, R4 ;  /* 0x000000041b037221 */ /* 0x001fc20000010000 */
[----:B------:R-:W-:Y:S01]  /*53c0*/  FADD.FTZ R69, R13, R68 ;  /* 0x000000440d457221 */ /* 0x000fe20000010000 */
[----:B------:R-:W-:-:S03]  /*53d0*/  FFMA.FTZ R68, R70, UR42, -R65 ;  /* 0x0000002a46447c23 */ /* 0x000fc60008010841 */
[----:B------:R-:W-:Y:S02]  /*53e0*/  FADD.FTZ R72, R20, R69 ;  /* 0x0000004514487221 */ /* 0x000fe40000010000 */
[----:B------:R-:W0:Y:S01]  /*53f0*/  MUFU.EX2 R34, R34 ;  /* 0x0000002200227308 */ /* 0x000e220000000800 */
[----:B--2---:R-:W-:-:S01]  /*5400*/  FADD.FTZ R4, R30, R3 ;  /* 0x000000031e047221 */ /* 0x004fc20000010000 */
[----:B------:R-:W-:-:S04]  /*5410*/  FADD.FTZ R69, R15, R72 ;  /* 0x000000480f457221 */ /* 0x000fc80000010000 */
[----:B------:R-:W-:Y:S01]  /*5420*/  FADD.FTZ R70, R24, R69 ;  /* 0x0000004518467221 */ /* 0x000fe20000010000 */
[----:B------:R-:W-:-:S01]  /*5430*/  FFMA.FTZ R69, R71, UR42, -R65 ;  /* 0x0000002a47457c23 */ /* 0x000fc20008010841 */
[----:B------:R-:W2:Y:S01]  /*5440*/  MUFU.EX2 R35, R35 ;  /* 0x0000002300237308 */ /* 0x000ea20000000800 */
[----:B-1----:R-:W-:-:S01]  /*5450*/  FADD.FTZ R3, R31, R4 ;  /* 0x000000041f037221 */ /* 0x002fc20000010000 */
[----:B------:R-:W-:Y:S01]  /*5460*/  FADD.FTZ R71, R21, R70 ;  /* 0x0000004615477221 */ /* 0x000fe20000010000 */
[----:B------:R-:W-:-:S03]  /*5470*/  FFMA.FTZ R70, R74, UR42, -R65 ;  /* 0x0000002a4a467c23 */ /* 0x000fc60008010841 */
[----:B------:R-:W-:Y:S02]  /*5480*/  FADD.FTZ R72, R28, R71 ;  /* 0x000000471c487221 */ /* 0x000fe40000010000 */
[----:B------:R-:W1:Y:S01]  /*5490*/  MUFU.EX2 R38, R38 ;  /* 0x0000002600267308 */ /* 0x000e620000000800 */
[----:B0-----:R-:W-:-:S01]  /*54a0*/  FADD.FTZ R4, R34, R3 ;  /* 0x0000000322047221 */ /* 0x001fc20000010000 */
[----:B------:R-:W-:-:S04]  /*54b0*/  FADD.FTZ R71, R25, R72 ;  /* 0x0000004819477221 */ /* 0x000fc80000010000 */
[----:B------:R-:W-:Y:S01]  /*54c0*/  FADD.FTZ R72, R32, R71 ;  /* 0x0000004720487221 */ /* 0x000fe20000010000 */
[----:B------:R-:W-:-:S01]  /*54d0*/  FFMA.FTZ R71, R75, UR42, -R65 ;  /* 0x0000002a4b477c23 */ /* 0x000fc20008010841 */
[----:B------:R-:W0:Y:S01]  /*54e0*/  MUFU.EX2 R39, R39 ;  /* 0x0000002700277308 */ /* 0x000e220000000800 */
[----:B--2---:R-:W-:-:S01]  /*54f0*/  FADD.FTZ R3, R35, R4 ;  /* 0x0000000423037221 */ /* 0x004fc20000010000 */
[----:B------:R-:W-:Y:S01]  /*5500*/  FADD.FTZ R73, R29, R72 ;  /* 0x000000481d497221 */ /* 0x000fe20000010000 */
[----:B------:R-:W-:-:S03]  /*5510*/  FFMA.FTZ R72, R78, UR42, -R65 ;  /* 0x0000002a4e487c23 */ /* 0x000fc60008010841 */
[----:B------:R-:W-:Y:S02]  /*5520*/  FADD.FTZ R74, R36, R73 ;  /* 0x00000049244a7221 */ /* 0x000fe40000010000 */
[----:B------:R-:W2:Y:S01]  /*5530*/  MUFU.EX2 R42, R42 ;  /* 0x0000002a002a7308 */ /* 0x000ea20000000800 */
[----:B-1----:R-:W-:-:S01]  /*5540*/  FADD.FTZ R4, R38, R3 ;  /* 0x0000000326047221 */ /* 0x002fc20000010000 */
[----:B------:R-:W-:-:S04]  /*5550*/  FADD.FTZ R73, R33, R74 ;  /* 0x0000004a21497221 */ /* 0x000fc80000010000 */
[----:B------:R-:W-:Y:S01]  /*5560*/  FADD.FTZ R74, R40, R73 ;  /* 0x00000049284a7221 */ /* 0x000fe20000010000 */
[----:B------:R-:W-:-:S01]  /*5570*/  FFMA.FTZ R73, R79, UR42, -R65 ;  /* 0x0000002a4f497c23 */ /* 0x000fc20008010841 */
[----:B------:R-:W1:Y:S01]  /*5580*/  MUFU.EX2 R43, R43 ;  /* 0x0000002b002b7308 */ /* 0x000e620000000800 */
[----:B0-----:R-:W-:-:S01]  /*5590*/  FADD.FTZ R3, R39, R4 ;  /* 0x0000000427037221 */ /* 0x001fc20000010000 */
[----:B------:R-:W-:Y:S01]  /*55a0*/  FADD.FTZ R75, R37, R74 ;  /* 0x0000004a254b7221 */ /* 0x000fe20000010000 */
[----:B------:R-:W-:-:S01]  /*55b0*/  FFMA.FTZ R74, R82, UR42, -R65 ;  /* 0x0000002a524a7c23 */ /* 0x000fc20008010841 */
[----:B------:R-:W-:Y:S02]  /*55c0*/  IMAD.U32 R79, RZ, RZ, UR21 ;  /* 0x00000015ff4f7e24 */ /* 0x000fe4000f8e00ff */
[----:B------:R-:W-:-:S02]  /*55d0*/  FADD.FTZ R76, R44, R75 ;  /* 0x0000004b2c4c7221 */ /* 0x000fc40000010000 */
        /* <DEDUP_REMOVED lines=8> */
[----:B------:R-:W-:-:S01]  /*5660*/  FFMA.FTZ R76, R86, UR42, -R65 ;  /* 0x0000002a564c7c23 */ /* 0x000fc20008010841 */
[----:B------:R-:W-:Y:S02]  /*5670*/  FFMA.FTZ R65, R87, UR42, -R65 ;  /* 0x0000002a57417c23 */ /* 0x000fe40008010841 */
[----:B------:R-:W-:-:S02]  /*5680*/  FADD.FTZ R78, R52, R77 ;  /* 0x0000004d344e7221 */ /* 0x000fc40000010000 */
[----:B------:R-:W1:Y:S01]  /*5690*/  MUFU.EX2 R50, R50 ;  /* 0x0000003200327308 */ /* 0x000e620000000800 */
[----:B0-----:R-:W-:-:S01]  /*56a0*/  FADD.FTZ R4, R46, R3 ;  /* 0x000000032e047221 */ /* 0x001fc20000010000 */
[----:B------:R-:W-:-:S04]  /*56b0*/  FADD.FTZ R77, R49, R78 ;  /* 0x0000004e314d7221 */ /* 0x000fc80000010000 */
[----:B------:R-:W-:Y:S02]  /*56c0*/  FADD.FTZ R78, R56, R77 ;  /* 0x0000004d384e7221 */ /* 0x000fe40000010000 */
        /* <DEDUP_REMOVED lines=28> */
[----:B------:R-:W-:Y:S02]  /*5890*/  @!P1 VIADD R3, R79, 0x19c40 ;  /* 0x00019c404f039836 */ /* 0x000fe40000000000 */
[----:B------:R-:W-:-:S03]  /*58a0*/  FADD.FTZ R79, R53, R78 ;  /* 0x0000004e354f7221 */ /* 0x000fc60000010000 */
[----:B------:R-:W-:Y:S01]  /*58b0*/  @!P1 PRMT R3, RZ, 0x654, R3 ;  /* 0x00000654ff039816 */ /* 0x000fe20000000003 */
[----:B------:R-:W1:Y:S01]  /*58c0*/  MUFU.EX2 R73, R73 ;  /* 0x0000004900497308 */ /* 0x000e620000000800 */
[----:B0-----:R-:W-:-:S01]  /*58d0*/  FADD.FTZ R77, R71, R4 ;  /* 0x00000004474d7221 */ /* 0x001fc20000010000 */
[----:B------:R-:W-:Y:S01]  /*58e0*/  FADD.FTZ R78, R60, R79 ;  /* 0x0000004f3c4e7221 */ /* 0x000fe20000010000 */
[----:B------:R1:W-:Y:S05]  /*58f0*/  @!P1 SYNCS.ARRIVE.TRANS64.RED.A1T0 RZ, [R3+URZ], RZ ;  /* 0x000000ff03ff99a7 */ /* 0x0003ea000810043f */
[----:B------:R-:W0:Y:S01]  /*5900*/  MUFU.EX2 R74, R74 ;  /* 0x0000004a004a7308 */ /* 0x000e220000000800 */
[----:B--2---:R-:W-:-:S01]  /*5910*/  FADD.FTZ R4, R72, R77 ;  /* 0x0000004d48047221 */ /* 0x004fc20000010000 */
[----:B------:R-:W-:-:S04]  /*5920*/  FADD.FTZ R77, R57, R78 ;  /* 0x0000004e394d7221 */ /* 0x000fc80000010000 */
[----:B------:R-:W-:Y:S02]  /*5930*/  FADD.FTZ R78, R64, R77 ;  /* 0x0000004d404e7221 */ /* 0x000fe40000010000 */
[----:B------:R-:W2:Y:S01]  /*5940*/  MUFU.EX2 R75, R75 ;  /* 0x0000004b004b7308 */ /* 0x000ea20000000800 */
[----:B-1----:R-:W-:-:S01]  /*5950*/  FADD.FTZ R3, R73, R4 ;  /* 0x0000000449037221 */ /* 0x002fc20000010000 */
[----:B------:R-:W-:-:S06]  /*5960*/  FADD.FTZ R77, R61, R78 ;  /* 0x0000004e3d4d7221 */ /* 0x000fcc0000010000 */
[----:B------:R-:W1:Y:S01]  /*5970*/  MUFU.EX2 R76, R76 ;  /* 0x0000004c004c7308 */ /* 0x000e620000000800 */
[----:B0-----:R-:W-:-:S07]  /*5980*/  FADD.FTZ R4, R74, R3 ;  /* 0x000000034a047221 */ /* 0x001fce0000010000 */
[----:B------:R-:W0:Y:S01]  /*5990*/  MUFU.EX2 R10, R10 ;  /* 0x0000000a000a7308 */ /* 0x000e220000000800 */
[----:B--2---:R-:W-:-:S07]  /*59a0*/  FADD.FTZ R3, R75, R4 ;  /* 0x000000044b037221 */ /* 0x004fce0000010000 */
[----:B------:R-:W2:Y:S01]  /*59b0*/  MUFU.EX2 R65, R65 ;  /* 0x0000004100417308 */ /* 0x000ea20000000800 */
[----:B-1----:R-:W-:-:S01]  /*59c0*/  FADD.FTZ R78, R76, R3 ;  /* 0x000000034c4e7221 */ /* 0x002fc20000010000 */
[----:B0-----:R-:W-:-:S03]  /*59d0*/  FADD.FTZ R4, R10, R77 ;  /* 0x0000004d0a047221 */ /* 0x001fc60000010000 */
[----:B--2---:R-:W-:Y:S01]  /*59e0*/  FADD.FTZ R3, R65, R78 ;  /* 0x0000004e41037221 */ /* 0x004fe20000010000 */
[----:B------:R-:W-:Y:S06]  /*59f0*/  @!P0 BRA `(.L_x_1597) ;  /* 0x0000000000048947 */ /* 0x000fec0003800000 */
[----:B------:R-:W-:Y:S01]  /*5a00*/  BPT.TRAP 0x1 ;  /* 0x000000040000795c */ /* 0x000fe20000300000 */
.L_x_1597:
[----:B------:R-:W-:Y:S01]  /*5a10*/  UISETP.GT.AND UP1, UPT, UR50, UR17, UPT ;  /* 0x000000113200728c */ /* 0x000fe2000bf24270 */
[----:B------:R-:W-:Y:S01]  /*5a20*/  F2FP.SATFINITE.E4M3.F32.PACK_AB_MERGE_C R6, R55, R6, RZ ;  /* 0x000000063706723e */ /* 0x000fe200048070ff */
[----:B------:R-:W-:Y:S01]  /*5a30*/  UIADD3 UR6, UR11, 0x19c60, URZ ;  /* 0x00019c600b067890 */ /* 0x000fe2000fffe03f */
[----:B------:R-:W-:Y:S01]  /*5a40*/  F2FP.SATFINITE.E4M3.F32.PACK_AB_MERGE_C R9, R12, R9, RZ ;  /* 0x000000090c09723e */ /* 0x000fe200048070ff */
[----:B------:R-:W-:Y:S01]  /*5a50*/  UIADD3 UR50, UR50, -0x1, URZ ;  /* 0xffffffff32327890 */ /* 0x000fe2000fffe03f */
[----:B------:R-:W-:Y:S01]  /*5a60*/  F2FP.SATFINITE.E4M3.F32.PACK_AB_MERGE_C R30, R31, R30, RZ ;  /* 0x0000001e1f1e723e */ /* 0x000fe200048070ff */
[----:B------:R-:W-:Y:S01]  /*5a70*/  UPRMT UR6, UR44, 0x654, UR6 ;  /* 0x000006542c067896 */ /* 0x000fe20008000006 */
[----:B------:R-:W-:Y:S01]  /*5a80*/  PLOP3.LUT P3, PT, PT, PT, UP1, 0x80, 0x0 ;  /* 0x000000000000781c */ /* 0x000fe20003f6f018 */
[----:B------:R-:W-:Y:S01]  /*5a90*/  UMOV UR18, UR37 ;  /* 0x0000002500127c82 */ /* 0x000fe20008000000 */
[----:B------:R-:W-:Y:S01]  /*5aa0*/  F2FP.SATFINITE.E4M3.F32.PACK_AB_MERGE_C R13, R20, R13, RZ ;  /* 0x0000000d140d723e */ /* 0x000fe200048070ff */
[----:B------:R-:W-:Y:S01]  /*5ab0*/  UMOV UR19, UR38 ;  /* 0x0000002600137c82 */ /* 0x000fe20008000000 */
        /* <DEDUP_REMOVED lines=77> */
[----:B------:R-:W-:-:S02]  /*5f90*/  IMAD.MOV.U32 R5, RZ, RZ, R0 ;  /* 0x000000ffff057224 */ /* 0x000fc400078e0000 */
[----:B------:R-:W-:Y:S01]  /*5fa0*/  IMAD.MOV.U32 R6, RZ, RZ, R2 ;  /* 0x000000ffff067224 */ /* 0x000fe200078e0002 */
[----:B------:R-:W-:Y:S06]  /*5fb0*/  @P3 BRA `(.L_x_1598) ;  /* 0xffffffd800d03947 */ /* 0x000fec000383ffff */
.L_x_1588:
[----:B------:R-:W-:-:S13]  /*5fc0*/  ISETP.LE.AND P2, PT, RZ, UR50, PT ;  /* 0x00000032ff007c0c */ /* 0x000fda000bf43270 */
[----:B------:R-:W-:Y:S05]  /*5fd0*/  @!P2 BRA `(.L_x_1599) ;  /* 0x0000001800eca947 */ /* 0x000fea0003800000 */
[----:B------:R-:W-:Y:S01]  /*5fe0*/  IMAD.MOV.U32 R7, RZ, RZ, R0 ;  /* 0x000000ffff077224 */ /* 0x000fe200078e0000 */
[----:B------:R-:W-:Y:S01]  /*5ff0*/  UMOV UR17, UR37 ;  /* 0x0000002500117c82 */ /* 0x000fe20008000000 */
[----:B------:R-:W-:Y:S01]  /*6000*/  IMAD.MOV.U32 R5, RZ, RZ, R2 ;  /* 0x000000ffff057224 */ /* 0x000fe200078e0002 */
[----:B------:R-:W-:-:S06]  /*6010*/  UMOV UR18, UR38 ;  /* 0x0000002600127c82 */ /* 0x000fcc0008000000 */
.L_x_1609:
[----:B------:R-:W-:-:S04]  /*6020*/  UIADD3 UR6, UR18, 0x1, URZ ;  /* 0x0000000112067890 */ /* 0x000fc8000fffe03f */
[----:B------:R-:W-:-:S04]  /*6030*/  UISETP.NE.AND UP0, UPT, UR6, 0x2, UPT ;  /* 0x000000020600788c */ /* 0x000fc8000bf05270 */
[----:B------:R-:W-:Y:S02]  /*6040*/  USEL UR37, URZ, 0x1, UP0 ;  /* 0x000000013f257887 */ /* 0x000fe40008000000 */
[----:B------:R-:W-:Y:S02]  /*6050*/  USEL UR38, UR6, URZ, UP0 ;  /* 0x0000003f06267287 */ /* 0x000fe40008000000 */
[----:B------:R-:W-:Y:S01]  /*6060*/  ULOP3.LUT UR37, UR17, UR37, URZ, 0x3c, !UPT ;  /* 0x0000002511257292 */ /* 0x000fe2000f8e3c3f */
[----:B------:R-:W-:Y:S11]  /*6070*/  @!P0 BRA `(.L_x_1600) ;  /* 0x0000000000048947 */ /* 0x000ff60003800000 */
[----:B------:R-:W-:Y:S01]  /*6080*/  BPT.TRAP 0x1 ;  /* 0x000000040000795c */ /* 0x000fe20000300000 */
.L_x_1600:
[----:B------:R-:W-:Y:S01]  /*6090*/  ULEA UR6, UR38, UR45, 0x3 ;  /* 0x0000002d26067291 */ /* 0x000fe2000f8e183f */
[----:B------:R-:W-:-:S05]  /*60a0*/  IMAD.U32 R0, RZ, RZ, UR37 ;  /* 0x00000025ff007e24 */ /* 0x000fca000f8e00ff */
[----:B------:R-:W-:-:S04]  /*60b0*/  SHF.L.U32 R0, R0, 0x1f, RZ ;  /* 0x0000001f00007819 */ /* 0x000fc800000006ff */
[----:B------:R0:W1:Y:S01]  /*60c0*/  SYNCS.PHASECHK.TRANS64.TRYWAIT P2, [UR6+0x19c30], R0 ;  /* 0x019c3000ff0075a7 */ /* 0x0000620008040146 */
[----:B------:R-:W-:Y:S05]  /*60d0*/  @!P0 BRA `(.L_x_1601) ;  /* 0x0000000000048947 */ /* 0x000fea0003800000 */
[----:B------:R-:W-:Y:S01]  /*60e0*/  BPT.TRAP 0x1 ;  /* 0x000000040000795c */ /* 0x000fe20000300000 */
.L_x_1601:
[----:B-1----:R-:W-:Y:S05]  /*60f0*/  @P2 BRA `(.L_x_1602) ;  /* 0x0000000000082947 */ /* 0x002fea0003800000 */
[----:B------:R-:W1:Y:S02]  /*6100*/  SYNCS.PHASECHK.TRANS64.TRYWAIT P2, [UR6+0x19c30], R0 ;  /* 0x019c3000ff0075a7 */ /* 0x000e640008040146 */
[----:B-1----:R-:W-:Y:S05]  /*6110*/  @!P2 BRA `(.L_x_1603) ;  /* 0x0000007c00eca947 */ /* 0x002fea0003800000 */
.L_x_1602:
        /* <DEDUP_REMOVED lines=17> */
.L_x_1604:
[----:B------:R-:W-:Y:S01]  /*6230*/  ULEA UR11, UR18, UR45, 0x3 ;  /* 0x0000002d120b7291 */ /* 0x000fe2000f8e183f */
[----:B01----:R-:W-:-:S05]  /*6240*/  IMAD.U32 R0, RZ, RZ, UR17 ;  /* 0x00000011ff007e24 */ /* 0x003fca000f8e00ff */
[----:B------:R-:W-:-:S04]  /*6250*/  SHF.L.U32 R0, R0, 0x1f, RZ ;  /* 0x0000001f00007819 */ /* 0x000fc800000006ff */
[----:B------:R0:W1:Y:S01]  /*6260*/  SYNCS.PHASECHK.TRANS64.TRYWAIT P2, [UR11+0x19c50], R0 ;  /* 0x019c5000ff0075a7 */ /* 0x000062000804014b */
[----:B------:R-:W-:Y:S05]  /*6270*/  @!P0 BRA `(.L_x_1605) ;  /* 0x0000000000048947 */ /* 0x000fea0003800000 */
[----:B------:R-:W-:Y:S01]  /*6280*/  BPT.TRAP 0x1 ;  /* 0x000000040000795c */ /* 0x000fe20000300000 */
.L_x_1605:
[----:B-1----:R-:W-:Y:S05]  /*6290*/  @P2 BRA `(.L_x_1606) ;  /* 0x0000000000082947 */ /* 0x002fea0003800000 */
[----:B------:R-:W1:Y:S02]  /*62a0*/  SYNCS.PHASECHK.TRANS64.TRYWAIT P2, [UR11+0x19c50], R0 ;  /* 0x019c5000ff0075a7 */ /* 0x000e64000804014b */
[----:B-1----:R-:W-:Y:S05]  /*62b0*/  @!P2 BRA `(.L_x_1607) ;  /* 0x0000007c009ca947 */ /* 0x002fea0003800000 */
.L_x_1606:
[----:B------:R-:W-:Y:S01]  /*62c0*/  UIADD3 UR6, UR45, 0x3000, URZ ;  /* 0x000030002d067890 */ /* 0x000fe2000fffe03f */
[----:B------:R-:W-:Y:S01]  /*62d0*/  WARPGROUP.ARRIVE ;  /* 0x00000000000079c5 */ /* 0x000fe20000000000 */
[----:B------:R-:W-:Y:S01]  /*62e0*/  UMOV UR7, 0x40000040 ;  /* 0x4000004000077882 */ /* 0x000fe20000000000 */
[----:B------:R-:W-:Y:S01]  /*62f0*/  FMNMX.FTZ R2, R26, R7, !PT ;  /* 0x000000071a027209 */ /* 0x000fe20007810000 */
[----:B------:R-:W-:Y:S01]  /*6300*/  USHF.R.U32.HI UR6, URZ, 0x4, UR6 ;  /* 0x000000043f067899 */ /* 0x000fe20008011606 */
[----:B01----:R-:W-:Y:S01]  /*6310*/  FMNMX.FTZ R0, R24, R5, !PT ;  /* 0x0000000518007209 */ /* 0x003fe20007810000 */
[----:B------:R-:W-:Y:S01]  /*6320*/  IMAD.U32 R13, RZ, RZ, UR42 ;  /* 0x0000002aff0d7e24 */ /* 0x000fe2000f8e00ff */
        /* <DEDUP_REMOVED lines=82> */
[----:B------:R-:W-:Y:S02]  /*6850*/  FADD.FTZ R6, -R0, R7 ;  /* 0x0000000700067221 */ /* 0x000fe40000010100 */
[----:B------:R-:W-:-:S01]  /*6860*/  FFMA.FTZ R7, R2, R13, -8 ;  /* 0xc100000002077423 */ /* 0x000fc2000001000d */
[----:B------:R-:W-:Y:S01]  /*6870*/  FADD.FTZ R5, -R2, R5 ;  /* 0x0000000502057221 */ /* 0x000fe20000010100 */
[----:B------:R-:W-:Y:S02]  /*6880*/  FMUL.FTZ R6, R6, UR42 ;  /* 0x0000002a06067c20 */ /* 0x000fe40008410000 */
[--C-:B------:R-:W-:Y:S01]  /*6890*/  FFMA.FTZ R9, R25, UR42, -R7.reuse ;  /* 0x0000002a19097c23 */ /* 0x100fe20008010807 */
[----:B------:R-:W-:-:S01]  /*68a0*/  FFMA.FTZ R25, R45, UR42, -R7 ;  /* 0x0000002a2d197c23 */ /* 0x000fc20008010807 */
[--C-:B------:R-:W-:Y:S01]  /*68b0*/  FFMA.FTZ R45, R65, UR42, -R7.reuse ;  /* 0x0000002a412d7c23 */ /* 0x100fe20008010807 */
[----:B------:R-:W-:Y:S02]  /*68c0*/  IMAD.U32 R65, RZ, RZ, UR42 ;  /* 0x0000002aff417e24 */ /* 0x000fe4000f8e00ff */
[--C-:B------:R-:W-:Y:S01]  /*68d0*/  FFMA.FTZ R11, R29, UR42, -R7.reuse ;  /* 0x0000002a1d0b7c23 */ /* 0x100fe20008010807 */
[----:B------:R-:W-:-:S01]  /*68e0*/  FFMA.FTZ R29, R49, UR42, -R7 ;  /* 0x0000002a311d7c23 */ /* 0x000fc20008010807 */
[----:B------:R-:W-:Y:S01]  /*68f0*/  FMUL.FTZ R5, R5, UR42 ;  /* 0x0000002a05057c20 */ /* 0x000fe20008410000 */
[----:B------:R-:W-:-:S01]  /*6900*/  FFMA.FTZ R65, R0, R65, -8 ;  /* 0xc100000000417423 */ /* 0x000fc20000010041 */
        /* <DEDUP_REMOVED lines=27> */
[----:B------:R-:W-:-:S01]  /*6ac0*/  FFMA.FTZ R47, R50, UR42, -R65 ;  /* 0x0000002a322f7c23 */ /* 0x000fc20008010841 */
[----:B------:R-:W-:Y:S01]  /*6ad0*/  FFMA.FTZ R50, R51, UR42, -R65 ;  /* 0x0000002a33327c23 */ /* 0x000fe20008010841 */
[----:B------:R-:W-:-:S01]  /*6ae0*/  FFMA.FTZ R20, R40, UR42, -R7 ;  /* 0x0000002a28147c23 */ /* 0x000fc20008010807 */
[--C-:B------:R-:W-:Y:S01]  /*6af0*/  FFMA.FTZ R51, R54, UR42, -R65.reuse ;  /* 0x0000002a36337c23 */ /* 0x100fe20008010841 */
[----:B------:R-:W-:-:S01]  /*6b00*/  FFMA.FTZ R54, R55, UR42, -R65 ;  /* 0x0000002a37367c23 */ /* 0x000fc20008010841 */
[--C-:B------:R-:W-:Y:S01]  /*6b10*/  FFMA.FTZ R55, R58, UR42, -R65.reuse ;  /* 0x0000002a3a377c23 */ /* 0x100fe20008010841 */
[----:B------:R-:W-:-:S01]  /*6b20*/  FFMA.FTZ R58, R59, UR42, -R65 ;  /* 0x0000002a3b3a7c23 */ /* 0x000fc20008010841 */
[----:B------:R-:W2:Y:S01]  /*6b30*/  MUFU.EX2 R9, R9 ;  /* 0x0000000900097308 */ /* 0x000ea20000000800 */
[----:B0-----:R-:W-:-:S01]  /*6b40*/  FFMA.FTZ R4, R5, R4, R8 ;  /* 0x0000000405047223 */ /* 0x001fc20000010008 */
[----:B------:R-:W-:Y:S01]  /*6b50*/  FFMA.FTZ R21, R41, UR42, -R7 ;  /* 0x0000002a29157c23 */ /* 0x000fe20008010807 */
[----:B------:R-:W-:-:S01]  /*6b60*/  FFMA.FTZ R59, R62, UR42, -R65 ;  /* 0x0000002a3e3b7c23 */ /* 0x000fc20008010841 */
[--C-:B------:R-:W-:Y:S01]  /*6b70*/  FFMA.FTZ R62, R63, UR42, -R65.reuse ;  /* 0x0000002a3f3e7c23 */ /* 0x100fe20008010841 */
[----:B------:R-:W-:-:S01]  /*6b80*/  FFMA.FTZ R63, R66, UR42, -R65 ;  /* 0x0000002a423f7c23 */ /* 0x000fc20008010841 */
[--C-:B------:R-:W-:Y:S01]  /*6b90*/  FFMA.FTZ R24, R44, UR42, -R7.reuse ;  /* 0x0000002a2c187c23 */ /* 0x100fe20008010807 */
[----:B------:R-:W-:-:S01]  /*6ba0*/  FFMA.FTZ R32, R52, UR42, -R7 ;  /* 0x0000002a34207c23 */ /* 0x000fc20008010807 */
[----:B------:R-:W0:Y:S01]  /*6bb0*/  MUFU.EX2 R26, R26 ;  /* 0x0000001a001a7308 */ /* 0x000e220000000800 */
[----:B-1----:R-:W-:-:S01]  /*6bc0*/  FFMA.FTZ R3, R6, R3, R69 ;  /* 0x0000000306037223 */ /* 0x002fc20000010045 */
[----:B------:R-:W-:Y:S01]  /*6bd0*/  FFMA.FTZ R36, R56, UR42, -R7 ;  /* 0x0000002a38247c23 */ /* 0x000fe20008010807 */
[----:B------:R-:W-:-:S02]  /*6be0*/  WARPGROUP.DEPBAR.LE gsb0, 0x0 ;  /* 0x00008000000079c5 */ /* 0x000fc40000010000 */
[----:B------:R-:W-:Y:S01]  /*6bf0*/  WARPGROUP.ARRIVE ;  /* 0x00000000000079c5 */ /* 0x000fe20000000000 */
[----:B------:R-:W-:-:S01]  /*6c00*/  FFMA.FTZ R37, R57, UR42, -R7 ;  /* 0x0000002a39257c23 */ /* 0x000fc20008010807 */
[----:B------:R-:W-:Y:S01]  /*6c10*/  FFMA.FTZ R52, R72, UR42, -R7 ;  /* 0x0000002a48347c23 */ /* 0x000fe20008010807 */
[----:B------:R-:W1:Y:S01]  /*6c20*/  MUFU.EX2 R27, R27 ;  /* 0x0000001b001b7308 */ /* 0x000e620000000800 */
[----:B--2---:R-:W-:-:S01]  /*6c30*/  FADD.FTZ R73, R9, R4 ;  /* 0x0000000409497221 */ /* 0x004fc20000010000 */
[--C-:B------:R-:W-:Y:S01]  /*6c40*/  FFMA.FTZ R40, R60, UR42, -R7.reuse ;  /* 0x0000002a3c287c23 */ /* 0x100fe20008010807 */
[----:B------:R-:W-:Y:S01]  /*6c50*/  QGMMA.64x96x32.F32.E4M3.E4M3 R88, R140, gdesc[UR4], R88, gsb0 ;  /* 0x016000048c587df3 */ /* 0x000fe20008000858 */
[----:B------:R-:W-:Y:S01]  /*6c60*/  UIADD3 UR6, UR10, 0x6, URZ ;  /* 0x000000060a067890 */ /* 0x000fe2000fffe03f */
[--C-:B------:R-:W-:Y:S01]  /*6c70*/  FFMA.FTZ R41, R61, UR42, -R7.reuse ;  /* 0x0000002a3d297c23 */ /* 0x100fe20008010807 */
[----:B------:R-:W-:Y:S01]  /*6c80*/  UMOV UR7, 0x40000040 ;  /* 0x4000004000077882 */ /* 0x000fe20000000000 */
[----:B------:R-:W-:Y:S01]  /*6c90*/  FFMA.FTZ R44, R64, UR42, -R7 ;  /* 0x0000002a402c7c23 */ /* 0x000fe20008010807 */
        /* <DEDUP_REMOVED lines=35> */
[----:B------:R-:W-:Y:S02]  /*6ed0*/  WARPGROUP.DEPBAR.LE gsb0, 0x0 ;  /* 0x00008000000079c5 */ /* 0x000fe40000010000 */
[----:B------:R-:W-:Y:S01]  /*6ee0*/  WARPGROUP.ARRIVE ;  /* 0x00000000000079c5 */ /* 0x000fe20000000000 */
[----:B-1----:R-:W-:-:S04]  /*6ef0*/  FADD.FTZ R3, R39, R4 ;  /* 0x0000000427037221 */ /* 0x002fc80000010000 */
[----:B------:R-:W1:Y:S01]  /*6f00*/  MUFU.EX2 R21, R21 ;  /* 0x0000001500157308 */ /* 0x000e620000000800 */
[----:B------:R-:W-:Y:S01]  /*6f10*/  QGMMA.64x96x32.F32.E4M3.E4M3 R88, R136, gdesc[UR4], R88, gsb0 ;  /* 0x0160000488587df3 */ /* 0x000fe20008000858 */
[----:B--2---:R-:W-:-:S06]  /*6f20*/  FADD.FTZ R68, R20, R73 ;  /* 0x0000004914447221 */ /* 0x004fcc0000010000 */
[----:B------:R-:W2:Y:S01]  /*6f30*/  MUFU.EX2 R43, R43 ;  /* 0x0000002b002b7308 */ /* 0x000ea20000000800 */
[----:B0-----:R-:W-:-:S07]  /*6f40*/  FADD.FTZ R4, R42, R3 ;  /* 0x000000032a047221 */ /* 0x001fce0000010000 */
[----:B------:R-:W0:Y:S01]  /*6f50*/  MUFU.EX2 R24, R24 ;  /* 0x0000001800187308 */ /* 0x000e220000000800 */
[----:B-1----:R-:W-:-:S01]  /*6f60*/  FADD.FTZ R73, R21, R68 ;  /* 0x0000004415497221 */ /* 0x002fc20000010000 */
[----:B------:R-:W-:-:S06]  /*6f70*/  FFMA.FTZ R68, R71, UR42, -R65 ;  /* 0x0000002a47447c23 */ /* 0x000fcc0008010841 */
        /* <DEDUP_REMOVED lines=8> */
[----:B------:R-:W-:-:S06]  /*7000*/  FFMA.FTZ R70, R74, UR42, -R65 ;  /* 0x0000002a4a467c23 */ /* 0x000fcc0008010841 */
        /* <DEDUP_REMOVED lines=15> */
[----:B------:R-:W-:-:S06]  /*7100*/  WARPGROUP.DEPBAR.LE gsb0, 0x0 ;  /* 0x00008000000079c5 */ /* 0x000fcc0000010000 */
[----:B------:R-:W0:Y:S01]  /*7110*/  MUFU.EX2 R36, R36 ;  /* 0x0000002400247308 */ /* 0x000e220000000800 */
[----:B-1----:R-:W-:-:S01]  /*7120*/  FADD.FTZ R73, R33, R72 ;  /* 0x0000004821497221 */ /* 0x002fc20000010000 */
[----:B------:R-:W-:-:S06]  /*7130*/  FFMA.FTZ R72, R78, UR42, -R65 ;  /* 0x0000002a4e487c23 */ /* 0x000fcc0008010841 */
[----:B------:R-:W1:Y:S01]  /*7140*/  MUFU.EX2 R58, R58 ;  /* 0x0000003a003a7308 */ /* 0x000e620000000800 */
[----:B--2---:R-:W-:-:S07]  /*7150*/  FADD.FTZ R3, R55, R4 ;  /* 0x0000000437037221 */ /* 0x004fce0000010000 */
        /* <DEDUP_REMOVED lines=24> */
[----:B-1----:R-:W-:-:S07]  /*72e0*/  FADD.FTZ R77, R45, R76 ;  /* 0x0000004c2d4d7221 */ /* 0x002fce0000010000 */
[----:B------:R-:W1:Y:S01]  /*72f0*/  MUFU.EX2 R49, R49 ;  /* 0x0000003100317308 */ /* 0x000e620000000800 */
[----:B--2---:R-:W-:-:S01]  /*7300*/  FADD.FTZ R3, R67, R4 ;  /* 0x0000000443037221 */ /* 0x004fc20000010000 */
[----:B------:R-:W-:-:S06]  /*7310*/  IMAD.U32 R4, RZ, RZ, UR38 ;  /* 0x00000026ff047e24 */ /* 0x000fcc000f8e00ff */
[----:B------:R-:W2:Y:S01]  /*7320*/  MUFU.EX2 R68, R68 ;  /* 0x0000004400447308 */ /* 0x000ea20000000800 */
[----:B0-----:R-:W-:-:S07]  /*7330*/  FADD.FTZ R76, R48, R77 ;  /* 0x0000004d304c7221 */ /* 0x001fce0000010000 */
[----:B------:R-:W0:Y:S01]  /*7340*/  MUFU.EX2 R52, R52 ;  /* 0x0000003400347308 */ /* 0x000e220000000800 */
[----:B-1----:R-:W-:-:S01]  /*7350*/  FADD.FTZ R77, R49, R76 ;  /* 0x0000004c314d7221 */ /* 0x002fc20000010000 */
[--C-:B------:R-:W-:Y:S01]  /*7360*/  FFMA.FTZ R76, R86, UR42, -R65.reuse ;  /* 0x0000002a564c7c23 */ /* 0x100fe20008010841 */
[----:B------:R-:W-:-:S05]  /*7370*/  FFMA.FTZ R65, R87, UR42, -R65 ;  /* 0x0000002a57417c23 */ /* 0x000fca0008010841 */
[----:B------:R-:W1:Y:S01]  /*7380*/  MUFU.EX2 R70, R70 ;  /* 0x0000004600467308 */ /* 0x000e620000000800 */
[----:B--2---:R-:W-:-:S01]  /*7390*/  FADD.FTZ R79, R68, R3 ;  /* 0x00000003444f7221 */ /* 0x004fc20000010000 */
[----:B------:R-:W-:-:S05]  /*73a0*/  @!P1 LEA R3, R4, UR45, 0x3 ;  /* 0x0000002d04039c11 */ /* 0x000fca000f8e18ff */
[----:B------:R-:W-:Y:S01]  /*73b0*/  @!P1 VIADD R3, R3, 0x19c40 ;  /* 0x00019c4003039836 */ /* 0x000fe20000000000 */
[----:B------:R-:W2:Y:S01]  /*73c0*/  MUFU.EX2 R53, R53 ;  /* 0x0000003500357308 */ /* 0x000ea20000000800 */
[----:B0-----:R-:W-:-:S03]  /*73d0*/  FADD.FTZ R4, R52, R77 ;  /* 0x0000004d34047221 */ /* 0x001fc60000010000 */
[----:B------:R-:W-:-:S04]  /*73e0*/  @!P1 PRMT R3, RZ, 0x654, R3 ;  /* 0x00000654ff039816 */ /* 0x000fc80000000003 */
[----:B------:R-:W0:Y:S01]  /*73f0*/  MUFU.EX2 R71, R71 ;  /* 0x0000004700477308 */ /* 0x000e220000000800 */
[----:B-1----:R-:W-:-:S01]  /*7400*/  FADD.FTZ R78, R70, R79 ;  /* 0x0000004f464e7221 */ /* 0x002fc20000010000 */
[----:B------:R1:W-:Y:S06]  /*7410*/  @!P1 SYNCS.ARRIVE.TRANS64.RED.A1T0 RZ, [R3+URZ], RZ ;  /* 0x000000ff03ff99a7 */ /* 0x0003ec000810043f */
[----:B------:R-:W3:Y:S01]  /*7420*/  MUFU.EX2 R56, R56 ;  /* 0x0000003800387308 */ /* 0x000ee20000000800 */
[----:B--2---:R-:W-:-:S07]  /*7430*/  FADD.FTZ R77, R53, R4 ;  /* 0x00000004354d7221 */ /* 0x004fce0000010000 */
[----:B------:R-:W2:Y:S01]  /*7440*/  MUFU.EX2 R72, R72 ;  /* 0x0000004800487308 */ /* 0x000ea20000000800 */
[----:B0-----:R-:W-:-:S07]  /*7450*/  FADD.FTZ R79, R71, R78 ;  /* 0x0000004e474f7221 */ /* 0x001fce0000010000 */
[----:B------:R-:W1:Y:S01]  /*7460*/  MUFU.EX2 R57, R57 ;  /* 0x0000003900397308 */ /* 0x000e620000000800 */
[----:B---3--:R-:W-:-:S07]  /*7470*/  FADD.FTZ R4, R56, R77 ;  /* 0x0000004d38047221 */ /* 0x008fce0000010000 */
        /* <DEDUP_REMOVED lines=18> */
[----:B--2---:R-:W-:-:S03]  /*75a0*/  FADD.FTZ R4, R7, R4 ;  /* 0x0000000407047221 */ /* 0x004fc60000010000 */
[----:B-1----:R-:W-:Y:S01]  /*75b0*/  FADD.FTZ R3, R65, R78 ;  /* 0x0000004e41037221 */ /* 0x002fe20000010000 */
[----:B------:R-:W-:Y:S06]  /*75c0*/  @!P0 BRA `(.L_x_1608) ;  /* 0x0000000000048947 */ /* 0x000fec0003800000 */
[----:B------:R-:W-:Y:S01]  /*75d0*/  BPT.TRAP 0x1 ;  /* 0x000000040000795c */ /* 0x000fe20000300000 */
.L_x_1608:
        /* <DEDUP_REMOVED lines=91> */
.L_x_1599:
[----:B------:R-:W-:Y:S06]  /*7b90*/  BAR.ARV 0x8, 0x200 ;  /* 0x0208000000007b1d */ /* 0x000fec0000002000 */
[----:B------:R-:W-:Y:S05]  /*7ba0*/  @!P0 BRA `(.L_x_1610) ;  /* 0x0000000000048947 */ /* 0x000fea0003800000 */
[----:B------:R-:W-:Y:S01]  /*7bb0*/  BPT.TRAP 0x1 ;  /* 0x000000040000795c */ /* 0x000fe20000300000 */
.L_x_1610:
[----:B------:R-:W-:Y:S01]  /*7bc0*/  ULEA UR14, UR38, UR45, 0x3 ;  /* 0x0000002d260e7291 */ /* 0x000fe2000f8e183f */
[----:B------:R-:W-:-:S05]  /*7bd0*/  IMAD.U32 R5, RZ, RZ, UR37 ;  /* 0x00000025ff057e24 */ /* 0x000fca000f8e00ff */
[----:B------:R-:W-:-:S04]  /*7be0*/  SHF.L.U32 R5, R5, 0x1f, RZ ;  /* 0x0000001f05057819 */ /* 0x000fc800000006ff */
[----:B------:R0:W1:Y:S01]  /*7bf0*/  SYNCS.PHASECHK.TRANS64.TRYWAIT P1, [UR14+0x19c50], R5 ;  /* 0x019c5005ff0075a7 */ /* 0x000062000802014e */
[----:B------:R-:W-:Y:S05]  /*7c00*/  @!P0 BRA `(.L_x_1611) ;  /* 0x0000000000048947 */ /* 0x000fea0003800000 */
[----:B------:R-:W-:Y:S01]  /*7c10*/  BPT.TRAP 0x1 ;  /* 0x000000040000795c */ /* 0x000fe20000300000 */
.L_x_1611:
[----:B-1----:R-:W-:Y:S05]  /*7c20*/  @P1 BRA `(.L_x_1612) ;  /* 0x0000000000081947 */ /* 0x002fea0003800000 */
[----:B------:R-:W1:Y:S02]  /*7c30*/  SYNCS.PHASECHK.TRANS64.TRYWAIT P1, [UR14+0x19c50], R5 ;  /* 0x019c5005ff0075a7 */ /* 0x000e64000802014e */
[----:B-1----:R-:W-:Y:S05]  /*7c40*/  @!P1 BRA `(.L_x_1613) ;  /* 0x0000006400509947 */ /* 0x002fea0003800000 */
.L_x_1612:
[----:B------:R-:W-:Y:S01]  /*7c50*/  ULDC.64 UR4, c[0x0][0x9a0] ;  /* 0x0002680000047ab9 */ /* 0x000fe20000000a00 */
[----:B------:R-:W-:Y:S01]  /*7c60*/  UIADD3 UR45, UR45, 0x3000, URZ ;  /* 0x000030002d2d7890 */ /* 0x000fe2000fffe03f */
[----:B------:R-:W-:Y:S01]  /*7c70*/  WARPGROUP.ARRIVE ;  /* 0x00000000000079c5 */ /* 0x000fe20000000000 */
[----:B------:R-:W-:Y:S01]  /*7c80*/  UISETP.NE.U32.AND UP0, UPT, UR4, URZ, UPT ;  /* 0x0000003f0400728c */ /* 0x000fe2000bf05070 */
[----:B01----:R-:W-:Y:S01]  /*7c90*/  IMAD.MOV.U32 R5, RZ, RZ, 0x3f800000 ;  /* 0x3f800000ff057424 */ /* 0x003fe200078e00ff */
        /* <DEDUP_REMOVED lines=22> */
[----:B------:R-:W-:-:S04]  /*7e00*/  IMAD.U32 R6, RZ, RZ, UR4 ;  /* 0x00000004ff067e24 */ /* 0x000fc8000f8e00ff */
        /* <DEDUP_REMOVED lines=11> */
[----:B------:R-:W1:Y:S01]  /*7ec0*/  SHFL.BFLY PT, R9, R4, 0x2, 0x1f ;  /* 0x0c401f0004097f89 */ /* 0x000e6200000e0000 */
[----:B------:R-:W-:-:S03]  /*7ed0*/  UIADD3 UR10, UR10, 0x6, URZ ;  /* 0x000000060a0a7890 */ /* 0x000fc6000fffe03f */
[----:B------:R-:W3:Y:S01]  /*7ee0*/  SHFL.BFLY PT, R8, R3, 0x2, 0x1f ;  /* 0x0c401f0003087f89 */ /* 0x000ee200000e0000 */
[----:B------:R-:W-:Y:S01]  /*7ef0*/  UMOV UR11, 0x40000040 ;  /* 0x40000040000b7882 */ /* 0x000fe20000000000 */
[----:B------:R-:W-:Y:S02]  /*7f00*/  WARPGROUP.DEPBAR.LE gsb0, 0x0 ;  /* 0x00008000000079c5 */ /* 0x000fe40000010000 */
[----:B------:R-:W-:-:S06]  /*7f10*/  WARPGROUP.ARRIVE ;  /* 0x00000000000079c5 */ /* 0x000fcc0000000000 */
[----:B------:R-:W-:Y:S01]  /*7f20*/  QGMMA.64x96x32.F32.E4M3.E4M3 R88, R140, gdesc[UR4], R88, gsb0 ;  /* 0x016000048c587df3 */ /* 0x000fe20008000858 */
        /* <DEDUP_REMOVED lines=36> */
.L_x_1614:
        /* <DEDUP_REMOVED lines=58> */
.L_x_1581:
        /* <DEDUP_REMOVED lines=45> */
[----:B------:R-:W-:Y:S02]  /*87e0*/  UIMAD UR5, UR12, UR8, URZ ;  /* 0x000000080c0572a4 */ /* 0x000fe4000f8e023f */
[----:B------:R-:W-:Y:S02]  /*87f0*/  UIMAD.WIDE.U32 UR6, UR40, UR8, URZ ;  /* 0x00000008280672a5 */ /* 0x000fe4000f8e003f */
[----:B------:R-:W-:Y:S02]  /*8800*/  UIMAD UR5, UR40, UR9, UR5 ;  /* 0x00000009280572a4 */ /* 0x000fe4000f8e0205 */
[----:B------:R-:W-:Y:S02]  /*8810*/  UIMAD UR8, UR13, UR10, URZ ;  /* 0x0000000a0d0872a4 */ /* 0x000fe4000f8e023f */
[----:B------:R-:W-:Y:S01]  /*8820*/  UIADD3 UR7, UR7, UR5, URZ ;  /* 0x0000000507077290 */ /* 0x000fe2000fffe03f */
[----:B0-----:R-:W-:Y:S01]  /*8830*/  LOP3.LUT P0, R5, R38, 0x3, RZ, 0xc0, !PT ;  /* 0x0000000326057812 */ /* 0x001fe2000780c0ff */
[----:B------:R-:W-:Y:S01]  /*8840*/  UIMAD UR8, UR39, UR11, UR8 ;  /* 0x0000000b270872a4 */ /* 0x000fe2000f8e0208 */
[----:B------:R-:W-:-:S02]  /*8850*/  MOV R38, R0 ;  /* 0x0000000000267202 */ /* 0x000fc40000000f00 */
[----:B-1----:R-:W-:Y:S01]  /*8860*/  MOV R39, R37 ;  /* 0x0000002500277202 */ /* 0x002fe20000000f00 */
[----:B------:R-:W-:Y:S01]  /*8870*/  UIMAD.WIDE.U32 UR6, UR39, UR10, UR6 ;  /* 0x0000000a270672a5 */ /* 0x000fe2000f8e0006 */
[----:B------:R-:W-:Y:S01]  /*8880*/  ISETP.EQ.OR P0, PT, R5, 0x3, !P0 ;  /* 0x000000030500780c */ /* 0x000fe20004702670 */
[----:B------:R-:W-:Y:S01]  /*8890*/  IMAD R5, R152, 0x20, R18 ;  /* 0x0000002098057824 */ /* 0x000fe200078e0212 */
[----:B------:R-:W-:Y:S01]  /*88a0*/  F2FP.BF16.F32.PACK_AB R4, R111, R26 ;  /* 0x0000001a6f04723e */ /* 0x000fe200000010ff */
[----:B------:R-:W-:Y:S01]  /*88b0*/  ULDC UR5, c[0x0][0xa88] ;  /* 0x0002a20000057ab9 */ /* 0x000fe20000000800 */
[----:B------:R-:W-:Y:S01]  /*88c0*/  SEL R47, R27, R28, P0 ;  /* 0x0000001c1b2f7207 */ /* 0x000fe20000000000 */
[----:B------:R-:W-:Y:S01]  /*88d0*/  ULDC.64 UR10, c[0x0][0xaf0] ;  /* 0x0002bc00000a7ab9 */ /* 0x000fe20000000a00 */
[----:B------:R-:W-:Y:S01]  /*88e0*/  SEL R33, R28, R27, P0 ;  /* 0x0000001b1c217207 */ /* 0x000fe20000000000 */
[----:B------:R-:W-:Y:S01]  /*88f0*/  IMAD.WIDE R26, R156, 0x2, R38 ;  /* 0x000000029c1a7825 */ /* 0x000fe200078e0226 */
[----:B------:R-:W-:-:S02]  /*8900*/  SEL R53, R9, R10, P0 ;  /* 0x0000000a09357207 */ /* 0x000fc40000000000 */
[----:B------:R-:W-:Y:S01]  /*8910*/  SEL R55, R10, R9, P0 ;  /* 0x000000090a377207 */ /* 0x000fe20000000000 */
[----:B------:R-:W-:Y:S01]  /*8920*/  IMAD.WIDE R38, R5, 0x2, R38 ;  /* 0x0000000205267825 */ /* 0x000fe200078e0226 */
[----:B------:R-:W-:Y:S02]  /*8930*/  IADD3 R9, P1, R26, 0x6020, RZ ;  /* 0x000060201a097810 */ /* 0x000fe40007f3e0ff */
[----:B------:R-:W-:Y:S02]  /*8940*/  SEL R41, R35, R36, P0 ;  /* 0x0000002423297207 */ /* 0x000fe40000000000 */
[----:B------:R-:W-:Y:S02]  /*8950*/  SEL R43, R36, R35, P0 ;  /* 0x00000023242b7207 */ /* 0x000fe40000000000 */
[----:B------:R-:W-:Y:S02]  /*8960*/  SEL R51, R13, R14, P0 ;  /* 0x0000000e0d337207 */ /* 0x000fe40000000000 */
[----:B------:R-:W-:-:S02]  /*8970*/  SEL R35, R14, R13, P0 ;  /* 0x0000000d0e237207 */ /* 0x000fc40000000000 */
[----:B------:R-:W-:Y:S02]  /*8980*/  LOP3.LUT R14, R9, 0x180, RZ, 0xc0, !PT ;  /* 0x00000180090e7812 */ /* 0x000fe400078ec0ff */
[----:B------:R-:W-:Y:S02]  /*8990*/  SEL R45, R31, R32, P0 ;  /* 0x000000201f2d7207 */ /* 0x000fe40000000000 */
[----:B------:R-:W-:Y:S02]  /*89a0*/  SHF.R.U64 R14, R14, 0x3, RZ ;  /* 0x000000030e0e7819 */ /* 0x000fe400000012ff */
[----:B------:R-:W-:Y:S02]  /*89b0*/  SEL R32, R32, R31, P0 ;  /* 0x0000001f20207207 */ /* 0x000fe40000000000 */
[----:B------:R-:W-:Y:S02]  /*89c0*/  LOP3.LUT R14, R14, R9, RZ, 0x3c, !PT ;  /* 0x000000090e0e7212 */ /* 0x000fe400078e3cff */
[----:B------:R-:W0:Y:S01]  /*89d0*/  LDC R9, c[0x0][0xbe8] ;  /* 0x0002fa00ff097b82 */ /* 0x000e220000000800 */
[----:B------:R-:W-:-:S02]  /*89e0*/  IADD3 R31, P2, R26, 0x6000, RZ ;  /* 0x000060001a1f7810 */ /* 0x000fc40007f5e0ff */
[----:B------:R-:W-:Y:S02]  /*89f0*/  SEL R59, R29, R30, P0 ;  /* 0x0000001e1d3b7207 */ /* 0x000fe40000000000 */
[----:B------:R-:W-:Y:S02]  /*8a00*/  SEL R61, R30, R29, P0 ;  /* 0x0000001d1e3d7207 */ /* 0x000fe40000000000 */
[----:B------:R-:W-:Y:S02]  /*8a10*/  IADD3 R29, P3, R26, 0x3020, RZ ;  /* 0x000030201a1d7810 */ /* 0x000fe40007f7e0ff */
[----:B------:R-:W-:Y:S02]  /*8a20*/  SEL R63, R25, R4, P0 ;  /* 0x00000004193f7207 */ /* 0x000fe40000000000 */
[----:B------:R-:W-:Y:S01]  /*8a30*/  SEL R65, R4, R25, P0 ;  /* 0x0000001904417207 */ /* 0x000fe20000000000 */
[--C-:B------:R-:W-:Y:S01]  /*8a40*/  IMAD.X R25, RZ, RZ, R27.reuse, P2 ;  /* 0x000000ffff197224 */ /* 0x100fe200010e061b */
[----:B------:R-:W-:Y:S01]  /*8a50*/  SEL R71, R11, R12, P0 ;  /* 0x0000000c0b477207 */ /* 0x000fe20000000000 */
[----:B------:R-:W-:Y:S01]  /*8a60*/  IMAD.X R13, RZ, RZ, R27, P3 ;  /* 0x000000ffff0d7224 */ /* 0x000fe200018e061b */
[----:B------:R-:W-:-:S02]  /*8a70*/  SEL R73, R12, R11, P0 ;  /* 0x0000000b0c497207 */ /* 0x000fc40000000000 */
[----:B------:R-:W-:Y:S02]  /*8a80*/  LOP3.LUT R12, R31, 0x180, RZ, 0xc0, !PT ;  /* 0x000001801f0c7812 */ /* 0x000fe400078ec0ff */
[----:B------:R-:W-:Y:S02]  /*8a90*/  LOP3.LUT R10, R29, 0x180, RZ, 0xc0, !PT ;  /* 0x000001801d0a7812 */ /* 0x000fe400078ec0ff */
[----:B------:R-:W-:Y:S02]  /*8aa0*/  SHF.R.U64 R12, R12, 0x3, RZ ;  /* 0x000000030c0c7819 */ /* 0x000fe400000012ff */
[----:B------:R-:W-:Y:S02]  /*8ab0*/  SHF.R.U64 R10, R10, 0x3, RZ ;  /* 0x000000030a0a7819 */ /* 0x000fe400000012ff */
[----:B0-----:R-:W-:Y:S02]  /*8ac0*/  ISETP.NE.AND P2, PT, R9, 0x1, PT ;  /* 0x000000010900780c */ /* 0x001fe40003f45270 */
[----:B------:R-:W-:-:S02]  /*8ad0*/  IADD3 R79, P6, R38, 0x7800, RZ ;  /* 0x00007800264f7810 */ /* 0x000fc40007fde0ff */
[----:B------:R-:W-:Y:S02]  /*8ae0*/  SEL R49, R21, R24, P0 ;  /* 0x0000001815317207 */ /* 0x000fe40000000000 */
[----:B------:R-:W-:Y:S02]  /*8af0*/  SEL R34, R24, R21, P0 ;  /* 0x0000001518227207 */ /* 0x000fe40000000000 */
[----:B------:R-:W-:Y:S02]  /*8b00*/  LOP3.LUT R24, R12, R31, RZ, 0x3c, !PT ;  /* 0x0000001f0c187212 */ /* 0x000fe400078e3cff */
[----:B------:R-:W-:Y:S02]  /*8b10*/  LOP3.LUT R12, R10, R29, RZ, 0x3c, !PT ;  /* 0x0000001d0a0c7212 */ /* 0x000fe400078e3cff */
[----:B------:R-:W-:Y:S01]  /*8b20*/  LOP3.LUT R10, R79, 0x180, RZ, 0xc0, !PT ;  /* 0x000001804f0a7812 */ /* 0x000fe200078ec0ff */
[----:B------:R-:W0:Y:S01]  /*8b30*/  @P2 LDC R42, c[0x0][0xbec] ;  /* 0x0002fb00ff2a2b82 */ /* 0x000e220000000800 */
[----:B------:R-:W-:-:S02]  /*8b40*/  IADD3 R21, P4, R26, 0x3000, RZ ;  /* 0x000030001a157810 */ /* 0x000fc40007f9e0ff */
[----:B------:R-:W-:Y:S02]  /*8b50*/  SHF.R.U64 R10, R10, 0x3, RZ ;  /* 0x000000030a0a7819 */ /* 0x000fe400000012ff */
[----:B------:R-:W-:Y:S02]  /*8b60*/  SEL R75, R7, R6, P0 ;  /* 0x00000006074b7207 */ /* 0x000fe40000000000 */
[----:B------:R-:W-:Y:S02]  /*8b70*/  LOP3.LUT R10, R10, R79, RZ, 0x3c, !PT ;  /* 0x0000004f0a0a7212 */ /* 0x000fe400078e3cff */
[----:B------:R-:W1:Y:S01]  /*8b80*/  @P2 LDC R79, c[0x0][0xbf0] ;  /* 0x0002fc00ff4f2b82 */ /* 0x000e620000000800 */
[----:B------:R-:W-:Y:S01]  /*8b90*/  SEL R77, R6, R7, P0 ;  /* 0x00000007064d7207 */ /* 0x000fe20000000000 */
[----:B------:R-:W-:Y:S01]  /*8ba0*/  IMAD.X R7, RZ, RZ, R27, P4 ;  /* 0x000000ffff077224 */ /* 0x000fe200020e061b */
[----:B------:R-:W-:Y:S02]  /*8bb0*/  LOP3.LUT R6, R21, 0x180, RZ, 0xc0, !PT ;  /* 0x0000018015067812 */ /* 0x000fe400078ec0ff */
[----:B------:R-:W-:Y:S01]  /*8bc0*/  MOV R68, R12 ;  /* 0x0000000c00447202 */ /* 0x000fe20000000f00 */
[----:B------:R-:W-:Y:S01]  /*8bd0*/  VIADD R13, R17, UR43 ;  /* 0x0000002b110d7c36 */ /* 0x000fe20008000000 */
[----:B------:R-:W-:-:S02]  /*8be0*/  SHF.R.U64 R6, R6, 0x3, RZ ;  /* 0x0000000306067819 */ /* 0x000fc400000012ff */
[----:B------:R-:W-:Y:S02]  /*8bf0*/  LOP3.LUT R5, R26, 0x180, RZ, 0xc0, !PT ;  /* 0x000001801a057812 */ /* 0x000fe400078ec0ff */
[----:B------:R-:W-:Y:S02]  /*8c00*/  LOP3.LUT R6, R6, R21, RZ, 0x3c, !PT ;  /* 0x0000001506067212 */ /* 0x000fe400078e3cff */
[----:B------:R-:W-:Y:S02]  /*8c10*/  IADD3 R11, P5, R26, 0x20, RZ ;  /* 0x000000201a0b7810 */ /* 0x000fe40007fbe0ff */
[----:B------:R-:W-:Y:S02]  /*8c20*/  SEL R67, R15, R20, P0 ;  /* 0x000000140f437207 */ /* 0x000fe40000000000 */
[----:B------:R-:W-:Y:S01]  /*8c30*/  SEL R69, R20, R15, P0 ;  /* 0x0000000f14457207 */ /* 0x000fe20000000000 */
        /* <DEDUP_REMOVED lines=11> */
[----:B-1----:R-:W-:-:S02]  /*8cf0*/  @P2 SHF.R.U32.HI R7, RZ, R79, R6 ;  /* 0x0000004fff072219 */ /* 0x002fc40000011606 */
[----:B------:R-:W-:Y:S01]  /*8d00*/  MOV R64, R14 ;  /* 0x0000000e00407202 */ /* 0x000fe20000000f00 */
[----:B------:R-:W-:Y:S01]  /*8d10*/  IMAD.U32 R15, RZ, RZ, UR8 ;  /* 0x00000008ff0f7e24 */ /* 0x000fe2000f8e00ff */
[----:B------:R-:W-:Y:S01]  /*8d20*/  SEL R57, R94, R95, P0 ;  /* 0x0000005f5e397207 */ /* 0x000fe20000000000 */
[----:B------:R-:W-:Y:S01]  /*8d30*/  ULDC.64 UR8, c[0x0][0xae8] ;  /* 0x0002ba0000087ab9 */ /* 0x000fe20000000a00 */
[----:B------:R-:W-:Y:S02]  /*8d40*/  SEL R95, R95, R94, P0 ;  /* 0x0000005e5f5f7207 */ /* 0x000fe40000000000 */
[----:B------:R-:W-:Y:S02]  /*8d50*/  SHF.R.U64 R36, R36, 0x3, RZ ;  /* 0x0000000324247819 */ /* 0x000fe400000012ff */
[----:B------:R-:W-:Y:S02]  /*8d60*/  LOP3.LUT R4, R4, R11, RZ, 0x3c, !PT ;  /* 0x0000000b04047212 */ /* 0x000fe400078e3cff */
[----:B------:R-:W-:Y:S01]  /*8d70*/  MOV R40, R26 ;  /* 0x0000001a00287202 */ /* 0x000fe20000000f00 */
[----:B------:R-:W-:Y:S01]  /*8d80*/  IMAD.MOV R26, RZ, RZ, -R7 ;  /* 0x000000ffff1a7224 */ /* 0x000fe200078e0a07 */
[----:B------:R-:W-:Y:S01]  /*8d90*/  LOP3.LUT R36, R36, R37, RZ, 0x3c, !PT ;  /* 0x0000002524247212 */ /* 0x000fe200078e3cff */
[----:B------:R-:W-:Y:S01]  /*8da0*/  IMAD.X R37, RZ, RZ, R39, P1 ;  /* 0x000000ffff257224 */ /* 0x000fe200008e0627 */
[----:B------:R-:W-:-:S02]  /*8db0*/  MOV R66, R24 ;  /* 0x0000001800427202 */ /* 0x000fc40000000f00 */
[----:B------:R-:W-:Y:S01]  /*8dc0*/  MOV R70, R4 ;  /* 0x0000000400467202 */ /* 0x000fe20000000f00 */
[----:B------:R-:W-:Y:S01]  /*8dd0*/  IMAD R5, R9, R26, R13 ;  /* 0x0000001a09057224 */ /* 0x000fe200078e020d */
[----:B------:R-:W-:Y:S02]  /*8de0*/  SHF.R.S32.HI R4, RZ, 0x1f, R7 ;  /* 0x0000001fff047819 */ /* 0x000fe40000011407 */
[----:B------:R-:W-:Y:S02]  /*8df0*/  IADD3 R12, P1, R7, UR6, RZ ;  /* 0x00000006070c7c10 */ /* 0x000fe4000ff3e0ff */
[----:B------:R-:W-:Y:S02]  /*8e00*/  IADD3 R29, P4, R38, 0x4800, RZ ;  /* 0x00004800261d7810 */ /* 0x000fe40007f9e0ff */
[----:B------:R-:W-:Y:S01]  /*8e10*/  IADD3.X R13, R4, UR7, R15, P1, !PT ;  /* 0x00000007040d7c10 */ /* 0x000fe20008ffe40f */
[----:B------:R-:W-:Y:S01]  /*8e20*/  ULDC.64 UR6, c[0x0][0xb88] ;  /* 0x0002e20000067ab9 */ /* 0x000fe20000000a00 */
[----:B------:R-:W-:-:S02]  /*8e30*/  SHF.R.S32.HI R4, RZ, 0x1f, R5 ;  /* 0x0000001fff047819 */ /* 0x000fc40000011405 */
[----:B------:R-:W-:Y:S01]  /*8e40*/  IADD3 R31, P3, R38, 0x3000, RZ ;  /* 0x00003000261f7810 */ /* 0x000fe20007f7e0ff */
[----:B------:R-:W-:Y:S01]  /*8e50*/  IMAD.WIDE.U32 R12, R5, UR6, R12 ;  /* 0x00000006050c7c25 */ /* 0x000fe2000f8e000c */
[----:B------:R-:W-:Y:S02]  /*8e60*/  LOP3.LUT R28, R29, 0x180, RZ, 0xc0, !PT ;  /* 0x000001801d1c7812 */ /* 0x000fe400078ec0ff */
[----:B------:R-:W-:Y:S01]  /*8e70*/  LOP3.LUT R30, R31, 0x180, RZ, 0xc0, !PT ;  /* 0x000001801f1e7812 */ /* 0x000fe200078ec0ff */
[----:B------:R-:W-:Y:S01]  /*8e80*/  IMAD R4, R4, UR6, RZ ;  /* 0x0000000604047c24 */ /* 0x000fe2000f8e02ff */
[----:B------:R-:W-:Y:S02]  /*8e90*/  SHF.R.U64 R28, R28, 0x3, RZ ;  /* 0x000000031c1c7819 */ /* 0x000fe400000012ff */
[----:B------:R-:W-:Y:S01]  /*8ea0*/  SHF.R.U64 R30, R30, 0x3, RZ ;  /* 0x000000031e1e7819 */ /* 0x000fe200000012ff */
[----:B------:R-:W-:Y:S01]  /*8eb0*/  IMAD R25, R5, UR7, R4 ;  /* 0x0000000705197c24 */ /* 0x000fe2000f8e0204 */
[----:B------:R-:W-:Y:S01]  /*8ec0*/  LOP3.LUT R28, R28, R29, RZ, 0x3c, !PT ;  /* 0x0000001d1c1c7212 */ /* 0x000fe200078e3cff */
[----:B------:R-:W-:Y:S01]  /*8ed0*/  ULDC.64 UR6, c[0x0][0xb50] ;  /* 0x0002d40000067ab9 */ /* 0x000fe20000000a00 */
[----:B------:R-:W-:Y:S01]  /*8ee0*/  IMAD.X R29, RZ, RZ, R39, P4 ;  /* 0x000000ffff1d7224 */ /* 0x000fe200020e0627 */
[----:B------:R-:W-:Y:S01]  /*8ef0*/  LOP3.LUT P1, RZ, R153, 0x3, RZ, 0xc0, !PT ;  /* 0x0000000399ff7812 */ /* 0x000fe2000782c0ff */
        /* <DEDUP_REMOVED lines=25> */
[----:B------:R0:W2:Y:S01]  /*9090*/  SHFL.IDX PT, R26, R33, R14, 0x1c1f ;  /* 0x001c1f0e211a7589 */ /* 0x0000a200000e0000 */
[----:B-1----:R-:W-:Y:S02]  /*90a0*/  SEL R5, R57, R24, P0 ;  /* 0x0000001839057207 */ /* 0x002fe40000000000 */
[----:B------:R-:W-:Y:S01]  /*90b0*/  SEL R7, R24, R57, P0 ;  /* 0x0000003918077207 */ /* 0x000fe20000000000 */
[----:B------:R-:W-:Y:S04]  /*90c0*/  SHFL.IDX PT, R48, R61, R14, 0x1c1f ;  /* 0x001c1f0e3d307589 */ /* 0x000fe800000e0000 */
[----:B------:R-:W1:Y:S01]  /*90d0*/  SHFL.IDX PT, R50, R65, R14, 0x1c1f ;  /* 0x001c1f0e41327589 */ /* 0x000e6200000e0000 */
[----:B0-----:R-:W-:-:S03]  /*90e0*/  LEA R33, P4, R12, UR6, 0x2 ;  /* 0x000000060c217c11 */ /* 0x001fc6000f8810ff */
[----:B------:R-:W-:Y:S04]  /*90f0*/  SHFL.IDX PT, R49, R49, R2, 0x1c1f ;  /* 0x001c1f0231317589 */ /* 0x000fe800000e0000 */
[----:B------:R-:W0:Y:S04]  /*9100*/  SHFL.IDX PT, R34, R34, R14, 0x1c1f ;  /* 0x001c1f0e22227589 */ /* 0x000e2800000e0000 */
[----:B------:R-:W-:Y:S04]  /*9110*/  SHFL.IDX PT, R51, R51, R2, 0x1c1f ;  /* 0x001c1f0233337589 */ /* 0x000fe800000e0000 */
[----:B------:R-:W-:Y:S01]  /*9120*/  SHFL.IDX PT, R67, R67, R2, 0x1c1f ;  /* 0x001c1f0243437589 */ /* 0x000fe200000e0000 */
[----:B--2---:R-:W-:-:S02]  /*9130*/  SEL R24, R47, R26, P0 ;  /* 0x0000001a2f187207 */ /* 0x004fc40000000000 */
[----:B------:R-:W-:Y:S01]  /*9140*/  SEL R26, R26, R47, P0 ;  /* 0x0000002f1a1a7207 */ /* 0x000fe20000000000 */
[----:B------:R2:W3:Y:S04]  /*9150*/  SHFL.IDX PT, R42, R35, R14, 0x1c1f ;  /* 0x001c1f0e232a7589 */ /* 0x0004e800000e0000 */
[----:B------:R-:W4:Y:S01]  /*9160*/  SHFL.IDX PT, R52, R69, R14, 0x1c1f ;  /* 0x001c1f0e45347589 */ /* 0x000f2200000e0000 */
[----:B-1----:R-:W-:Y:S02]  /*9170*/  SEL R25, R27, R50, P0 ;  /* 0x000000321b197207 */ /* 0x002fe40000000000 */
[----:B------:R-:W-:Y:S01]  /*9180*/  SEL R27, R50, R27, P0 ;  /* 0x0000001b321b7207 */ /* 0x000fe20000000000 */
[----:B------:R-:W-:Y:S01]  /*9190*/  SHFL.IDX PT, R53, R53, R2, 0x1c1f ;  /* 0x001c1f0235357589 */ /* 0x000fe200000e0000 */
[----:B--2---:R-:W-:-:S03]  /*91a0*/  VIADD R35, R155, UR43 ;  /* 0x0000002b9b237c36 */ /* 0x004fc60008000000 */
[----:B------:R-:W-:Y:S01]  /*91b0*/  SHFL.IDX PT, R71, R71, R2, 0x1c1f ;  /* 0x001c1f0247477589 */ /* 0x000fe200000e0000 */
[----:B------:R-:W-:-:S03]  /*91c0*/  VIADD R15, R35, 0x8 ;  /* 0x00000008230f7836 */ /* 0x000fc60000000000 */
[----:B------:R-:W1:Y:S04]  /*91d0*/  SHFL.IDX PT, R46, R55, R14, 0x1c1f ;  /* 0x001c1f0e372e7589 */ /* 0x000e6800000e0000 */
[----:B------:R-:W2:Y:S04]  /*91e0*/  SHFL.IDX PT, R54, R73, R14, 0x1c1f ;  /* 0x001c1f0e49367589 */ /* 0x000ea800000e0000 */
[----:B------:R0:W-:Y:S04]  /*91f0*/  SHFL.IDX PT, R75, R75, R2, 0x1c1f ;  /* 0x001c1f024b4b7589 */ /* 0x0001e800000e0000 */
[----:B------:R3:W2:Y:S04]  /*9200*/  SHFL.IDX PT, R56, R77, R14, 0x1c1f ;  /* 0x001c1f0e4d387589 */ /* 0x0006a800000e0000 */
[----:B------:R4:W-:Y:S01]  /*9210*/  STSM.16.M88.4 [R40], R4 ;  /* 0x0000000428007844 */ /* 0x0009e20000000200 */
[----:B0-----:R-:W-:-:S03]  /*9220*/  IMAD R2, R9, UR5, RZ ;  /* 0x0000000509027c24 */ /* 0x001fc6000f8e02ff */
[----:B------:R-:W-:Y:S01]  /*9230*/  SHFL.IDX PT, R60, R33, RZ, 0x1c1f ;  /* 0x001c1fff213c7589 */ /* 0x000fe200000e0000 */
[----:B---3--:R-:W-:Y:S02]  /*9240*/  SEL R14, R32, R45, P0 ;  /* 0x0000002d200e7207 */ /* 0x008fe40000000000 */
[-C--:B------:R-:W-:Y:S01]  /*9250*/  ISETP.GE.OR P3, PT, R35, R2.reuse, P1 ;  /* 0x000000022300720c */ /* 0x080fe20000f66670 */
[----:B------:R0:W-:Y:S01]  /*9260*/  SHFL.IDX PT, R62, R33, 0x1, 0x1c1f ;  /* 0x003c1f00213e7f89 */ /* 0x0001e200000e0000 */
[----:B------:R-:W-:Y:S02]  /*9270*/  LEA.HI.X R35, R12, UR7, R13, 0x2, P4 ;  /* 0x000000070c237c11 */ /* 0x000fe4000a0f140d */
[----:B------:R-:W-:Y:S02]  /*9280*/  ISETP.GE.OR P1, PT, R15, R2, P1 ;  /* 0x000000020f00720c */ /* 0x000fe40000f26670 */
[----:B------:R-:W-:Y:S01]  /*9290*/  SEL R12, R45, R32, P0 ;  /* 0x000000202d0c7207 */ /* 0x000fe20000000000 */
[----:B------:R-:W3:Y:S01]  /*92a0*/  SHFL.IDX PT, R61, R35, RZ, 0x1c1f ;  /* 0x001c1fff233d7589 */ /* 0x000ee200000e0000 */
[----:B------:R-:W-:-:S02]  /*92b0*/  SEL R13, R59, R48, P0 ;  /* 0x000000303b0d7207 */ /* 0x000fc40000000000 */
[----:B------:R-:W-:Y:S01]  /*92c0*/  SEL R15, R48, R59, P0 ;  /* 0x0000003b300f7207 */ /* 0x000fe20000000000 */
[----:B------:R1:W3:Y:S01]  /*92d0*/  SHFL.IDX PT, R63, R35, 0x1, 0x1c1f ;  /* 0x003c1f00233f7f89 */ /* 0x0002e200000e0000 */
[----:B------:R-:W-:Y:S02]  /*92e0*/  SEL R32, R49, R34, P0 ;  /* 0x0000002231207207 */ /* 0x000fe40000000000 */
[----:B------:R-:W-:Y:S01]  /*92f0*/  SEL R34, R34, R49, P0 ;  /* 0x0000003122227207 */ /* 0x000fe20000000000 */
[----:B------:R-:W-:Y:S01]  /*9300*/  STSM.16.M88.4 [R70], R12 ;  /* 0x0000000c46007844 */ /* 0x000fe20000000200 */
[----:B----4-:R-:W-:Y:S02]  /*9310*/  SEL R40, R51, R42, P0 ;  /* 0x0000002a33287207 */ /* 0x010fe40000000000 */
[----:B0-----:R-:W-:Y:S01]  /*9320*/  SEL R33, R67, R52, P0 ;  /* 0x0000003443217207 */ /* 0x001fe20000000000 */
[----:B------:R-:W-:Y:S01]  /*9330*/  STSM.16.M88.4 [R58], R24 ;  /* 0x000000183a007844 */ /* 0x000fe20000000200 */
[----:B-1----:R-:W-:-:S02]  /*9340*/  SEL R35, R52, R67, P0 ;  /* 0x0000004334237207 */ /* 0x002fc40000000000 */
[----:B------:R-:W-:Y:S02]  /*9350*/  SEL R42, R42, R51, P0 ;  /* 0x000000332a2a7207 */ /* 0x000fe40000000000 */
[----:B------:R-:W-:Y:S01]  /*9360*/  SEL R44, R53, R46, P0 ;  /* 0x0000002e352c7207 */ /* 0x000fe20000000000 */
[----:B------:R0:W-:Y:S01]  /*9370*/  STSM.16.M88.4 [R68], R32 ;  /* 0x0000002044007844 */ /* 0x0001e20000000200 */
[----:B--2---:R-:W-:Y:S02]  /*9380*/  SEL R41, R71, R54, P0 ;  /* 0x0000003647297207 */ /* 0x004fe40000000000 */
[----:B------:R-:W-:Y:S02]  /*9390*/  SEL R43, R54, R71, P0 ;  /* 0x00000047362b7207 */ /* 0x000fe40000000000 */
[----:B------:R-:W-:Y:S02]  /*93a0*/  SEL R46, R46, R53, P0 ;  /* 0x000000352e2e7207 */ /* 0x000fe40000000000 */
[----:B------:R-:W-:Y:S01]  /*93b0*/  SEL R45, R75, R56, P0 ;  /* 0x000000384b2d7207 */ /* 0x000fe20000000000 */
[----:B------:R-:W-:Y:S01]  /*93c0*/  STSM.16.M88.4 [R66], R40 ;  /* 0x0000002842007844 */ /* 0x000fe20000000200 */
[----:B------:R-:W-:-:S05]  /*93d0*/  SEL R47, R56, R75, P0 ;  /* 0x0000004b382f7207 */ /* 0x000fca0000000000 */
[----:B------:R-:W-:Y:S01]  /*93e0*/  STSM.16.M88.4 [R64], R44 ;  /* 0x0000002c40007844 */ /* 0x000fe20000000200 */
[----:B0-----:R-:W0:Y:S08]  /*93f0*/  @P2 LDC R32, c[0x0][0xbec] ;  /* 0x0002fb00ff202b82 */ /* 0x001e300000000800 */
[----:B------:R-:W-:Y:S08]  /*9400*/  BAR.SYNC.DEFER_BLOCKING 0x1, 0x180 ;  /* 0x0046000000007b1d */ /* 0x000ff00000010000 */
[----:B------:R-:W1:Y:S01]  /*9410*/  @P2 LDC R33, c[0x0][0xbf0] ;  /* 0x0002fc00ff212b82 */ /* 0x000e620000000800 */
[----:B------:R-:W-:-:S02]  /*9420*/  UIMAD UR5, UR12, UR8, URZ ;  /* 0x000000080c0572a4 */ /* 0x000fc4000f8e023f */
[----:B------:R-:W-:Y:S02]  /*9430*/  UIMAD.WIDE.U32 UR6, UR40, UR8, URZ ;  /* 0x00000008280672a5 */ /* 0x000fe4000f8e003f */
[----:B------:R-:W-:Y:S02]  /*9440*/  UIMAD UR5, UR40, UR9, UR5 ;  /* 0x00000009280572a4 */ /* 0x000fe4000f8e0205 */
[----:B------:R-:W-:Y:S01]  /*9450*/  UIMAD UR8, UR13, UR10, URZ ;  /* 0x0000000a0d0872a4 */ /* 0x000fe2000f8e023f */
[----:B---3--:R2:W-:Y:S04]  /*9460*/  @!P3 ST.E desc[UR46][R60.64], R3 ;  /* 0x000000033c00b985 */ /* 0x0085e8000c10192e */
[----:B------:R0:W-:Y:S04]  /*9470*/  @!P1 ST.E desc[UR46][R62.64], R8 ;  /* 0x000000083e009985 */ /* 0x0001e8000c10192e */
[----:B------:R3:W5:Y:S01]  /*9480*/  LD.E.128 R56, desc[UR46][R20.64] ;  /* 0x0000002e14387980 */ /* 0x000762000c101d00 */
[----:B--2---:R-:W-:Y:S01]  /*9490*/  IMAD R3, R23, 0x60, R152 ;  /* 0x0000006017037824 */ /* 0x004fe200078e0298 */
[----:B------:R-:W-:-:S02]  /*94a0*/  UIADD3 UR7, UR7, UR5, URZ ;  /* 0x0000000507077290 */ /* 0x000fc4000fffe03f */
[----:B------:R2:W5:Y:S01]  /*94b0*/  LD.E.128 R24, desc[UR46][R10.64] ;  /* 0x0000002e0a187980 */ /* 0x000562000c101d00 */
[----:B---3--:R-:W-:-:S03]  /*94c0*/  VIADD R21, R3, UR43 ;  /* 0x0000002b03157c36 */ /* 0x008fc60008000000 */
        /* <DEDUP_REMOVED lines=57> */
.L_x_1618:
[----:B------:R-:W-:Y:S05]  /*9860*/  BSYNC B1 ;  /* 0x0000000000017941 */ /* 0x000fea0003800000 */
.L_x_1617:
[----:B------:R-:W-:Y:S01]  /*9870*/  VIADD R3, R33, 0x60 ;  /* 0x0000006021037836 */ /* 0x000fe20000000000 */
[----:B---3--:R3:W4:Y:S04]  /*9880*/  SHFL.IDX PT, R9, R31, 0x1, 0x1c1f ;  /* 0x003c1f001f097f89 */ /* 0x00872800000e0000 */
[----:B------:R-:W-:Y:S01]  /*9890*/  ISETP.GE.AND P0, PT, R3, R2, PT ;  /* 0x000000020300720c */ /* 0x000fe20003f06270 */
[----:B------:R3:W0:-:S12]  /*98a0*/  SHFL.IDX PT, R8, R30, 0x1, 0x1c1f ;  /* 0x003c1f001e087f89 */ /* 0x00061800000e0000 */
[----:B---3--:R-:W-:Y:S05]  /*98b0*/  @P0 BRA `(.L_x_1619) ;  /* 0x0000000800300947 */ /* 0x008fea0003800000 */
[----:B------:R-:W-:Y:S02]  /*98c0*/  ULDC UR5, c[0x0][0xac8] ;  /* 0x0002b20000057ab9 */ /* 0x000fe40000000800 */
[----:B------:R-:W-:Y:S02]  /*98d0*/  ISETP.GE.AND P2, PT, R19, UR5, PT ;  /* 0x0000000513007c0c */ /* 0x000fe4000bf46270 */
[----:B------:R-:W-:-:S11]  /*98e0*/  ISETP.GE.AND P1, PT, R18, UR5, PT ;  /* 0x0000000512007c0c */ /* 0x000fd6000bf26270 */
[C---:B01----:R-:W-:Y:S02]  /*98f0*/  @!P2 LEA R10, P0, R19.reuse, R8, 0x1 ;  /* 0x00000008130aa211 */ /* 0x043fe400078008ff */
[----:B----4-:R-:W-:Y:S02]  /*9900*/  @!P1 IMAD.WIDE R2, R18, 0x2, R8 ;  /* 0x0000000212029825 */ /* 0x010fe400078e0208 */
[----:B--2---:R-:W-:Y:S02]  /*9910*/  @!P2 LEA.HI.X R11, R19, R9, R72, 0x1, P0 ;  /* 0x00000009130ba211 */ /* 0x004fe400000f0c48 */
        /* <DEDUP_REMOVED lines=8> */
.L_x_1616:
        /* <DEDUP_REMOVED lines=52> */
.L_x_1621:
[----:B------:R-:W-:Y:S05]  /*9ce0*/  BSYNC B1 ;  /* 0x0000000000017941 */ /* 0x000fea0003800000 */
.L_x_1620:
        /* <DEDUP_REMOVED lines=13> */
[----:B------:R-:W-:-:S02]  /*9dc0*/  UIMAD.WIDE.U32 UR6, UR39, UR10, UR6 ;  /* 0x0000000a270672a5 */ /* 0x000fc4000f8e0006 */
[----:B------:R-:W-:Y:S01]  /*9dd0*/  UIMAD UR5, UR39, UR11, UR5 ;  /* 0x0000000b270572a4 */ /* 0x000fe2000f8e0205 */
[--C-:B------:R-:W-:Y:S01]  /*9de0*/  SHF.R.S32.HI R0, RZ, 0x1f, R5.reuse ;  /* 0x0000001fff007819 */ /* 0x100fe20000011405 */
[----:B------:R-:W-:Y:S01]  /*9df0*/  IMAD.MOV R7, RZ, RZ, -R5 ;  /* 0x000000ffff077224 */ /* 0x000fe200078e0a05 */
[----:B------:R-:W-:Y:S01]  /*9e00*/  ULDC.64 UR8, c[0x0][0xae0] ;  /* 0x0002b80000087ab9 */ /* 0x000fe20000000a00 */
[----:B------:R-:W-:Y:S02]  /*9e10*/  UIADD3 UR5, UR7, UR5, URZ ;  /* 0x0000000507057290 */ /* 0x000fe4000fffe03f */
[----:B------:R-:W-:Y:S02]  /*9e20*/  IMAD.U32 R3, RZ, RZ, UR7 ;  /* 0x00000007ff037e24 */ /* 0x000fe4000f8e00ff */
[----:B------:R-:W-:Y:S02]  /*9e30*/  IMAD R7, R8, R7, R6 ;  /* 0x0000000708077224 */ /* 0x000fe400078e0206 */
[----:B------:R-:W-:-:S02]  /*9e40*/  IMAD R0, R0, UR8, RZ ;  /* 0x0000000800007c24 */ /* 0x000fc4000f8e02ff */
        /* <DEDUP_REMOVED lines=33> */
.L_x_1623:
[----:B------:R-:W-:Y:S05]  /*a060*/  BSYNC B1 ;  /* 0x0000000000017941 */ /* 0x000fea0003800000 */
.L_x_1622:
        /* <DEDUP_REMOVED lines=17> */
.L_x_1619:
[----:B------:R-:W-:Y:S05]  /*a180*/  BSYNC B0 ;  /* 0x0000000000007941 */ /* 0x000fea0003800000 */
.L_x_1615:
[----:B------:R-:W-:Y:S02]  /*a190*/  ULDC UR5, c[0x0][0xc38] ;  /* 0x00030e0000057ab9 */ /* 0x000fe40000000800 */
[----:B------:R-:W-:-:S06]  /*a1a0*/  UISETP.GE.AND UP0, UPT, UR4, UR5, UPT ;  /* 0x000000050400728c */ /* 0x000fcc000bf06270 */
[----:B------:R-:W-:-:S13]  /*a1b0*/  PLOP3.LUT P0, PT, PT, PT, UP0, 0x80, 0x0 ;  /* 0x000000000000781c */ /* 0x000fda0003f0f008 */
[----:B------:R-:W-:Y:S05]  /*a1c0*/  @!P0 BRA `(.L_x_1624) ;  /* 0xffffff6800e08947 */ /* 0x000fea000383ffff */
[----:B------:R-:W-:Y:S05]  /*a1d0*/  EXIT ;  /* 0x000000000000794d */ /* 0x000fea0003800000 */
.L_x_1577:
[----:B------:R-:W-:-:S08]  /*a1e0*/  NOP ;  /* 0x0000000000007918 */ /* 0x000fd00000000000 */
[----:B------:R-:W0:-:S00]  /*a1f0*/  USETMAXREG.DEALLOC.CTAPOOL 0x20 ;  /* 0x00000020000079c8 */ /* 0x000e0000080e0500 */
[----:B0-----:R-:W-:-:S06]  /*a200*/  LOP3.LUT R2, R0, 0x3, RZ, 0xc0, !PT ;  /* 0x0000000300027812 */ /* 0x001fcc00078ec0ff */
[----:B------:R-:W0:Y:S01]  /*a210*/  S2UR UR6, SR_CTAID.X ;  /* 0x00000000000679c3 */ /* 0x000e220000002500 */
[----:B------:R-:W-:Y:S01]  /*a220*/  LOP3.LUT R22, R22, 0xfffffffb, RZ, 0xc0, !PT ;  /* 0xfffffffb16167812 */ /* 0x000fe200078ec0ff */
[----:B------:R-:W-:Y:S01]  /*a230*/  STL [R1], RZ ;  /* 0x000000ff01007387 */ /* 0x000fe20000100800 */
[----:B------:R-:W-:Y:S02]  /*a240*/  IMAD.MOV.U32 R19, RZ, RZ, 0x1 ;  /* 0x00000001ff137424 */ /* 0x000fe400078e00ff */
[----:B------:R-:W-:Y:S01]  /*a250*/  IMAD.MOV.U32 R18, RZ, RZ, RZ ;  /* 0x000000ffff127224 */ /* 0x000fe200078e00ff */
        /* <DEDUP_REMOVED lines=57> */
.L_x_1690:
        /* <DEDUP_REMOVED lines=13> */
[----:B012---:R-:W-:Y:S05]  /*a6c0*/  @!P0 BRA `(.L_x_1626) ;  /* 0x0000000000208947 */ /* 0x007fea0003800000 */
        /* <DEDUP_REMOVED lines=8> */
.L_x_1626:
[----:B------:R-:W-:Y:S01]  /*a750*/  ULDC UR8, c[0x0][0xc54] ;  /* 0x0003150000087ab9 */ /* 0x000fe20000000800 */
[----:B------:R-:W-:Y:S01]  /*a760*/  UMOV UR5, UR9 ;  /* 0x0000000900057c82 */ /* 0x000fe20008000000 */
[----:B------:R-:W-:-:S11]  /*a770*/  UISETP.NE.AND UP0, UPT, UR8, 0x1, UPT ;  /* 0x000000010800788c */ /* 0x000fd6000bf05270 */
[----:B------:R-:W-:Y:S02]  /*a780*/  @UP0 ULDC.64 UR10, c[0x0][0xc58] ;  /* 0x00031600000a0ab9 */ /* 0x000fe40000000a00 */
[----:B------:R-:W-:-:S04]  /*a790*/  UIMAD.WIDE.U32 UR6, UR9, UR10, URZ ;  /* 0x0000000a090672a5 */ /* 0x000fc8000f8e003f */
[----:B------:R-:W-:-:S04]  /*a7a0*/  @UP0 USHF.R.U32.HI UR5, URZ, UR11, UR7 ;  /* 0x0000000b3f050299 */ /* 0x000fc80008011607 */
[----:B------:R-:W-:-:S12]  /*a7b0*/  UIMAD UR8, UR5, UR8, URZ ;  /* 0x00000008050872a4 */ /* 0x000fd8000f8e023f */
.L_x_1627:
[----:B------:R-:W-:Y:S01]  /*a7c0*/  ULOP3.LUT UR40, URZ, UR5, URZ, 0x33, !UPT ;  /* 0x000000053f287292 */ /* 0x000fe2000f8e333f */
[----:B------:R-:W-:Y:S01]  /*a7d0*/  BSSY B7, `(.L_x_1628) ;  /* 0x0000322000077945 */ /* 0x000fe20003800000 */
[----:B------:R-:W-:Y:S01]  /*a7e0*/  ULDC UR10, c[0x0][0x448] ;  /* 0x00011200000a7ab9 */ /* 0x000fe20000000800 */
[----:B------:R-:W-:Y:S01]  /*a7f0*/  ULDC UR5, c[0x0][0xc3c] ;  /* 0x00030f0000057ab9 */ /* 0x000fe20000000800 */
[----:B------:R-:W-:Y:S01]  /*a800*/  UISETP.NE.AND UP1, UPT, UR10, 0x1, UPT ;  /* 0x000000010a00788c */ /* 0x000fe2000bf25270 */
[----:B------:R-:W-:Y:S01]  /*a810*/  ULDC.64 UR6, c[0x0][0x418] ;  /* 0x0001060000067ab9 */ /* 0x000fe20000000a00 */
[----:B------:R-:W-:Y:S02]  /*a820*/  UIADD3 UR40, UR40, UR5, URZ ;  /* 0x0000000528287290 */ /* 0x000fe4000fffe03f */
[----:B------:R-:W-:Y:S02]  /*a830*/  UISETP.NE.U32.AND UP0, UPT, UR6, URZ, UPT ;  /* 0x0000003f0600728c */ /* 0x000fe4000bf05070 */
[----:B------:R-:W-:-:S02]  /*a840*/  UIMAD UR5, UR40, 0xc0, URZ ;  /* 0x000000c0280578a4 */ /* 0x000fc4000f8e023f */
[----:B------:R-:W-:Y:S02]  /*a850*/  UISETP.NE.AND.EX UP0, UPT, UR7, URZ, UPT, UP0 ;  /* 0x0000003f0700728c */ /* 0x000fe4000bf05300 */
[----:B------:R-:W-:Y:S01]  /*a860*/  UIADD3 UR5, UR5, 0xbf, URZ ;  /* 0x000000bf05057890 */ /* 0x000fe2000fffe03f */
[----:B------:R-:W-:Y:S01]  /*a870*/  ULDC UR7, c[0x0][0x288] ;  /* 0x0000a20000077ab9 */ /* 0x000fe20000000800 */
[----:B------:R-:W-:Y:S01]  /*a880*/  ULDC UR6, c[0x0][0x424] ;  /* 0x0001090000067ab9 */ /* 0x000fe20000000800 */
[----:B------:R-:W-:Y:S02]  /*a890*/  UIADD3 UR13, -UR7, 0x80, URZ ;  /* 0x00000080070d7890 */ /* 0x000fe4000fffe13f */
[----:B------:R-:W-:Y:S01]  /*a8a0*/  USEL UR11, UR6, 0x1, UP0 ;  /* 0x00000001060b7887 */ /* 0x000fe20008000000 */
[----:B------:R-:W-:Y:S01]  /*a8b0*/  @UP1 ULDC UR7, c[0x0][0x44c] ;  /* 0x0001130000071ab9 */ /* 0x000fe20000000800 */
[----:B------:R-:W-:Y:S01]  /*a8c0*/  ULDC UR12, c[0x0][0x2f0] ;  /* 0x0000bc00000c7ab9 */ /* 0x000fe20000000800 */
[----:B------:R-:W-:Y:S01]  /*a8d0*/  UIMAD.WIDE.U32 UR6, UR5, UR7, URZ ;  /* 0x00000007050672a5 */ /* 0x000fe2000f8e003f */
[----:B------:R-:W-:Y:S01]  /*a8e0*/  @UP1 ULDC UR14, c[0x0][0x450] ;  /* 0x00011400000e1ab9 */ /* 0x000fe20000000800 */
[----:B------:R-:W-:-:S02]  /*a8f0*/  UIMAD UR13, UR11, UR12, UR13 ;  /* 0x0000000c0b0d72a4 */ /* 0x000fc4000f8e020d */
[----:B------:R-:W-:Y:S02]  /*a900*/  @UP1 USHF.R.U32.HI UR5, URZ, UR14, UR7 ;  /* 0x0000000e3f051299 */ /* 0x000fe40008011607 */
[----:B------:R-:W-:Y:S02]  /*a910*/  UIMAD UR11, UR11, UR12, 0x7f ;  /* 0x0000007f0b0b74a4 */ /* 0x000fe4000f8e020c */
[----:B------:R-:W-:Y:S02]  /*a920*/  UIADD3 UR5, UR13, UR5, URZ ;  /* 0x000000050d057290 */ /* 0x000fe4000fffe03f */
[----:B------:R-:W-:Y:S02]  /*a930*/  UIADD3 UR8, UR9, -UR8, URZ ;  /* 0x8000000809087290 */ /* 0x000fe4000fffe03f */
[----:B------:R-:W-:Y:S02]  /*a940*/  USHF.R.S32.HI UR9, URZ, 0x1f, UR11 ;  /* 0x0000001f3f097899 */ /* 0x000fe4000801140b */
[----:B------:R-:W-:-:S02]  /*a950*/  USHF.R.S32.HI UR6, URZ, 0x1f, UR5 ;  /* 0x0000001f3f067899 */ /* 0x000fc40008011405 */
[----:B------:R-:W-:Y:S02]  /*a960*/  ULEA.HI UR9, UR9, UR11, URZ, 0x7 ;  /* 0x0000000b09097291 */ /* 0x000fe4000f8f383f */
[----:B------:R-:W-:Y:S01]  /*a970*/  ULEA.HI UR6, UR6, UR5, URZ, 0x7 ;  /* 0x0000000506067291 */ /* 0x000fe2000f8f383f */
[----:B------:R-:W-:Y:S01]  /*a980*/  ULDC UR10, c[0x0][0xc48] ;  /* 0x00031200000a7ab9 */ /* 0x000fe20000000800 */
[----:B------:R-:W-:Y:S02]  /*a990*/  USHF.R.S32.HI UR9, URZ, 0x7, UR9 ;  /* 0x000000073f097899 */ /* 0x000fe40008011409 */
[----:B------:R-:W-:Y:S02]  /*a9a0*/  USHF.R.S32.HI UR6, URZ, 0x7, UR6 ;  /* 0x000000073f067899 */ /* 0x000fe40008011406 */
[----:B------:R-:W-:Y:S02]  /*a9b0*/  UISETP.NE.AND UP0, UPT, UR10, 0x1, UPT ;  /* 0x000000010a00788c */ /* 0x000fe4000bf05270 */
[----:B------:R-:W-:Y:S01]  /*a9c0*/  UISETP.LT.AND UP1, UPT, UR9, UR6, UPT ;  /* 0x000000060900728c */ /* 0x000fe2000bf21270 */
[----:B------:R-:W-:-:S03]  /*a9d0*/  ULDC UR7, c[0x0][0xc54] ;  /* 0x0003150000077ab9 */ /* 0x000fc60000000800 */
[----:B------:R-:W-:Y:S02]  /*a9e0*/  USEL UR39, UR9, UR6, UP1 ;  /* 0x0000000609277287 */ /* 0x000fe40008800000 */
[----:B------:R-:W-:-:S03]  /*a9f0*/  UIMAD UR8, UR4, UR7, UR8 ;  /* 0x00000007040872a4 */ /* 0x000fc6000f8e0208 */
[----:B------:R-:W-:Y:S01]  /*aa00*/  @UP0 ULDC UR4, c[0x0][0xc4c] ;  /* 0x0003130000040ab9 */ /* 0x000fe20000000800 */
[----:B------:R-:W-:Y:S01]  /*aa10*/  ISETP.LT.AND P0, PT, RZ, UR39, PT ;  /* 0x00000027ff007c0c */ /* 0x000fe2000bf01270 */
[----:B------:R-:W-:Y:S01]  /*aa20*/  UIMAD.WIDE.U32 UR4, UR8, UR4, URZ ;  /* 0x00000004080472a5 */ /* 0x000fe2000f8e003f */
[----:B------:R-:W-:Y:S01]  /*aa30*/  @UP0 ULDC UR7, c[0x0][0xc50] ;  /* 0x0003140000070ab9 */ /* 0x000fe20000000800 */
[----:B------:R-:W-:Y:S02]  /*aa40*/  UMOV UR43, UR8 ;  /* 0x00000008002b7c82 */ /* 0x000fe40008000000 */
[----:B------:R-:W-:-:S04]  /*aa50*/  @UP0 USHF.R.U32.HI UR43, URZ, UR7, UR5 ;  /* 0x000000073f2b0299 */ /* 0x000fc80008011605 */
[----:B------:R-:W-:-:S04]  /*aa60*/  UIADD3 UR36, -UR43, URZ, URZ ;  /* 0x0000003f2b247290 */ /* 0x000fc8000fffe13f */
[----:B------:R-:W-:Y:S01]  /*aa70*/  UIMAD UR36, UR10, UR36, UR8 ;  /* 0x000000240a2472a4 */ /* 0x000fe2000f8e0208 */
[----:B------:R-:W-:Y:S11]  /*aa80*/  @P0 BRA `(.L_x_1629) ;  /* 0x0000000000440947 */ /* 0x000ff60003800000 */
        /* <DEDUP_REMOVED lines=17> */
.L_x_1629:
        /* <DEDUP_REMOVED lines=20> */
.L_x_1632:
[----:B------:R-:W-:Y:S05]  /*ace0*/  BSYNC B6 ;  /* 0x0000000000067941 */ /* 0x000fea0003800000 */
.L_x_1631:
        /* <DEDUP_REMOVED lines=22> */
.L_x_1634:
[----:B------:R-:W-:Y:S05]  /*ae50*/  BSYNC B6 ;  /* 0x0000000000067941 */ /* 0x000fea0003800000 */
.L_x_1633:
        /* <DEDUP_REMOVED lines=20> */
.L_x_1636:
[----:B------:R-:W-:Y:S05]  /*afa0*/  BSYNC B6 ;  /* 0x0000000000067941 */ /* 0x000fea0003800000 */
.L_x_1635:
        /* <DEDUP_REMOVED lines=19> */
.L_x_1638:
[----:B------:R-:W-:Y:S05]  /*b0e0*/  BSYNC B6 ;  /* 0x0000000000067941 */ /* 0x000fea0003800000 */
.L_x_1637:
        /* <DEDUP_REMOVED lines=23> */
.L_x_1709:
        /* <DEDUP_REMOVED lines=10> */
.L_x_1712:
        /* <DEDUP_REMOVED lines=20> */
.L_x_1642:
[----:B-1----:R-:W1:Y:S01]  /*b440*/  S2R R2, SR_TID.X ;  /* 0x0000000000027919 */ /* 0x002e620000002100 */
[----:B------:R-:W-:Y:S01]  /*b450*/  IMAD R5, R18, 0x8, R17 ;  /* 0x0000000812057824 */ /* 0x000fe200078e0211 */
[----:B-1----:R-:W-:Y:S02]  /*b460*/  LOP3.LUT R3, R2, 0x7f, RZ, 0xc0, !PT ;  /* 0x0000007f02037812 */ /* 0x002fe400078ec0ff */
[----:B------:R-:W-:Y:S02]  /*b470*/  SHF.L.U32 R2, R19, 0x1f, RZ ;  /* 0x0000001f13027819 */ /* 0x000fe400000006ff */
[----:B------:R-:W-:Y:S02]  /*b480*/  ISETP.NE.AND P0, PT, R3, RZ, PT ;  /* 0x000000ff0300720c */ /* 0x000fe40003f05270 */
[----:B------:R-:W1:Y:S02]  /*b490*/  SYNCS.PHASECHK.TRANS64.TRYWAIT P1, [R5+URZ+0x19c80], R2 ;  /* 0x019c8002050075a7 */ /* 0x000e64000802017f */
[----:B-1----:R-:W-:Y:S09]  /*b4a0*/  @!P1 BRA `(.L_x_1643) ;  /* 0x0000002c00909947 */ /* 0x002ff20003800000 */
.L_x_1713:
        /* <DEDUP_REMOVED lines=8> */
.L_x_1644:
        /* <DEDUP_REMOVED lines=30> */
.L_x_1714:
        /* <DEDUP_REMOVED lines=8> */
.L_x_1646:
        /* <DEDUP_REMOVED lines=31> */
.L_x_1640:
        /* <DEDUP_REMOVED lines=29> */
.L_x_1648:
[----:B------:R-:W-:Y:S05]  /*bb50*/  BSYNC B6 ;  /* 0x0000000000067941 */ /* 0x000fea0003800000 */
.L_x_1647:
[----:B------:R-:W3:Y:S01]  /*bb60*/  LDC R8, c[0x0][0x448] ;  /* 0x00011200ff087b82 */ /* 0x000ee20000000800 */
[----:B0-----:R-:W0:Y:S01]  /*bb70*/  S2R R20, SR_TID.X ;  /* 0x0000000000147919 */ /* 0x001e220000002100 */
[----:B------:R-:W-:Y:S01]  /*bb80*/  IMAD.U32 R6, RZ, RZ, UR40 ;  /* 0x00000028ff067e24 */ /* 0x000fe2000f8e00ff */
[----:B------:R-:W-:Y:S01]  /*bb90*/  ULDC.64 UR8, c[0x0][0x2e0] ;  /* 0x0000b80000087ab9 */ /* 0x000fe20000000a00 */
[----:B------:R-:W-:Y:S01]  /*bba0*/  UMOV UR4, UR50 ;  /* 0x0000003200047c82 */ /* 0x000fe20008000000 */
[----:B------:R-:W-:Y:S01]  /*bbb0*/  UIMAD UR6, UR37, UR8, URZ ;  /* 0x00000008250672a4 */ /* 0x000fe2000f8e023f */
[----:B------:R-:W-:Y:S02]  /*bbc0*/  UMOV UR5, UR45 ;  /* 0x0000002d00057c82 */ /* 0x000fe40008000000 */
        /* <DEDUP_REMOVED lines=10> */
[----:B------:R-:W-:-:S04]  /*bc70*/  SHF.R.U32.HI R21, RZ, 0x1, R21 ;  /* 0x00000001ff157819 */ /* 0x000fc80000011615 */
[----:B------:R-:W-:Y:S02]  /*bc80*/  LOP3.LUT R20, R21, 0x40, R20, 0xf8, !PT ;  /* 0x0000004015147812 */ /* 0x000fe400078ef814 */
[----:B------:R-:W1:Y:S01]  /*bc90*/  S2R R21, SR_TID.X ;  /* 0x0000000000157919 */ /* 0x000e620000002100 */
[----:B------:R-:W2:Y:S02]  /*bca0*/  @P1 LDC R5, c[0x0][0x450] ;  /* 0x00011400ff051b82 */ /* 0x000ea40000000800 */
[----:B------:R-:W-:Y:S02]  /*bcb0*/  IMAD R6, R6, 0xc0, R20 ;  /* 0x000000c006067824 */ /* 0x000fe400078e0214 */
        /* <DEDUP_REMOVED lines=24> */
[----:B------:R-:W-:Y:S01]  /*be40*/  IMAD R7, R7, UR6, RZ ;  /* 0x0000000607077c24 */ /* 0x000fe2000f8e02ff */
[----:B------:R-:W-:-:S03]  /*be50*/  LOP3.LUT R20, R20, 0x7f, RZ, 0xc0, !PT ;  /* 0x0000007f14147812 */ /* 0x000fc600078ec0ff */
[----:B------:R-:W-:Y:S01]  /*be60*/  IMAD R7, R0, UR7, R7 ;  /* 0x0000000700077c24 */ /* 0x000fe2000f8e0207 */
[----:B------:R-:W-:Y:S02]  /*be70*/  IADD3 R0, P0, R4, UR8, RZ ;  /* 0x0000000804007c10 */ /* 0x000fe4000ff1e0ff */
[----:B------:R-:W-:Y:S02]  /*be80*/  SHF.R.U32.HI R20, RZ, 0x1, R20 ;  /* 0x00000001ff147819 */ /* 0x000fe40000011614 */
[----:B------:R-:W-:Y:S01]  /*be90*/  IADD3.X R4, R5, UR9, R7, P0, !PT ;  /* 0x0000000905047c10 */ /* 0x000fe200087fe407 */
[----:B------:R-:W-:Y:S01]  /*bea0*/  VIADD R7, R6, 0x80 ;  /* 0x0000008006077836 */ /* 0x000fe20000000000 */
[----:B------:R-:W1:Y:S03]  /*beb0*/  @P1 LDC R5, c[0x0][0x450] ;  /* 0x00011400ff051b82 */ /* 0x000e660000000800 */
[----:B------:R-:W-:-:S02]  /*bec0*/  IMAD.MOV.U32 R6, RZ, RZ, R7 ;  /* 0x000000ffff067224 */ /* 0x000fc400078e0007 */
        /* <DEDUP_REMOVED lines=22> */
[----:B------:R-:W-:Y:S01]  /*c030*/  IMAD.U32 R7, RZ, RZ, UR40 ;  /* 0x00000028ff077e24 */ /* 0x000fe2000f8e00ff */
[----:B------:R-:W-:Y:S02]  /*c040*/  ULDC UR4, c[0x0][0x288] ;  /* 0x0000a20000047ab9 */ /* 0x000fe40000000800 */
[----:B------:R-:W1:Y:S01]  /*c050*/  SHFL.IDX PT, R2, R4, RZ, 0x1e1f ;  /* 0x001e1fff04027589 */ /* 0x000e6200000e0000 */
[----:B------:R-:W-:Y:S02]  /*c060*/  IMAD R8, R8, UR4, RZ ;  /* 0x0000000408087c24 */ /* 0x000fe4000f8e02ff */
[----:B------:R-:W-:Y:S01]  /*c070*/  IMAD R7, R7, 0xc0, R20 ;  /* 0x000000c007077824 */ /* 0x000fe200078e0214 */
[----:B------:R-:W2:Y:S04]  /*c080*/  SHFL.IDX PT, R14, R0, 0x1, 0x1e1f ;  /* 0x003e1f00000e7f89 */ /* 0x000ea800000e0000 */
[----:B------:R-:W-:Y:S01]  /*c090*/  ISETP.GE.AND P4, PT, R7, R8, PT ;  /* 0x000000080700720c */ /* 0x000fe20003f86270 */
[----:B------:R-:W3:Y:S04]  /*c0a0*/  SHFL.IDX PT, R4, R4, 0x1, 0x1e1f ;  /* 0x003e1f0004047f89 */ /* 0x000ee800000e0000 */
[----:B------:R-:W4:Y:S08]  /*c0b0*/  SHFL.IDX PT, R6, R6, RZ, 0x1e1f ;  /* 0x001e1fff06067589 */ /* 0x000f3000000e0000 */
[----:B0-----:R-:W-:-:S05]  /*c0c0*/  @!P4 IADD3 R9, P3, R10, R3, RZ ;  /* 0x000000030a09c210 */ /* 0x001fca0007f7e0ff */
[----:B-1----:R-:W-:Y:S02]  /*c0d0*/  @!P4 IMAD.X R3, RZ, RZ, R2, P3 ;  /* 0x000000ffff03c224 */ /* 0x002fe400018e0602 */
[----:B------:R-:W-:Y:S02]  /*c0e0*/  @!P4 IMAD.MOV.U32 R2, RZ, RZ, R9 ;  /* 0x000000ffff02c224 */ /* 0x000fe400078e0009 */
[----:B------:R-:W-:-:S03]  /*c0f0*/  VIADD R9, R7, 0x40 ;  /* 0x0000004007097836 */ /* 0x000fc60000000000 */
        /* <DEDUP_REMOVED lines=12> */
.L_x_1721:
        /* <DEDUP_REMOVED lines=12> */
.L_x_1651:
[----:B------:R-:W-:Y:S05]  /*c280*/  BSYNC B0 ;  /* 0x0000000000007941 */ /* 0x000fea0003800000 */
.L_x_1650:
[----:B------:R-:W-:Y:S01]  /*c290*/  NOP ;  /* 0x0000000000007918 */ /* 0x000fe20000000000 */
[----:B------:R-:W-:-:S13]  /*c2a0*/  PLOP3.LUT P0, PT, PT, PT, PT, 0x80, 0x0 ;  /* 0x000000000000781c */ /* 0x000fda0003f0f070 */
.L_x_1652:
        /* <DEDUP_REMOVED lines=18> */
.L_x_1722:
[----:B------:R-:W-:Y:S05]  /*c3d0*/  BSYNC B0 ;  /* 0x0000000000007941 */ /* 0x000fea0003800000 */
.L_x_1653:
[----:B------:R-:W-:-:S06]  /*c3e0*/  UISETP.GE.AND UP0, UPT, UR39, 0x2, UPT ;  /* 0x000000022700788c */ /* 0x000fcc000bf06270 */
[----:B------:R-:W-:-:S13]  /*c3f0*/  PLOP3.LUT P0, PT, PT, PT, UP0, 0x80, 0x0 ;  /* 0x000000000000781c */ /* 0x000fda0003f0f008 */
[----:B------:R-:W-:Y:S05]  /*c400*/  @!P0 BRA `(.L_x_1655) ;  /* 0x0000000c00f48947 */ /* 0x000fea0003800000 */
[----:B------:R-:W-:Y:S01]  /*c410*/  UIADD3 UR4, UR39, -0x2, URZ ;  /* 0xfffffffe27047890 */ /* 0x000fe2000fffe03f */
[----:B------:R-:W-:Y:S02]  /*c420*/  IMAD.MOV.U32 R6, RZ, RZ, R19 ;  /* 0x000000ffff067224 */ /* 0x000fe400078e0013 */
[----:B------:R-:W-:-:S03]  /*c430*/  IMAD.MOV.U32 R7, RZ, RZ, R18 ;  /* 0x000000ffff077224 */ /* 0x000fc600078e0012 */
[----:B0-----:R-:W-:-:S07]  /*c440*/  IMAD.U32 R0, RZ, RZ, UR4 ;  /* 0x00000004ff007e24 */ /* 0x001fce000f8e00ff */
.L_x_1679:
        /* <DEDUP_REMOVED lines=30> */
.L_x_1658:
        /* <DEDUP_REMOVED lines=8> */
.L_x_1723:
[----:B------:R-:W-:Y:S05]  /*c6b0*/  BSYNC B1 ;  /* 0x0000000000017941 */ /* 0x000fea0003800000 */
.L_x_1659:
        /* <DEDUP_REMOVED lines=9> */
.L_x_1662:
[----:B------:R-:W-:Y:S05]  /*c750*/  BSYNC B1 ;  /* 0x0000000000017941 */ /* 0x000fea0003800000 */
.L_x_1661:
        /* <DEDUP_REMOVED lines=11> */
.L_x_1663:
        /* <DEDUP_REMOVED lines=16> */
.L_x_1664:
        /* <DEDUP_REMOVED lines=16> */
.L_x_1665:
        /* <DEDUP_REMOVED lines=13> */
.L_x_1724:
[----:B------:R-:W-:Y:S05]  /*cae0*/  BSYNC B1 ;  /* 0x0000000000017941 */ /* 0x000fea0003800000 */
.L_x_1666:
        /* <DEDUP_REMOVED lines=11> */
.L_x_1669:
[----:B------:R-:W-:Y:S05]  /*cba0*/  BSYNC B1 ;  /* 0x0000000000017941 */ /* 0x000fea0003800000 */
.L_x_1668:
        /* <DEDUP_REMOVED lines=8> */
.L_x_1670:
        /* <DEDUP_REMOVED lines=15> */
.L_x_1671:
        /* <DEDUP_REMOVED lines=15> */
.L_x_1672:
        /* <DEDUP_REMOVED lines=10> */
.L_x_1657:
[----:B------:R-:W-:Y:S05]  /*ceb0*/  BSYNC B0 ;  /* 0x0000000000007941 */ /* 0x000fea0003800000 */
.L_x_1656:
[----:B------:R-:W-:-:S06]  /*cec0*/  UISETP.NE.AND UP0, UPT, UR38, 0x3, UPT ;  /* 0x000000032600788c */ /* 0x000fcc000bf05270 */
[----:B------:R-:W-:-:S13]  /*ced0*/  PLOP3.LUT P0, PT, PT, PT, UP0, 0x80, 0x0 ;  /* 0x000000000000781c */ /* 0x000fda0003f0f008 */
[----:B------:R-:W-:Y:S05]  /*cee0*/  @!P0 BRA `(.L_x_1673) ;  /* 0x0000000000048947 */ /* 0x000fea0003800000 */
[----:B------:R-:W-:Y:S01]  /*cef0*/  BPT.TRAP 0x1 ;  /* 0x000000040000795c */ /* 0x000fe20000300000 */
.L_x_1673:
        /* <DEDUP_REMOVED lines=8> */
.L_x_1725:
[----:B------:R-:W-:Y:S05]  /*cf80*/  BSYNC B0 ;  /* 0x0000000000007941 */ /* 0x000fea0003800000 */
.L_x_1674:
[----:B------:R-:W-:Y:S05]  /*cf90*/  @!P0 BRA `(.L_x_1676) ;  /* 0x0000000000048947 */ /* 0x000fea0003800000 */
[----:B------:R-:W-:Y:S01]  /*cfa0*/  BPT.TRAP 0x1 ;  /* 0x000000040000795c */ /* 0x000fe20000300000 */
.L_x_1676:
[----:B0-----:R-:W-:Y:S01]  /*cfb0*/  SHF.L.U32 R2, R6, 0x1f, RZ ;  /* 0x0000001f06027819 */ /* 0x001fe200000006ff */
[----:B------:R-:W-:-:S03]  /*cfc0*/  IMAD R10, R7, 0x3000, RZ ;  /* 0x00003000070a7824 */ /* 0x000fc600078e02ff */
[----:B------:R-:W0:Y:S02]  /*cfd0*/  SYNCS.PHASECHK.TRANS64.TRYWAIT P1, [R3+URZ+0x19c60], R2 ;  /* 0x019c6002030075a7 */ /* 0x000e24000802017f */
[----:B0-----:R-:W-:Y:S05]  /*cfe0*/  @!P1 BRA `(.L_x_1677) ;  /* 0x0000001800289947 */ /* 0x001fea0003800000 */
.L_x_1726:
        /* <DEDUP_REMOVED lines=50> */
.L_x_1678:
        /* <DEDUP_REMOVED lines=13> */
.L_x_1655:
        /* <DEDUP_REMOVED lines=17> */
.L_x_1681:
[----:B------:R-:W-:Y:S05]  /*d4f0*/  BSYNC B0 ;  /* 0x0000000000007941 */ /* 0x000fea0003800000 */
.L_x_1680:
[----:B------:R-:W-:-:S06]  /*d500*/  UISETP.NE.AND UP0, UPT, UR38, 0x3, UPT ;  /* 0x000000032600788c */ /* 0x000fcc000bf05270 */
[----:B------:R-:W-:-:S13]  /*d510*/  PLOP3.LUT P1, PT, PT, PT, UP0, 0x80, 0x0 ;  /* 0x000000000000781c */ /* 0x000fda0003f2f008 */
[----:B------:R-:W-:Y:S05]  /*d520*/  @!P1 BRA `(.L_x_1682) ;  /* 0x0000000000049947 */ /* 0x000fea0003800000 */
[----:B------:R-:W-:Y:S01]  /*d530*/  BPT.TRAP 0x1 ;  /* 0x000000040000795c */ /* 0x000fe20000300000 */
.L_x_1682:
        /* <DEDUP_REMOVED lines=8> */
.L_x_1727:
[----:B------:R-:W-:Y:S05]  /*d5c0*/  BSYNC B0 ;  /* 0x0000000000007941 */ /* 0x000fea0003800000 */
.L_x_1683:
[----:B------:R-:W-:Y:S05]  /*d5d0*/  @!P2 BRA `(.L_x_1685) ;  /* 0x000000000004a947 */ /* 0x000fea0003800000 */
[----:B------:R-:W-:Y:S01]  /*d5e0*/  BPT.TRAP 0x1 ;  /* 0x000000040000795c */ /* 0x000fe20000300000 */
.L_x_1685:
[----:B0-----:R-:W-:-:S04]  /*d5f0*/  SHF.L.U32 R0, R19, 0x1f, RZ ;  /* 0x0000001f13007819 */ /* 0x001fc800000006ff */
[----:B------:R-:W0:Y:S02]  /*d600*/  SYNCS.PHASECHK.TRANS64.TRYWAIT P1, [R3+URZ+0x19c60], R0 ;  /* 0x019c6000030075a7 */ /* 0x000e24000802017f */
[----:B0-----:R-:W-:Y:S05]  /*d610*/  @!P1 BRA `(.L_x_1686) ;  /* 0x0000001000c49947 */ /* 0x001fea0003800000 */
.L_x_1728:
        /* <DEDUP_REMOVED lines=51> */
.L_x_1687:
[----:B--2---:R-:W-:Y:S01]  /*d950*/  SYNCS.ARRIVE.TRANS64.A1T0 RZ, [R3+URZ+0x19c50], RZ ;  /* 0x019c50ff03ff79a7 */ /* 0x004fe2000810003f */
[----:B------:R-:W-:Y:S02]  /*d960*/  @!P0 VIADD R0, R3, 0x19c80 ;  /* 0x00019c8003008836 */ /* 0x000fe40000000000 */
[----:B------:R-:W-:-:S03]  /*d970*/  VIADD R18, R18, 0x1 ;  /* 0x0000000112127836 */ /* 0x000fc60000000000 */
[----:B------:R-:W-:Y:S01]  /*d980*/  @!P0 PRMT R0, RZ, 0x654, R0 ;  /* 0x00000654ff008816 */ /* 0x000fe20000000000 */
[----:B------:R-:W-:Y:S01]  /*d990*/  BAR.SYNC.DEFER_BLOCKING 0x2, 0x80 ;  /* 0x0082000000007b1d */ /* 0x000fe20000010000 */
[----:B------:R-:W-:-:S04]  /*d9a0*/  ISETP.NE.AND P1, PT, R18, 0x2, PT ;  /* 0x000000021200780c */ /* 0x000fc80003f25270 */
[----:B------:R-:W-:Y:S01]  /*d9b0*/  SEL R18, R18, RZ, P1 ;  /* 0x000000ff12127207 */ /* 0x000fe20000800000 */
[----:B------:R2:W-:Y:S02]  /*d9c0*/  @!P0 SYNCS.ARRIVE.TRANS64.RED.A1T0 RZ, [R0+URZ], RZ ;  /* 0x000000ff00ff89a7 */ /* 0x0005e4000810043f */
[----:B--2---:R-:W-:-:S04]  /*d9d0*/  SEL R0, RZ, 0x1, P1 ;  /* 0x00000001ff007807 */ /* 0x004fc80000800000 */
[----:B------:R-:W-:-:S07]  /*d9e0*/  LOP3.LUT R19, R19, R0, RZ, 0x3c, !PT ;  /* 0x0000000013137212 */ /* 0x000fce00078e3cff */
.L_x_1630:
[----:B------:R-:W-:Y:S05]  /*d9f0*/  BSYNC B7 ;  /* 0x0000000000077941 */ /* 0x000fea0003800000 */
.L_x_1628:
[----:B------:R-:W-:-:S13]  /*da00*/  LOP3.LUT P1, RZ, R22, 0x4, RZ, 0xc0, !PT ;  /* 0x0000000416ff7812 */ /* 0x000fda000782c0ff */
[----:B------:R-:W-:Y:S05]  /*da10*/  @!P1 BRA `(.L_x_1688) ;  /* 0x0000000000209947 */ /* 0x000fea0003800000 */
[----:B------:R-:W2:Y:S08]  /*da20*/  S2UR UR5, SR_CgaCtaId ;  /* 0x00000000000579c3 */ /* 0x000eb00000008800 */
[----:B------:R-:W-:Y:S06]  /*da30*/  BAR.SYNC.DEFER_BLOCKING 0x5, 0x200 ;  /* 0x0148000000007b1d */ /* 0x000fec0000010000 */
[----:B------:R-:W-:-:S02]  /*da40*/  UMOV UR4, 0x400 ;  /* 0x0000040000047882 */ /* 0x000fc40000000000 */
[----:B--2---:R-:W-:-:S06]  /*da50*/  ULEA UR4, UR5, UR4, 0x18 ;  /* 0x0000000405047291 */ /* 0x004fcc000f8ec03f */
[----:B------:R-:W-:-:S05]  /*da60*/  IMAD.U32 R17, RZ, RZ, UR4 ;  /* 0x00000004ff117e24 */ /* 0x000fca000f8e00ff */
[----:B------:R2:W3:Y:S01]  /*da70*/  LDS R28, [R17+0x19cd0] ;  /* 0x019cd000111c7984 */ /* 0x0004e20000000800 */
[----:B------:R-:W-:Y:S06]  /*da80*/  BAR.ARV 0x4, 0x200 ;  /* 0x0108000000007b1d */ /* 0x000fec0000002000 */
[----:B------:R-:W-:Y:S05]  /*da90*/  BRA `(.L_x_1689) ;  /* 0x0000000000207947 */ /* 0x000fea0003800000 */
.L_x_1688:
[----:B------:R-:W2:Y:S01]  /*daa0*/  @!P0 S2R R3, SR_CgaCtaId ;  /* 0x0000000000038919 */ /* 0x000ea20000008800 */
[----:B------:R-:W-:Y:S01]  /*dab0*/  @!P0 MOV R0, 0x400 ;  /* 0x0000040000008802 */ /* 0x000fe20000000f00 */
[----:B------:R-:W-:Y:S03]  /*dac0*/  BAR.SYNC.DEFER_BLOCKING 0x4, 0x200 ;  /* 0x0108000000007b1d */ /* 0x000fe60000010000 */
[----:B--2---:R-:W-:-:S03]  /*dad0*/  @!P0 LEA R17, R3, R0, 0x18 ;  /* 0x0000000003118211 */ /* 0x004fc600078ec0ff */
[----:B------:R-:W2:Y:S04]  /*dae0*/  SHFL.IDX PT, R0, R28, RZ, 0x1f ;  /* 0x00001fff1c007589 */ /* 0x000ea800000e0000 */
[----:B------:R2:W-:Y:S02]  /*daf0*/  @!P0 STS [R17+0x19cd0], R28 ;  /* 0x019cd01c11008388 */ /* 0x0005e40000000800 */
[----:B--2---:R-:W-:Y:S01]  /*db00*/  IMAD.MOV.U32 R28, RZ, RZ, R0 ;  /* 0x000000ffff1c7224 */ /* 0x004fe200078e0000 */
[----:B------:R-:W-:Y:S06]  /*db10*/  BAR.ARV 0x5, 0x200 ;  /* 0x0148000000007b1d */ /* 0x000fec0000002000 */
.L_x_1689:
[----:B------:R-:W-:Y:S02]  /*db20*/  ULDC UR4, c[0x0][0xc38] ;  /* 0x00030e0000047ab9 */ /* 0x000fe40000000800 */
[----:B---3--:R-:W-:-:S13]  /*db30*/  ISETP.GE.AND P0, PT, R28, UR4, PT ;  /* 0x000000041c007c0c */ /* 0x008fda000bf06270 */
[----:B------:R-:W-:Y:S05]  /*db40*/  @!P0 BRA `(.L_x_1690) ;  /* 0xffffffc800a88947 */ /* 0x000fea000383ffff */
.L_x_1625:
[----:B------:R-:W3:Y:S01]  /*db50*/  LDL.LU R0, [R1] ;  /* 0x0000000001007983 */ /* 0x000ee20000300800 */
[----:B------:R-:W-:Y:S01]  /*db60*/  BSSY B0, `(.L_x_1691) ;  /* 0x000000b000007945 */ /* 0x000fe20003800000 */
[----:B------:R-:W4:Y:S01]  /*db70*/  S2R R5, SR_CgaCtaId ;  /* 0x0000000000057919 */ /* 0x000f220000008800 */
[----:B---3--:R-:W-:-:S05]  /*db80*/  VIADD R0, R0, 0x1 ;  /* 0x0000000100007836 */ /* 0x008fca0000000000 */
        /* <DEDUP_REMOVED lines=8> */
.L_x_1729:
[----:B------:R-:W-:Y:S05]  /*dc10*/  BSYNC B0 ;  /* 0x0000000000007941 */ /* 0x000fea0003800000 */
.L_x_1691:
[----:B------:R-:W-:-:S03]  /*dc20*/  UMOV UR4, 0xffffffff ;  /* 0xffffffff00047882 */ /* 0x000fc60000000000 */
[----:B------:R-:W-:Y:S05]  /*dc30*/  BRA.DIV UR4, `(.L_x_1693) ;  /* 0x0000000e04647947 */ /* 0x000fea000b800000 */
[----:B0-----:R-:W0:Y:S02]  /*dc40*/  S2R R0, SR_TID.X ;  /* 0x0000000000007919 */ /* 0x001e240000002100 */
[----:B0-----:R-:W-:-:S04]  /*dc50*/  SHF.R.U32.HI R0, RZ, 0x5, R0 ;  /* 0x00000005ff007819 */ /* 0x001fc80000011600 */
[----:B------:R-:W-:-:S05]  /*dc60*/  LOP3.LUT R0, R0, 0x3, RZ, 0xc0, !PT ;  /* 0x0000000300007812 */ /* 0x000fca00078ec0ff */
[----:B-1----:R0:W1:Y:S02]  /*dc70*/  SHFL.IDX PT, R14, R0, RZ, 0x1f ;  /* 0x00001fff000e7589 */ /* 0x00206400000e0000 */
.L_x_1732:
[----:B-1----:R-:W-:Y:S01]  /*dc80*/  ISETP.NE.AND P0, PT, R14, RZ, PT ;  /* 0x000000ff0e00720c */ /* 0x002fe20003f05270 */
[----:B------:R-:W-:-:S12]  /*dc90*/  BSSY B0, `(.L_x_1694) ;  /* 0x000002b000007945 */ /* 0x000fd80003800000 */
[----:B------:R-:W-:Y:S05]  /*dca0*/  @P0 BRA `(.L_x_1695) ;  /* 0x0000000000a40947 */ /* 0x000fea0003800000 */
[----:B------:R-:W-:-:S03]  /*dcb0*/  UMOV UR4, 0xffffffff ;  /* 0xffffffff00047882 */ /* 0x000fc60000000000 */
[----:B------:R-:W-:Y:S05]  /*dcc0*/  BRA.DIV UR4, `(.L_x_1696) ;  /* 0x0000000e04747947 */ /* 0x000fea000b800000 */
[----:B------:R-:W-:-:S13]  /*dcd0*/  ELECT P6, URZ, PT ;  /* 0x00000000003f782f */ /* 0x000fda00038c0000 */
.L_x_1735:
[----:B------:R-:W-:Y:S05]  /*dce0*/  @!P6 BRA `(.L_x_1695) ;  /* 0x000000000094e947 */ /* 0x000fea0003800000 */
[----:B------:R-:W-:-:S06]  /*dcf0*/  ULOP3.LUT UR4, UR41, 0x2, URZ, 0xfc, !UPT ;  /* 0x0000000229047892 */ /* 0x000fcc000f8efc3f */
[----:B0-----:R-:W-:-:S05]  /*dd00*/  IMAD.U32 R0, RZ, RZ, UR4 ;  /* 0x00000004ff007e24 */ /* 0x001fca000f8e00ff */
[----:B------:R-:W-:-:S13]  /*dd10*/  ISETP.NE.AND P0, PT, R0, 0x3, PT ;  /* 0x000000030000780c */ /* 0x000fda0003f05270 */
[----:B------:R-:W-:Y:S05]  /*dd20*/  @!P0 BRA `(.L_x_1697) ;  /* 0x0000000000048947 */ /* 0x000fea0003800000 */
[----:B------:R-:W-:Y:S01]  /*dd30*/  BPT.TRAP 0x1 ;  /* 0x000000040000795c */ /* 0x000fe20000300000 */
.L_x_1697:
        /* <DEDUP_REMOVED lines=12> */
.L_x_1736:
[----:B------:R-:W1:Y:S02]  /*de00*/  SYNCS.PHASECHK.TRANS64.TRYWAIT P1, [R3+URZ], R0 ;  /* 0x00000000030075a7 */ /* 0x000e64000802017f */
[----:B-1----:R-:W-:Y:S05]  /*de10*/  @!P1 BRA `(.L_x_1699) ;  /* 0x0000000c00549947 */ /* 0x002fea0003800000 */
.L_x_1737:
[----:B------:R-:W-:Y:S05]  /*de20*/  @!P0 BRA `(.L_x_1700) ;  /* 0x0000000000048947 */ /* 0x000fea0003800000 */
[----:B------:R-:W-:Y:S01]  /*de30*/  BPT.TRAP 0x1 ;  /* 0x000000040000795c */ /* 0x000fe20000300000 */
.L_x_1700:
[----:B-1----:R-:W-:-:S04]  /*de40*/  IMAD R3, R18, 0x8, R7 ;  /* 0x0000000812037824 */ /* 0x002fc800078e0207 */
[----:B------:R-:W1:Y:S02]  /*de50*/  SYNCS.PHASECHK.TRANS64.TRYWAIT P1, [R3+URZ+0x19c60], R4 ;  /* 0x019c6004030075a7 */ /* 0x000e64000802017f */
[----:B-1----:R-:W-:Y:S05]  /*de60*/  @!P1 BRA `(.L_x_1701) ;  /* 0x0000000c00549947 */ /* 0x002fea0003800000 */
.L_x_1738:
[----:B------:R-:W-:Y:S05]  /*de70*/  @!P0 BRA `(.L_x_1702) ;  /* 0x0000000000048947 */ /* 0x000fea0003800000 */
[----:B------:R-:W-:Y:S01]  /*de80*/  BPT.TRAP 0x1 ;  /* 0x000000040000795c */ /* 0x000fe20000300000 */
.L_x_1702:
[----:B0-----:R-:W-:-:S04]  /*de90*/  IMAD R5, R6, 0x8, R7 ;  /* 0x0000000806057824 */ /* 0x001fc800078e0207 */
[----:B------:R-:W0:Y:S02]  /*dea0*/  SYNCS.PHASECHK.TRANS64.TRYWAIT P1, [R5+URZ+0x19c60], R0 ;  /* 0x019c6000050075a7 */ /* 0x000e24000802017f */
[----:B0-----:R-:W-:Y:S05]  /*deb0*/  @!P1 BRA `(.L_x_1703) ;  /* 0x0000000c00549947 */ /* 0x001fea0003800000 */
.L_x_1739:
[----:B------:R-:W-:Y:S05]  /*dec0*/  @!P0 BRA `(.L_x_1704) ;  /* 0x0000000000048947 */ /* 0x000fea0003800000 */
[----:B------:R-:W-:Y:S01]  /*ded0*/  BPT.TRAP 0x1 ;  /* 0x000000040000795c */ /* 0x000fe20000300000 */
.L_x_1704:
[----:B------:R-:W3:Y:S02]  /*dee0*/  SYNCS.PHASECHK.TRANS64.TRYWAIT P0, [R3+URZ+0x19c80], R4 ;  /* 0x019c8004030075a7 */ /* 0x000ee4000800017f */
[----:B---3--:R-:W-:Y:S05]  /*def0*/  @!P0 BRA `(.L_x_1705) ;  /* 0x0000000c00588947 */ /* 0x008fea0003800000 */
.L_x_1706:
[----:B----4-:R4:W0:Y:S02]  /*df00*/  SYNCS.PHASECHK.TRANS64.TRYWAIT P0, [R5+URZ+0x19c80], R0 ;  /* 0x019c8000050075a7 */ /* 0x010824000800017f */
[----:B0-----:R-:W-:Y:S05]  /*df10*/  @!P0 NANOSLEEP.SYNCS 0x989680 ;  /* 0x009896800000895d */ /* 0x001fea0003900000 */
[----:B------:R-:W0:Y:S02]  /*df20*/  @!P0 SYNCS.PHASECHK.TRANS64 P0, [R5+URZ+0x19c80], R0 ;  /* 0x019c8000050085a7 */ /* 0x000e24000800007f */
[----:B0-----:R-:W-:Y:S05]  /*df30*/  @!P0 BRA `(.L_x_1706) ;  /* 0xfffffffc00f08947 */ /* 0x001fea000383ffff */
.L_x_1695:
[----:B------:R-:W-:Y:S05]  /*df40*/  BSYNC B0 ;  /* 0x0000000000007941 */ /* 0x000fea0003800000 */
.L_x_1694:
[----:B------:R-:W-:Y:S05]  /*df50*/  EXIT ;  /* 0x000000000000794d */ /* 0x000fea0003800000 */
.L_x_1583:
[----:B0-----:R-:W-:-:S04]  /*df60*/  IMAD.U32 R3, RZ, RZ, UR45 ;  /* 0x0000002dff037e24 */ /* 0x001fc8000f8e00ff */
[----:B------:R0:W1:Y:S03]  /*df70*/  SYNCS.PHASECHK.TRANS64.TRYWAIT P1, [R3+URZ+0x19c00], R0 ;  /* 0x019c0000030075a7 */ /* 0x000066000802017f */
[----:B-1----:R-:W-:Y:S05]  /*df80*/  @!P1 NANOSLEEP.SYNCS 0x989680 ;  /* 0x009896800000995d */ /* 0x002fea0003900000 */
[----:B------:R-:W1:Y:S02]  /*df90*/  @!P1 SYNCS.PHASECHK.TRANS64 P1, [R3+URZ+0x19c00], R0 ;  /* 0x019c0000030095a7 */ /* 0x000e64000802007f */
[----:B-1----:R-:W-:Y:S05]  /*dfa0*/  @!P1 BRA `(.L_x_1583) ;  /* 0xfffffffc00ec9947 */ /* 0x002fea000383ffff */
[----:B------:R-:W-:Y:S05]  /*dfb0*/  BRA `(.L_x_1707) ;  /* 0xffffff3800547947 */ /* 0x000fea000383ffff */
.L_x_1587:
[----:B-1----:R1:W2:Y:S02]  /*dfc0*/  SYNCS.PHASECHK.TRANS64.TRYWAIT P2, [R3+URZ+0x19c30], R0 ;  /* 0x019c3000030075a7 */ /* 0x0022a4000804017f */
[----:B--2---:R-:W-:Y:S05]  /*dfd0*/  @!P2 NANOSLEEP.SYNCS 0x989680 ;  /* 0x009896800000a95d */ /* 0x004fea0003900000 */
[----:B------:R-:W2:Y:S02]  /*dfe0*/  @!P2 SYNCS.PHASECHK.TRANS64 P2, [R3+URZ+0x19c30], R0 ;  /* 0x019c30000300a5a7 */ /* 0x000ea4000804007f */
[----:B--2---:R-:W-:Y:S05]  /*dff0*/  @!P2 BRA `(.L_x_1587) ;  /* 0xfffffffc00f0a947 */ /* 0x004fea000383ffff */
[----:B------:R-:W-:Y:S05]  /*e000*/  BRA `(.L_x_1586) ;  /* 0xffffff3800787947 */ /* 0x000fea000383ffff */
.L_x_1592:
[----:B-1----:R-:W-:-:S04]  /*e010*/  IMAD.U32 R7, RZ, RZ, UR21 ;  /* 0x00000015ff077e24 */ /* 0x002fc8000f8e00ff */
[----:B------:R1:W2:Y:S03]  /*e020*/  SYNCS.PHASECHK.TRANS64.TRYWAIT P3, [R7+URZ+0x19c30], R0 ;  /* 0x019c3000070075a7 */ /* 0x0002a6000806017f */
[----:B--2---:R-:W-:Y:S05]  /*e030*/  @!P3 NANOSLEEP.SYNCS 0x989680 ;  /* 0x009896800000b95d */ /* 0x004fea0003900000 */
[----:B------:R-:W2:Y:S02]  /*e040*/  @!P3 SYNCS.PHASECHK.TRANS64 P3, [R7+URZ+0x19c30], R0 ;  /* 0x019c30000700b5a7 */ /* 0x000ea4000806007f */
[----:B--2---:R-:W-:Y:S05]  /*e050*/  @!P3 BRA `(.L_x_1592) ;  /* 0xfffffffc00ecb947 */ /* 0x004fea000383ffff */
[----:B------:R-:W-:Y:S05]  /*e060*/  BRA `(.L_x_1591) ;  /* 0xffffff5800e87947 */ /* 0x000fea000383ffff */
.L_x_1596:
[----:B-1----:R-:W-:-:S04]  /*e070*/  IMAD.U32 R7, RZ, RZ, UR11 ;  /* 0x0000000bff077e24 */ /* 0x002fc8000f8e00ff */
[----:B------:R1:W2:Y:S03]  /*e080*/  SYNCS.PHASECHK.TRANS64.TRYWAIT P3, [R7+URZ+0x19c50], R0 ;  /* 0x019c5000070075a7 */ /* 0x0002a6000806017f */
[----:B--2---:R-:W-:Y:S05]  /*e090*/  @!P3 NANOSLEEP.SYNCS 0x989680 ;  /* 0x009896800000b95d */ /* 0x004fea0003900000 */
[----:B------:R-:W2:Y:S02]  /*e0a0*/  @!P3 SYNCS.PHASECHK.TRANS64 P3, [R7+URZ+0x19c50], R0 ;  /* 0x019c50000700b5a7 */ /* 0x000ea4000806007f */
[----:B--2---:R-:W-:Y:S05]  /*e0b0*/  @!P3 BRA `(.L_x_1596) ;  /* 0xfffffffc00ecb947 */ /* 0x004fea000383ffff */
[----:B------:R-:W-:Y:S05]  /*e0c0*/  BRA `(.L_x_1595) ;  /* 0xffffff5c00387947 */ /* 0x000fea000383ffff */
.L_x_1603:
[----:B-1----:R-:W-:-:S04]  /*e0d0*/  IMAD.U32 R9, RZ, RZ, UR6 ;  /* 0x00000006ff097e24 */ /* 0x002fc8000f8e00ff */
[----:B------:R1:W2:Y:S03]  /*e0e0*/  SYNCS.PHASECHK.TRANS64.TRYWAIT P2, [R9+URZ+0x19c30], R0 ;  /* 0x019c3000090075a7 */ /* 0x0002a6000804017f */
[----:B--2---:R-:W-:Y:S05]  /*e0f0*/  @!P2 NANOSLEEP.SYNCS 0x989680 ;  /* 0x009896800000a95d */ /* 0x004fea0003900000 */
[----:B------:R-:W2:Y:S02]  /*e100*/  @!P2 SYNCS.PHASECHK.TRANS64 P2, [R9+URZ+0x19c30], R0 ;  /* 0x019c30000900a5a7 */ /* 0x000ea4000804007f */
[----:B--2---:R-:W-:Y:S05]  /*e110*/  @!P2 BRA `(.L_x_1603) ;  /* 0xfffffffc00eca947 */ /* 0x004fea000383ffff */
[----:B------:R-:W-:Y:S05]  /*e120*/  BRA `(.L_x_1602) ;  /* 0xffffff7c00fc7947 */ /* 0x000fea000383ffff */
.L_x_1607:
[----:B-1----:R-:W-:-:S04]  /*e130*/  IMAD.U32 R9, RZ, RZ, UR11 ;  /* 0x0000000bff097e24 */ /* 0x002fc8000f8e00ff */
[----:B------:R1:W2:Y:S03]  /*e140*/  SYNCS.PHASECHK.TRANS64.TRYWAIT P2, [R9+URZ+0x19c50], R0 ;  /* 0x019c5000090075a7 */ /* 0x0002a6000804017f */
[----:B--2---:R-:W-:Y:S05]  /*e150*/  @!P2 NANOSLEEP.SYNCS 0x989680 ;  /* 0x009896800000a95d */ /* 0x004fea0003900000 */
[----:B------:R-:W2:Y:S02]  /*e160*/  @!P2 SYNCS.PHASECHK.TRANS64 P2, [R9+URZ+0x19c50], R0 ;  /* 0x019c50000900a5a7 */ /* 0x000ea4000804007f */
[----:B--2---:R-:W-:Y:S05]  /*e170*/  @!P2 BRA `(.L_x_1607) ;  /* 0xfffffffc00eca947 */ /* 0x004fea000383ffff */
[----:B------:R-:W-:Y:S05]  /*e180*/  BRA `(.L_x_1606) ;  /* 0xffffff80004c7947 */ /* 0x000fea000383ffff */
.L_x_1613:
[----:B-1----:R-:W-:-:S04]  /*e190*/  IMAD.U32 R6, RZ, RZ, UR14 ;  /* 0x0000000eff067e24 */ /* 0x002fc8000f8e00ff */
[----:B------:R1:W2:Y:S03]  /*e1a0*/  SYNCS.PHASECHK.TRANS64.TRYWAIT P1, [R6+URZ+0x19c50], R5 ;  /* 0x019c5005060075a7 */ /* 0x0002a6000802017f */
[----:B--2---:R-:W-:Y:S05]  /*e1b0*/  @!P1 NANOSLEEP.SYNCS 0x989680 ;  /* 0x009896800000995d */ /* 0x004fea0003900000 */
[----:B------:R-:W2:Y:S02]  /*e1c0*/  @!P1 SYNCS.PHASECHK.TRANS64 P1, [R6+URZ+0x19c50], R5 ;  /* 0x019c5005060095a7 */ /* 0x000ea4000802007f */
[----:B--2---:R-:W-:Y:S05]  /*e1d0*/  @!P1 BRA `(.L_x_1613) ;  /* 0xfffffffc00ec9947 */ /* 0x004fea000383ffff */
[----:B------:R-:W-:Y:S05]  /*e1e0*/  BRA `(.L_x_1612) ;  /* 0xffffff9800987947 */ /* 0x000fea000383ffff */
.L_x_1639:
[----:B------:R-:W-:Y:S02]  /*e1f0*/  IMAD.MOV.U32 R13, RZ, RZ, R20 ;  /* 0x000000ffff0d7224 */ /* 0x000fe400078e0014 */
[----:B------:R-:W-:Y:S02]  /*e200*/  IMAD.MOV.U32 R12, RZ, RZ, RZ ;  /* 0x000000ffff0c7224 */ /* 0x000fe400078e00ff */
[----:B------:R-:W-:Y:S02]  /*e210*/  IMAD.MOV.U32 R11, RZ, RZ, 0x1f ;  /* 0x0000001fff0b7424 */ /* 0x000fe400078e00ff */
[----:B------:R-:W-:-:S07]  /*e220*/  IMAD.MOV.U32 R15, RZ, RZ, -0x1 ;  /* 0xffffffffff0f7424 */ /* 0x000fce00078e00ff */
[----:B------:R-:W-:Y:S05]  /*e230*/  WARPSYNC.COLLECTIVE R15, `(.L_x_1708) ;  /* 0x000000000f087348 */ /* 0x000fea0003c00000 */
[----:B------:R0:W1:Y:S02]  /*e240*/  SHFL.IDX P6, R14, R13, R12, R11 ;  /* 0x0000000c0d0e7389 */ /* 0x00006400000c000b */
[----:B01----:R-:W-:Y:S01]  /*e250*/  ENDCOLLECTIVE ;  /* 0x000000000000791b */ /* 0x003fe20003800000 */
.L_x_1708:
[----:B------:R-:W-:Y:S05]  /*e260*/  BRA `(.L_x_1709) ;  /* 0xffffffcc00fc7947 */ /* 0x000fea000383ffff */
.L_x_1641:
[----:B------:R-:W-:Y:S01]  /*e270*/  BSSY B0, `(.L_x_1710) ;  /* 0x0000006000007945 */ /* 0x000fe20003800000 */
[----:B------:R-:W-:-:S07]  /*e280*/  IMAD.MOV.U32 R15, RZ, RZ, -0x1 ;  /* 0xffffffffff0f7424 */ /* 0x000fce00078e00ff */
[----:B0-----:R-:W-:Y:S05]  /*e290*/  WARPSYNC.COLLECTIVE R15, `(.L_x_1711) ;  /* 0x000000000f0c7348 */ /* 0x001fea0003c00000 */
[----:B------:R-:W-:Y:S02]  /*e2a0*/  ELECT P6, UR62, PT ;  /* 0x00000000003e782f */ /* 0x000fe400038c0000 */
[----:B------:R-:W-:Y:S01]  /*e2b0*/  MOV R14, UR62 ;  /* 0x0000003e000e7c02 */ /* 0x000fe20008000f00 */
[----:B0-----:R-:W-:Y:S10]  /*e2c0*/  ENDCOLLECTIVE ;  /* 0x000000000000791b */ /* 0x001ff40003800000 */
.L_x_1711:
[----:B------:R-:W-:Y:S05]  /*e2d0*/  BSYNC B0 ;  /* 0x0000000000007941 */ /* 0x000fea0003800000 */
.L_x_1710:
[----:B------:R-:W-:Y:S05]  /*e2e0*/  BRA `(.L_x_1712) ;  /* 0xffffffd000047947 */ /* 0x000fea000383ffff */
.L_x_1643:
[----:B-1----:R1:W2:Y:S02]  /*e2f0*/  SYNCS.PHASECHK.TRANS64.TRYWAIT P1, [R5+URZ+0x19c80], R2 ;  /* 0x019c8002050075a7 */ /* 0x0022a4000802017f */
[----:B--2---:R-:W-:Y:S05]  /*e300*/  @!P1 NANOSLEEP.SYNCS 0x989680 ;  /* 0x009896800000995d */ /* 0x004fea0003900000 */
[----:B------:R-:W2:Y:S02]  /*e310*/  @!P1 SYNCS.PHASECHK.TRANS64 P1, [R5+URZ+0x19c80], R2 ;  /* 0x019c8002050095a7 */ /* 0x000ea4000802007f */
[----:B--2---:R-:W-:Y:S05]  /*e320*/  @!P1 BRA `(.L_x_1643) ;  /* 0xfffffffc00f09947 */ /* 0x004fea000383ffff */
[----:B------:R-:W-:Y:S05]  /*e330*/  BRA `(.L_x_1713) ;  /* 0xffffffd0005c7947 */ /* 0x000fea000383ffff */
.L_x_1645:
[----:B--2---:R2:W3:Y:S02]  /*e340*/  SYNCS.PHASECHK.TRANS64.TRYWAIT P1, [R5+URZ+0x19c40], R2 ;  /* 0x019c4002050075a7 */ /* 0x0044e4000802017f */
[----:B---3--:R-:W-:Y:S05]  /*e350*/  @!P1 NANOSLEEP.SYNCS 0x989680 ;  /* 0x009896800000995d */ /* 0x008fea0003900000 */
[----:B------:R-:W3:Y:S02]  /*e360*/  @!P1 SYNCS.PHASECHK.TRANS64 P1, [R5+URZ+0x19c40], R2 ;  /* 0x019c4002050095a7 */ /* 0x000ee4000802007f */
[----:B---3--:R-:W-:Y:S05]  /*e370*/  @!P1 BRA `(.L_x_1645) ;  /* 0xfffffffc00f09947 */ /* 0x008fea000383ffff */
[----:B------:R-:W-:Y:S05]  /*e380*/  BRA `(.L_x_1714) ;  /* 0xffffffd000e07947 */ /* 0x000fea000383ffff */
.L_x_1649:
[----:B------:R-:W-:Y:S02]  /*e390*/  IMAD.MOV.U32 R13, RZ, RZ, R4 ;  /* 0x000000ffff0d7224 */ /* 0x000fe400078e0004 */
[----:B------:R-:W-:Y:S02]  /*e3a0*/  IMAD.MOV.U32 R12, RZ, RZ, RZ ;  /* 0x000000ffff0c7224 */ /* 0x000fe400078e00ff */
[----:B------:R-:W-:Y:S02]  /*e3b0*/  IMAD.MOV.U32 R11, RZ, RZ, 0x1e1f ;  /* 0x00001e1fff0b7424 */ /* 0x000fe400078e00ff */
[----:B------:R-:W-:Y:S02]  /*e3c0*/  IMAD.MOV.U32 R15, RZ, RZ, -0x1 ;  /* 0xffffffffff0f7424 */ /* 0x000fe400078e00ff */
[----:B------:R-:W-:-:S07]  /*e3d0*/  IMAD.U32 R7, RZ, RZ, UR40 ;  /* 0x00000028ff077e24 */ /* 0x000fce000f8e00ff */
[----:B------:R-:W-:Y:S05]  /*e3e0*/  WARPSYNC.COLLECTIVE R15, `(.L_x_1715) ;  /* 0x000000000f087348 */ /* 0x000fea0003c00000 */
[----:B------:R0:W1:Y:S02]  /*e3f0*/  SHFL.IDX P6, R14, R13, R12, R11 ;  /* 0x0000000c0d0e7389 */ /* 0x00006400000c000b */
[----:B01----:R-:W-:Y:S01]  /*e400*/  ENDCOLLECTIVE ;  /* 0x000000000000791b */ /* 0x003fe20003800000 */
.L_x_1715:
[----:B------:R-:W-:Y:S02]  /*e410*/  IMAD R7, R7, 0xc0, R20 ;  /* 0x000000c007077824 */ /* 0x000fe400078e0214 */
[----:B------:R-:W-:Y:S02]  /*e420*/  IMAD.MOV.U32 R13, RZ, RZ, R0 ;  /* 0x000000ffff0d7224 */ /* 0x000fe400078e0000 */
[----:B------:R-:W-:-:S07]  /*e430*/  IMAD.MOV.U32 R2, RZ, RZ, R14 ;  /* 0x000000ffff027224 */ /* 0x000fce00078e000e */
[----:B------:R-:W-:Y:S05]  /*e440*/  WARPSYNC.COLLECTIVE R15, `(.L_x_1716) ;  /* 0x000000000f087348 */ /* 0x000fea0003c00000 */
[----:B------:R0:W1:Y:S02]  /*e450*/  SHFL.IDX P6, R14, R13, R12, R11 ;  /* 0x0000000c0d0e7389 */ /* 0x00006400000c000b */
[----:B01----:R-:W-:Y:S01]  /*e460*/  ENDCOLLECTIVE ;  /* 0x000000000000791b */ /* 0x003fe20003800000 */
.L_x_1716:
        /* <DEDUP_REMOVED lines=9> */
.L_x_1717:
        /* <DEDUP_REMOVED lines=14> */
.L_x_1718:
        /* <DEDUP_REMOVED lines=9> */
.L_x_1719:
        /* <DEDUP_REMOVED lines=13> */
.L_x_1720:
[----:B------:R-:W-:Y:S05]  /*e740*/  BRA `(.L_x_1721) ;  /* 0xffffffd8009c7947 */ /* 0x000fea000383ffff */
.L_x_1654:
[----:B0-----:R0:W2:Y:S02]  /*e750*/  SYNCS.PHASECHK.TRANS64.TRYWAIT P0, [R17+URZ+0x19c20], R0 ;  /* 0x019c2000110075a7 */ /* 0x0010a4000800017f */
[----:B--2---:R-:W-:Y:S05]  /*e760*/  @!P0 NANOSLEEP.SYNCS 0x989680 ;  /* 0x009896800000895d */ /* 0x004fea0003900000 */
[----:B------:R-:W2:Y:S02]  /*e770*/  @!P0 SYNCS.PHASECHK.TRANS64 P0, [R17+URZ+0x19c20], R0 ;  /* 0x019c2000110085a7 */ /* 0x000ea4000800007f */
[----:B--2---:R-:W-:Y:S05]  /*e780*/  @!P0 BRA `(.L_x_1654) ;  /* 0xfffffffc00f08947 */ /* 0x004fea000383ffff */
[----:B------:R-:W-:Y:S05]  /*e790*/  BRA `(.L_x_1722) ;  /* 0xffffffdc000c7947 */ /* 0x000fea000383ffff */
.L_x_1660:
[----:B0-----:R0:W2:Y:S02]  /*e7a0*/  SYNCS.PHASECHK.TRANS64.TRYWAIT P0, [R4+URZ+0x19c80], R2 ;  /* 0x019c8002040075a7 */ /* 0x0010a4000800017f */
[----:B--2---:R-:W-:Y:S05]  /*e7b0*/  @!P0 NANOSLEEP.SYNCS 0x989680 ;  /* 0x009896800000895d */ /* 0x004fea0003900000 */
[----:B------:R-:W2:Y:S02]  /*e7c0*/  @!P0 SYNCS.PHASECHK.TRANS64 P0, [R4+URZ+0x19c80], R2 ;  /* 0x019c8002040085a7 */ /* 0x000ea4000800007f */
[----:B--2---:R-:W-:Y:S05]  /*e7d0*/  @!P0 BRA `(.L_x_1660) ;  /* 0xfffffffc00f08947 */ /* 0x004fea000383ffff */
[----:B------:R-:W-:Y:S05]  /*e7e0*/  BRA `(.L_x_1723) ;  /* 0xffffffdc00b07947 */ /* 0x000fea000383ffff */
.L_x_1667:
[----:B--2---:R2:W3:Y:S02]  /*e7f0*/  SYNCS.PHASECHK.TRANS64.TRYWAIT P0, [R4+URZ+0x19c40], R2 ;  /* 0x019c4002040075a7 */ /* 0x0044e4000800017f */
[----:B---3--:R-:W-:Y:S05]  /*e800*/  @!P0 NANOSLEEP.SYNCS 0x989680 ;  /* 0x009896800000895d */ /* 0x008fea0003900000 */
[----:B------:R-:W3:Y:S02]  /*e810*/  @!P0 SYNCS.PHASECHK.TRANS64 P0, [R4+URZ+0x19c40], R2 ;  /* 0x019c4002040085a7 */ /* 0x000ee4000800007f */
[----:B---3--:R-:W-:Y:S05]  /*e820*/  @!P0 BRA `(.L_x_1667) ;  /* 0xfffffffc00f08947 */ /* 0x008fea000383ffff */
[----:B------:R-:W-:Y:S05]  /*e830*/  BRA `(.L_x_1724) ;  /* 0xffffffe000a87947 */ /* 0x000fea000383ffff */
.L_x_1675:
[----:B0-----:R0:W2:Y:S02]  /*e840*/  SYNCS.PHASECHK.TRANS64.TRYWAIT P1, [R3+URZ+0x19c70], R2 ;  /* 0x019c7002030075a7 */ /* 0x0010a4000802017f */
[----:B--2---:R-:W-:Y:S05]  /*e850*/  @!P1 NANOSLEEP.SYNCS 0x989680 ;  /* 0x009896800000995d */ /* 0x004fea0003900000 */
[----:B------:R-:W2:Y:S02]  /*e860*/  @!P1 SYNCS.PHASECHK.TRANS64 P1, [R3+URZ+0x19c70], R2 ;  /* 0x019c7002030095a7 */ /* 0x000ea4000802007f */
[----:B--2---:R-:W-:Y:S05]  /*e870*/  @!P1 BRA `(.L_x_1675) ;  /* 0xfffffffc00f09947 */ /* 0x004fea000383ffff */
[----:B------:R-:W-:Y:S05]  /*e880*/  BRA `(.L_x_1725) ;  /* 0xffffffe400bc7947 */ /* 0x000fea000383ffff */
.L_x_1677:
[----:B0-----:R0:W2:Y:S02]  /*e890*/  SYNCS.PHASECHK.TRANS64.TRYWAIT P1, [R3+URZ+0x19c60], R2 ;  /* 0x019c6002030075a7 */ /* 0x0010a4000802017f */
[----:B--2---:R-:W-:Y:S05]  /*e8a0*/  @!P1 NANOSLEEP.SYNCS 0x989680 ;  /* 0x009896800000995d */ /* 0x004fea0003900000 */
[----:B------:R-:W2:Y:S02]  /*e8b0*/  @!P1 SYNCS.PHASECHK.TRANS64 P1, [R3+URZ+0x19c60], R2 ;  /* 0x019c6002030095a7 */ /* 0x000ea4000802007f */
[----:B--2---:R-:W-:Y:S05]  /*e8c0*/  @!P1 BRA `(.L_x_1677) ;  /* 0xfffffffc00f09947 */ /* 0x004fea000383ffff */
[----:B------:R-:W-:Y:S05]  /*e8d0*/  BRA `(.L_x_1726) ;  /* 0xffffffe400c47947 */ /* 0x000fea000383ffff */
.L_x_1684:
[----:B0-----:R0:W2:Y:S02]  /*e8e0*/  SYNCS.PHASECHK.TRANS64.TRYWAIT P1, [R3+URZ+0x19c70], R0 ;  /* 0x019c7000030075a7 */ /* 0x0010a4000802017f */
[----:B--2---:R-:W-:Y:S05]  /*e8f0*/  @!P1 NANOSLEEP.SYNCS 0x989680 ;  /* 0x009896800000995d */ /* 0x004fea0003900000 */
[----:B------:R-:W2:Y:S02]  /*e900*/  @!P1 SYNCS.PHASECHK.TRANS64 P1, [R3+URZ+0x19c70], R0 ;  /* 0x019c7000030095a7 */ /* 0x000ea4000802007f */
[----:B--2---:R-:W-:Y:S05]  /*e910*/  @!P1 BRA `(.L_x_1684) ;  /* 0xfffffffc00f09947 */ /* 0x004fea000383ffff */
[----:B------:R-:W-:Y:S05]  /*e920*/  BRA `(.L_x_1727) ;  /* 0xffffffec00247947 */ /* 0x000fea000383ffff */
.L_x_1686:
[----:B0-----:R0:W2:Y:S02]  /*e930*/  SYNCS.PHASECHK.TRANS64.TRYWAIT P1, [R3+URZ+0x19c60], R0 ;  /* 0x019c6000030075a7 */ /* 0x0010a4000802017f */
[----:B--2---:R-:W-:Y:S05]  /*e940*/  @!P1 NANOSLEEP.SYNCS 0x989680 ;  /* 0x009896800000995d */ /* 0x004fea0003900000 */
[----:B------:R-:W2:Y:S02]  /*e950*/  @!P1 SYNCS.PHASECHK.TRANS64 P1, [R3+URZ+0x19c60], R0 ;  /* 0x019c6000030095a7 */ /* 0x000ea4000802007f */
[----:B--2---:R-:W-:Y:S05]  /*e960*/  @!P1 BRA `(.L_x_1686) ;  /* 0xfffffffc00f09947 */ /* 0x004fea000383ffff */
[----:B------:R-:W-:Y:S05]  /*e970*/  BRA `(.L_x_1728) ;  /* 0xffffffec00287947 */ /* 0x000fea000383ffff */
.L_x_1692:
[----:B0-----:R0:W3:Y:S02]  /*e980*/  SYNCS.PHASECHK.TRANS64.TRYWAIT P0, [R7+URZ+0x19c20], R0 ;  /* 0x019c2000070075a7 */ /* 0x0010e4000800017f */
[----:B---3--:R-:W-:Y:S05]  /*e990*/  @!P0 NANOSLEEP.SYNCS 0x989680 ;  /* 0x009896800000895d */ /* 0x008fea0003900000 */
[----:B------:R-:W3:Y:S02]  /*e9a0*/  @!P0 SYNCS.PHASECHK.TRANS64 P0, [R7+URZ+0x19c20], R0 ;  /* 0x019c2000070085a7 */ /* 0x000ee4000800007f */
[----:B---3--:R-:W-:Y:S05]  /*e9b0*/  @!P0 BRA `(.L_x_1692) ;  /* 0xfffffffc00f08947 */ /* 0x008fea000383ffff */
[----:B------:R-:W-:Y:S05]  /*e9c0*/  BRA `(.L_x_1729) ;  /* 0xfffffff000907947 */ /* 0x000fea000383ffff */
.L_x_1693:
[----:B------:R-:W3:Y:S01]  /*e9d0*/  S2R R2, SR_TID.X ;  /* 0x0000000000027919 */ /* 0x000ee20000002100 */
[----:B------:R-:W-:Y:S01]  /*e9e0*/  BSSY B0, `(.L_x_1730) ;  /* 0x000000a000007945 */ /* 0x000fe20003800000 */
[----:B------:R-:W-:Y:S02]  /*e9f0*/  IMAD.MOV.U32 R12, RZ, RZ, RZ ;  /* 0x000000ffff0c7224 */ /* 0x000fe400078e00ff */
[----:B------:R-:W-:Y:S02]  /*ea00*/  IMAD.MOV.U32 R11, RZ, RZ, 0x1f ;  /* 0x0000001fff0b7424 */ /* 0x000fe400078e00ff */
[----:B------:R-:W-:Y:S01]  /*ea10*/  IMAD.MOV.U32 R15, RZ, RZ, -0x1 ;  /* 0xffffffffff0f7424 */ /* 0x000fe200078e00ff */
[----:B---3--:R-:W-:-:S04]  /*ea20*/  SHF.R.U32.HI R2, RZ, 0x5, R2 ;  /* 0x00000005ff027819 */ /* 0x008fc80000011602 */
[----:B------:R-:W-:-:S05]  /*ea30*/  LOP3.LUT R2, R2, 0x3, RZ, 0xc0, !PT ;  /* 0x0000000302027812 */ /* 0x000fca00078ec0ff */
[----:B------:R-:W-:-:S07]  /*ea40*/  IMAD.MOV.U32 R13, RZ, RZ, R2 ;  /* 0x000000ffff0d7224 */ /* 0x000fce00078e0002 */
[----:B012---:R-:W-:Y:S05]  /*ea50*/  WARPSYNC.COLLECTIVE R15, `(.L_x_1731) ;  /* 0x000000000f087348 */ /* 0x007fea0003c00000 */
[----:B-1----:R1:W3:Y:S02]  /*ea60*/  SHFL.IDX P6, R14, R13, R12, R11 ;  /* 0x0000000c0d0e7389 */ /* 0x0022e400000c000b */
[----:B0123--:R-:W-:Y:S01]  /*ea70*/  ENDCOLLECTIVE ;  /* 0x000000000000791b */ /* 0x00ffe20003800000 */
.L_x_1731:
[----:B------:R-:W-:Y:S05]  /*ea80*/  BSYNC B0 ;  /* 0x0000000000007941 */ /* 0x000fea0003800000 */
.L_x_1730:
[----:B------:R-:W-:Y:S05]  /*ea90*/  BRA `(.L_x_1732) ;  /* 0xfffffff000787947 */ /* 0x000fea000383ffff */
.L_x_1696:
[----:B------:R-:W-:Y:S01]  /*eaa0*/  BSSY B1, `(.L_x_1733) ;  /* 0x0000006000017945 */ /* 0x000fe20003800000 */
[----:B------:R-:W-:-:S07]  /*eab0*/  IMAD.MOV.U32 R15, RZ, RZ, -0x1 ;  /* 0xffffffffff0f7424 */ /* 0x000fce00078e00ff */
[----:B0-2---:R-:W-:Y:S05]  /*eac0*/  WARPSYNC.COLLECTIVE R15, `(.L_x_1734) ;  /* 0x000000000f0c7348 */ /* 0x005fea0003c00000 */
[----:B------:R-:W-:Y:S02]  /*ead0*/  ELECT P6, UR62, PT ;  /* 0x00000000003e782f */ /* 0x000fe400038c0000 */
[----:B------:R-:W-:Y:S01]  /*eae0*/  MOV R14, UR62 ;  /* 0x0000003e000e7c02 */ /* 0x000fe20008000f00 */
[----:B0-2---:R-:W-:Y:S10]  /*eaf0*/  ENDCOLLECTIVE ;  /* 0x000000000000791b */ /* 0x005ff40003800000 */
.L_x_1734:
[----:B------:R-:W-:Y:S05]  /*eb00*/  BSYNC B1 ;  /* 0x0000000000017941 */ /* 0x000fea0003800000 */
.L_x_1733:
[----:B------:R-:W-:Y:S05]  /*eb10*/  BRA `(.L_x_1735) ;  /* 0xfffffff000707947 */ /* 0x000fea000383ffff */
.L_x_1698:
[----:B0-----:R0:W1:Y:S02]  /*eb20*/  SYNCS.PHASECHK.TRANS64.TRYWAIT P1, [R5+URZ], R4 ;  /* 0x00000004050075a7 */ /* 0x001064000802017f */
[----:B-1----:R-:W-:Y:S05]  /*eb30*/  @!P1 NANOSLEEP.SYNCS 0x989680 ;  /* 0x009896800000995d */ /* 0x002fea0003900000 */
[----:B------:R-:W1:Y:S02]  /*eb40*/  @!P1 SYNCS.PHASECHK.TRANS64 P1, [R5+URZ], R4 ;  /* 0x00000004050095a7 */ /* 0x000e64000802007f */
[----:B-1----:R-:W-:Y:S05]  /*eb50*/  @!P1 BRA `(.L_x_1698) ;  /* 0xfffffffc00f09947 */ /* 0x002fea000383ffff */
[----:B------:R-:W-:Y:S05]  /*eb60*/  BRA `(.L_x_1736) ;  /* 0xfffffff000a47947 */ /* 0x000fea000383ffff */
.L_x_1699:
[----:B-1----:R1:W3:Y:S02]  /*eb70*/  SYNCS.PHASECHK.TRANS64.TRYWAIT P1, [R3+URZ], R0 ;  /* 0x00000000030075a7 */ /* 0x0022e4000802017f */
[----:B---3--:R-:W-:Y:S05]  /*eb80*/  @!P1 NANOSLEEP.SYNCS 0x989680 ;  /* 0x009896800000995d */ /* 0x008fea0003900000 */
[----:B------:R-:W3:Y:S02]  /*eb90*/  @!P1 SYNCS.PHASECHK.TRANS64 P1, [R3+URZ], R0 ;  /* 0x00000000030095a7 */ /* 0x000ee4000802007f */
[----:B---3--:R-:W-:Y:S05]  /*eba0*/  @!P1 BRA `(.L_x_1699) ;  /* 0xfffffffc00f09947 */ /* 0x008fea000383ffff */
[----:B------:R-:W-:Y:S05]  /*ebb0*/  BRA `(.L_x_1737) ;  /* 0xfffffff000987947 */ /* 0x000fea000383ffff */
.L_x_1701:
[----:B-1----:R1:W3:Y:S02]  /*ebc0*/  SYNCS.PHASECHK.TRANS64.TRYWAIT P1, [R3+URZ+0x19c60], R4 ;  /* 0x019c6004030075a7 */ /* 0x0022e4000802017f */
[----:B---3--:R-:W-:Y:S05]  /*ebd0*/  @!P1 NANOSLEEP.SYNCS 0x989680 ;  /* 0x009896800000995d */ /* 0x008fea0003900000 */
[----:B------:R-:W3:Y:S02]  /*ebe0*/  @!P1 SYNCS.PHASECHK.TRANS64 P1, [R3+URZ+0x19c60], R4 ;  /* 0x019c6004030095a7 */ /* 0x000ee4000802007f */
[----:B---3--:R-:W-:Y:S05]  /*ebf0*/  @!P1 BRA `(.L_x_1701) ;  /* 0xfffffffc00f09947 */ /* 0x008fea000383ffff */
[----:B------:R-:W-:Y:S05]  /*ec00*/  BRA `(.L_x_1738) ;  /* 0xfffffff000987947 */ /* 0x000fea000383ffff */
.L_x_1703:
[----:B0-----:R0:W3:Y:S02]  /*ec10*/  SYNCS.PHASECHK.TRANS64.TRYWAIT P1, [R5+URZ+0x19c60], R0 ;  /* 0x019c6000050075a7 */ /* 0x0010e4000802017f */
[----:B---3--:R-:W-:Y:S05]  /*ec20*/  @!P1 NANOSLEEP.SYNCS 0x989680 ;  /* 0x009896800000995d */ /* 0x008fea0003900000 */
[----:B------:R-:W3:Y:S02]  /*ec30*/  @!P1 SYNCS.PHASECHK.TRANS64 P1, [R5+URZ+0x19c60], R0 ;  /* 0x019c6000050095a7 */ /* 0x000ee4000802007f */
[----:B---3--:R-:W-:Y:S05]  /*ec40*/  @!P1 BRA `(.L_x_1703) ;  /* 0xfffffffc00f09947 */ /* 0x008fea000383ffff */
[----:B------:R-:W-:Y:S05]  /*ec50*/  BRA `(.L_x_1739) ;  /* 0xfffffff000987947 */ /* 0x000fea000383ffff */
.L_x_1705:
[----:B---3--:R3:W4:Y:S02]  /*ec60*/  SYNCS.PHASECHK.TRANS64.TRYWAIT P0, [R3+URZ+0x19c80], R4 ;  /* 0x019c8004030075a7 */ /* 0x008724000800017f */
[----:B----4-:R-:W-:Y:S05]  /*ec70*/  @!P0 NANOSLEEP.SYNCS 0x989680 ;  /* 0x009896800000895d */ /* 0x010fea0003900000 */
[----:B------:R-:W4:Y:S02]  /*ec80*/  @!P0 SYNCS.PHASECHK.TRANS64 P0, [R3+URZ+0x19c80], R4 ;  /* 0x019c8004030085a7 */ /* 0x000f24000800007f */
[----:B----4-:R-:W-:Y:S05]  /*ec90*/  @!P0 BRA `(.L_x_1705) ;  /* 0xfffffffc00f08947 */ /* 0x010fea000383ffff */
[----:B------:R-:W-:Y:S05]  /*eca0*/  BRA `(.L_x_1706) ;  /* 0xfffffff000947947 */ /* 0x000fea000383ffff */
.L_x_1740:
        /* <DEDUP_REMOVED lines=13> */
.L_x_2304:


//--------------------- .text._ZN7cutlass13device_kernelIN5flash11enable_sm90INS1_16FlashAttnFwdSm90INS1_25CollectiveMainloopFwdSm90ILi2EN4cute5tupleIJNS5_1CILi1EEES8_S8_EEENS6_IJNS7_ILi192EEENS7_ILi128EEENS7_ILi96EEEEEELi96ENS_12float_e4m3_tEfNS_4arch4Sm90ELb1ELb0ELb0ELb1ELb0ELb0ELb0ELb1ELb1ELb1ELb0ELb0EEENS1_21CollectiveEpilogueFwdINS6_IJSA_SC_SB_EEES9_NS_10bfloat16_tESG_Li384ELb1ELb1ELb0ELb1EEENS1_36VarlenDynamicPersistentTileSchedulerILi192ELi128ELi384ELi128ELb0ELb1ELb1ELb1ELb1ELb1EEEEEEEEEvNT_6ParamsE --------------------------
	.section	.text._ZN7cutlass13device_kernelIN5flash11enable_sm90INS1_16FlashAttnFwdSm90INS1_25CollectiveMainloopFwdSm90ILi2EN4cute5tupleIJNS5_1CILi1EEES8_S8_EEENS6_IJNS7_ILi192EEENS7_ILi128EEENS7_ILi96EEEEEELi96ENS_12float_e4m3_tEfNS_4arch4Sm90ELb1ELb0ELb0ELb1ELb0ELb0ELb0ELb1ELb1ELb1ELb0ELb0EEENS1_21CollectiveEpilogueFwdINS6_IJSA_SC_SB_EEES9_NS_10bfloat16_tESG_Li384ELb1ELb1ELb0ELb1EEENS1_36VarlenDynamicPersistentTileSchedulerILi192ELi128ELi384ELi128ELb0ELb1ELb1ELb1ELb1ELb1EEEEEEEEEvNT_6ParamsE,"ax",@progbits
	.align	128
.text._ZN7cutlass13device_kernelIN5flash11enable_sm90INS1_16FlashAttnFwdSm90INS1_25CollectiveMainloopFwdSm90ILi2EN4cute5tupleIJNS5_1CILi1EEES8_S8_EEENS6_IJNS7_ILi192EEENS7_ILi128EEENS7_ILi96EEEEEELi96ENS_12float_e4m3_tEfNS_4arch4Sm90ELb1ELb0ELb0ELb1ELb0ELb0ELb0ELb1ELb1ELb1ELb0ELb0EEENS1_21CollectiveEpilogueFwdINS6_IJSA_SC_SB_EEES9_NS_10bfloat16_tESG_Li384ELb1ELb1ELb0ELb1EEENS1_36VarlenDynamicPersistentTileSchedulerILi192ELi128ELi384ELi128ELb0ELb1ELb1ELb1ELb1ELb1EEEEEEEEEvNT_6ParamsE:
        .type           _ZN7cutlass13device_kernelIN5flash11enable_sm90INS1_16FlashAttnFwdSm90INS1_25CollectiveMainloopFwdSm90ILi2EN4cute5tupleIJNS5_1CILi1EEES8_S8_EEENS6_IJNS7_ILi192EEENS7_ILi128EEENS7_ILi96EEEEEELi96ENS_12float_e4m3_tEfNS_4arch4Sm90ELb1ELb0ELb0ELb1ELb0ELb0ELb0ELb1ELb1ELb1ELb0ELb0EEENS1_21CollectiveEpilogueFwdINS6_IJSA_SC_SB_EEES9_NS_10bfloat16_tESG_Li384ELb1ELb1ELb0ELb1EEENS1_36VarlenDynamicPersistentTileSchedulerILi192ELi128ELi384ELi128ELb0ELb1ELb1ELb1ELb1ELb1EEEEEEEEEvNT_6ParamsE,@function
        .size           _ZN7cutlass13device_kernelIN5flash11enable_sm90INS1_16FlashAttnFwdSm90INS1_25CollectiveMainloopFwdSm90ILi2EN4cute5tupleIJNS5_1CILi1EEES8_S8_EEENS6_IJNS7_ILi192EEENS7_ILi128EEENS7_ILi96EEEEEELi96ENS_12float_e4m3_tEfNS_4arch4Sm90ELb1ELb0ELb0ELb1ELb0ELb0ELb0ELb1ELb1ELb1ELb0ELb0EEENS1_21CollectiveEpilogueFwdINS6_IJSA_SC_SB_EEES9_NS_10bfloat16_tESG_Li384ELb1ELb1ELb0ELb1EEENS1_36VarlenDynamicPersistentTileSchedulerILi192ELi128ELi384ELi128ELb0ELb1ELb1ELb1ELb1ELb1EEEEEEEEEvNT_6ParamsE,(.L_x_2305 - _ZN7cutlass13device_kernelIN5flash11enable_sm90INS1_16FlashAttnFwdSm90INS1_25CollectiveMainloopFwdSm90ILi2EN4cute5tupleIJNS5_1CILi1EEES8_S8_EEENS6_IJNS7_ILi192EEENS7_ILi128EEENS7_ILi96EEEEEELi96ENS_12float_e4m3_tEfNS_4arch4Sm90ELb1ELb0ELb0ELb1ELb0ELb0ELb0ELb1ELb1ELb1ELb0ELb0EEENS1_21CollectiveEpilogueFwdINS6_IJSA_SC_SB_EEES9_NS_10bfloat16_tESG_Li384ELb1ELb1ELb0ELb1EEENS1_36VarlenDynamicPersistentTileSchedulerILi192ELi128ELi384ELi128ELb0ELb1ELb1ELb1ELb1ELb1EEEEEEEEEvNT_6ParamsE)
        .other          _ZN7cutlass13device_kernelIN5flash11enable_sm90INS1_16FlashAttnFwdSm90INS1_25CollectiveMainloopFwdSm90ILi2EN4cute5tupleIJNS5_1CILi1EEES8_S8_EEENS6_IJNS7_ILi192EEENS7_ILi128EEENS7_ILi96EEEEEELi96ENS_12float_e4m3_tEfNS_4arch4Sm90ELb1ELb0ELb0ELb1ELb0ELb0ELb0ELb1ELb1ELb1ELb0ELb0EEENS1_21CollectiveEpilogueFwdINS6_IJSA_SC_SB_EEES9_NS_10bfloat16_tESG_Li384ELb1ELb1ELb0ELb1EEENS1_36VarlenDynamicPersistentTileSchedulerILi192ELi128ELi384ELi128ELb0ELb1ELb1ELb1ELb1ELb1EEEEEEEEEvNT_6ParamsE,@"STO_CUDA_ENTRY STV_DEFAULT"
_ZN7cutlass13device_kernelIN5flash11enable_sm90INS1_16FlashAttnFwdSm90INS1_25CollectiveMainloopFwdSm90ILi2EN4cute5tupleIJNS5_1CILi1EEES8_S8_EEENS6_IJNS7_ILi192EEENS7_ILi128EEENS7_ILi96EEEEEELi96ENS_12float_e4m3_tEfNS_4arch4Sm90ELb1ELb0ELb0ELb1ELb0ELb0ELb0ELb1ELb1ELb1ELb0ELb0EEENS1_21CollectiveEpilogueFwdINS6_IJSA_SC_SB_EEES9_NS_10bfloat16_tESG_Li384ELb1ELb1ELb0ELb1EEENS1_36VarlenDynamicPersistentTileSchedulerILi192ELi128ELi384ELi128ELb0ELb1ELb1ELb1ELb1ELb1EEEEEEEEEvNT_6ParamsE:
        /* <DEDUP_REMOVED lines=18> */
.L_x_1742:
[----:B------:R-:W-:Y:S05]  /*0120*/  BSYNC B0 ;  /* 0x0000000000007941 */ /* 0x000fea0003800000 */
.L_x_1741:
        /* <DEDUP_REMOVED lines=41> */
.L_x_1743:
        /* <DEDUP_REMOVED lines=22> */
.L_x_1744:
        /* <DEDUP_REMOVED lines=18> */
.L_x_1745:
        /* <DEDUP_REMOVED lines=22> */
.L_x_1746:
        /* <DEDUP_REMOVED lines=22> */
.L_x_1747:
[----:B------:R-:W-:Y:S01]  /*0900*/  PLOP3.LUT P0, PT, PT, PT, UP0, 0x80, 0x0 ;  /* 0x000000000000781c */ /* 0x000fe20003f0f008 */
[----:B------:R-:W-:Y:S01]  /*0910*/  UMOV UR40, 0x1 ;  /* 0x0000000100287882 */ /* 0x000fe20000000000 */
[----:B------:R-:W-:Y:S01]  /*0920*/  NOP ;  /* 0x0000000000007918 */ /* 0x000fe20000000000 */
[----:B------:R-:W-:Y:S01]  /*0930*/  USEL UR40, UR40, 0x2, !UP0 ;  /* 0x0000000228287887 */ /* 0x000fe2000c000000 */
[----:B------:R-:W-:Y:S01]  /*0940*/  ULDC.64 UR44, c[0x0][0x208] ;  /* 0x00008200002c7ab9 */ /* 0x000fe20000000a00 */
[----:B012-4-:R-:W-:Y:S08]  /*0950*/  BAR.SYNC.DEFER_BLOCKING 0x0 ;  /* 0x0000000000007b1d */ /* 0x017ff00000010000 */
[----:B------:R-:W-:Y:S05]  /*0960*/  @!P0 BRA `(.L_x_1748) ;  /* 0x0000009c00808947 */ /* 0x000fea0003800000 */
.L_x_1749:
        /* <DEDUP_REMOVED lines=68> */
.L_x_1798:
[----:B01-34-:R-:W0:Y:S01]  /*0db0*/  LDC.64 R2, c[0x0][0xc88] ;  /* 0x00032200ff027b82 */ /* 0x01be220000000a00 */
[----:B------:R-:W-:Y:S01]  /*0dc0*/  ULDC.64 UR6, c[0x0][0xa28] ;  /* 0x00028a0000067ab9 */ /* 0x000fe20000000a00 */
[----:B------:R-:W-:Y:S01]  /*0dd0*/  ULDC.64 UR8, c[0x0][0xa18] ;  /* 0x0002860000087ab9 */ /* 0x000fe20000000a00 */
[----:B------:R-:W-:Y:S01]  /*0de0*/  ULDC UR4, c[0x0][0x424] ;  /* 0x0001090000047ab9 */ /* 0x000fe20000000800 */
[----:B0-----:R-:W-:-:S06]  /*0df0*/  IMAD.WIDE R2, R47, 0x4, R2 ;  /* 0x000000042f027825 */ /* 0x001fcc00078e0202 */
[----:B--2---:R-:W2:Y:S01]  /*0e00*/  LDG.E R2, desc[UR44][R2.64] ;  /* 0x0000002c02027981 */ /* 0x004ea2000c1e1900 */
[----:B------:R-:W-:Y:S02]  /*0e10*/  UISETP.NE.U32.AND UP0, UPT, UR6, URZ, UPT ;  /* 0x0000003f0600728c */ /* 0x000fe4000bf05070 */
[----:B------:R-:W-:Y:S02]  /*0e20*/  UISETP.NE.U32.AND UP1, UPT, UR8, URZ, UPT ;  /* 0x0000003f0800728c */ /* 0x000fe4000bf25070 */
[----:B------:R-:W-:Y:S02]  /*0e30*/  UISETP.NE.AND.EX UP0, UPT, UR7, URZ, UPT, UP0 ;  /* 0x0000003f0700728c */ /* 0x000fe4000bf05300 */
[----:B------:R-:W-:-:S04]  /*0e40*/  UISETP.NE.AND.EX UP1, UPT, UR9, URZ, UPT, UP1 ;  /* 0x0000003f0900728c */ /* 0x000fc8000bf25310 */
[----:B------:R-:W-:Y:S02]  /*0e50*/  PLOP3.LUT P0, PT, PT, PT, UP0, 0x80, 0x0 ;  /* 0x000000000000781c */ /* 0x000fe40003f0f008 */
[----:B------:R-:W-:Y:S02]  /*0e60*/  PLOP3.LUT P2, PT, PT, PT, UP1, 0x80, 0x0 ;  /* 0x000000000000781c */ /* 0x000fe40003f4f018 */
[----:B--2---:R-:W-:-:S13]  /*0e70*/  R2UR UR38, R2 ;  /* 0x00000000022672ca */ /* 0x004fda00000e0000 */
[----:B------:R-:W-:Y:S02]  /*0e80*/  USHF.R.S32.HI UR39, URZ, 0x1f, UR38 ;  /* 0x0000001f3f277899 */ /* 0x000fe40008011426 */
[----:B------:R-:W-:-:S04]  /*0e90*/  @UP0 ULEA UR6, UP2, UR38, UR6, 0x2 ;  /* 0x0000000626060291 */ /* 0x000fc8000f84103f */
[----:B------:R-:W-:Y:S02]  /*0ea0*/  @UP0 ULEA.HI.X UR7, UR38, UR7, UR39, 0x2, UP2 ;  /* 0x0000000726070291 */ /* 0x000fe400090f1427 */
[----:B------:R-:W-:Y:S01]  /*0eb0*/  @UP1 ULEA UR8, UP0, UR38, UR8, 0x2 ;  /* 0x0000000826081291 */ /* 0x000fe2000f80103f */
[----:B------:R-:W-:-:S03]  /*0ec0*/  IMAD.U32 R2, RZ, RZ, UR6 ;  /* 0x00000006ff027e24 */ /* 0x000fc6000f8e00ff */
[----:B------:R-:W-:Y:S01]  /*0ed0*/  @UP1 ULEA.HI.X UR9, UR38, UR9, UR39, 0x2, UP0 ;  /* 0x0000000926091291 */ /* 0x000fe200080f1427 */
[----:B------:R-:W-:Y:S01]  /*0ee0*/  IMAD.U32 R3, RZ, RZ, UR7 ;  /* 0x00000007ff037e24 */ /* 0x000fe2000f8e00ff */
[----:B------:R-:W-:Y:S01]  /*0ef0*/  ULDC.64 UR6, c[0x0][0x418] ;  /* 0x0001060000067ab9 */ /* 0x000fe20000000a00 */
[----:B-----5:R-:W-:-:S03]  /*0f00*/  IMAD.U32 R4, RZ, RZ, UR8 ;  /* 0x00000008ff047e24 */ /* 0x020fc6000f8e00ff */
[----:B------:R-:W-:Y:S01]  /*0f10*/  IMAD.U32 R5, RZ, RZ, UR9 ;  /* 0x00000009ff057e24 */ /* 0x000fe2000f8e00ff */
[----:B------:R-:W2:Y:S01]  /*0f20*/  @P0 LDG.E R2, desc[UR44][R2.64] ;  /* 0x0000002c02020981 */ /* 0x000ea2000c1e1900 */
[----:B------:R-:W-:Y:S01]  /*0f30*/  UISETP.NE.U32.AND UP0, UPT, UR6, URZ, UPT ;  /* 0x0000003f0600728c */ /* 0x000fe2000bf05070 */
[----:B------:R-:W-:Y:S02]  /*0f40*/  ULDC.64 UR8, c[0x0][0xa20] ;  /* 0x0002880000087ab9 */ /* 0x000fe40000000a00 */
[----:B------:R-:W3:Y:S01]  /*0f50*/  @P2 LDG.E R4, desc[UR44][R4.64] ;  /* 0x0000002c04042981 */ /* 0x000ee2000c1e1900 */
[----:B------:R-:W-:Y:S01]  /*0f60*/  UISETP.NE.AND.EX UP0, UPT, UR7, URZ, UPT, UP0 ;  /* 0x0000003f0700728c */ /* 0x000fe2000bf05300 */
[----:B------:R-:W-:Y:S01]  /*0f70*/  ISETP.NE.U32.AND P1, PT, RZ, UR8, PT ;  /* 0x00000008ff007c0c */ /* 0x000fe2000bf25070 */
[----:B------:R-:W-:Y:S01]  /*0f80*/  ULDC UR6, c[0x0][0x2f0] ;  /* 0x0000bc0000067ab9 */ /* 0x000fe20000000800 */
[----:B------:R-:W-:Y:S01]  /*0f90*/  UMOV UR51, URZ ;  /* 0x0000003f00337c82 */ /* 0x000fe20008000000 */
[----:B------:R-:W-:Y:S01]  /*0fa0*/  USEL UR4, UR4, 0x1, UP0 ;  /* 0x0000000104047887 */ /* 0x000fe20008000000 */
[----:B------:R-:W-:Y:S01]  /*0fb0*/  ISETP.NE.AND.EX P1, PT, RZ, UR9, PT, P1 ;  /* 0x00000009ff007c0c */ /* 0x000fe2000bf25310 */
[----:B------:R-:W-:-:S02]  /*0fc0*/  ULDC UR52, c[0x0][0x288] ;  /* 0x0000a20000347ab9 */ /* 0x000fc40000000800 */
[----:B------:R-:W-:Y:S01]  /*0fd0*/  UIMAD UR4, UR4, UR6, URZ ;  /* 0x00000006040472a4 */ /* 0x000fe2000f8e023f */
        /* <DEDUP_REMOVED lines=16> */
.L_x_1750:
[----:B------:R-:W-:Y:S01]  /*10e0*/  UMOV UR41, UR50 ;  /* 0x0000003200297c82 */ /* 0x000fe20008000000 */
[----:B------:R-:W-:Y:S05]  /*10f0*/  @!P1 BRA `(.L_x_1751) ;  /* 0x00000000001c9947 */ /* 0x000fea0003800000 */
[----:B------:R-:W-:-:S04]  /*1100*/  ULEA UR4, UP0, UR38, UR8, 0x2 ;  /* 0x0000000826047291 */ /* 0x000fc8000f80103f */
[----:B------:R-:W-:Y:S02]  /*1110*/  ULEA.HI.X UR6, UR38, UR9, UR39, 0x2, UP0 ;  /* 0x0000000926067291 */ /* 0x000fe400080f1427 */
[----:B------:R-:W-:-:S04]  /*1120*/  IMAD.U32 R2, RZ, RZ, UR4 ;  /* 0x00000004ff027e24 */ /* 0x000fc8000f8e00ff */
[----:B------:R-:W-:-:S05]  /*1130*/  IMAD.U32 R3, RZ, RZ, UR6 ;  /* 0x00000006ff037e24 */ /* 0x000fca000f8e00ff */
[----:B------:R-:W2:Y:S02]  /*1140*/  LDG.E R2, desc[UR44][R2.64] ;  /* 0x0000002c02027981 */ /* 0x000ea4000c1e1900 */
[----:B--2---:R-:W-:Y:S01]  /*1150*/  R2UR UR4, R2 ;  /* 0x00000000020472ca */ /* 0x004fe200000e0000 */
[----:B------:R-:W-:-:S14]  /*1160*/  BRA `(.L_x_1752) ;  /* 0x0000000000347947 */ /* 0x000fdc0003800000 */
.L_x_1751:
        /* <DEDUP_REMOVED lines=13> */
.L_x_1752:
        /* <DEDUP_REMOVED lines=13> */
[----:B------:R-:W-:Y:S02]  /*1310*/  @UP0 UIMAD UR10, UR39, UR16, URZ ;  /* 0x00000010270a02a4 */ /* 0x000fe4000f8e023f */
[----:B------:R-:W-:Y:S02]  /*1320*/  @UP1 UIMAD UR12, UR39, UR18, URZ ;  /* 0x00000012270c12a4 */ /* 0x000fe4000f8e023f */
[----:B------:R-:W-:Y:S02]  /*1330*/  @UP0 UIMAD UR17, UR38, UR17, UR10 ;  /* 0x00000011261102a4 */ /* 0x000fe4000f8e020a */
[----:B------:R-:W-:Y:S02]  /*1340*/  @UP1 UIMAD.WIDE.U32 UR10, UR38, UR18, URZ ;  /* 0x00000012260a12a5 */ /* 0x000fe4000f8e003f */
[----:B------:R-:W-:-:S02]  /*1350*/  @UP0 UIMAD.WIDE.U32 UR14, UR38, UR16, URZ ;  /* 0x00000010260e02a5 */ /* 0x000fc4000f8e003f */
[----:B------:R-:W-:Y:S02]  /*1360*/  @UP1 UIMAD UR18, UR38, UR19, UR12 ;  /* 0x00000013261212a4 */ /* 0x000fe4000f8e020c */
[----:B------:R-:W-:Y:S02]  /*1370*/  @UP1 USHF.R.S32.HI UR19, URZ, 0x1f, UR50 ;  /* 0x0000001f3f131899 */ /* 0x000fe40008011432 */
[----:B------:R-:W-:Y:S01]  /*1380*/  @UP0 USHF.R.S32.HI UR16, URZ, 0x1f, UR50 ;  /* 0x0000001f3f100899 */ /* 0x000fe20008011432 */
[----:B------:R-:W-:Y:S01]  /*1390*/  @UP1 ULDC.64 UR12, c[0x0][0x9c0] ;  /* 0x00027000000c1ab9 */ /* 0x000fe20000000a00 */
[----:B------:R-:W-:Y:S02]  /*13a0*/  @UP0 UIADD3 UR15, UR15, UR17, URZ ;  /* 0x000000110f0f0290 */ /* 0x000fe4000fffe03f */
[----:B------:R-:W-:Y:S02]  /*13b0*/  @UP1 UIMAD UR17, UR19, UR12, URZ ;  /* 0x0000000c131112a4 */ /* 0x000fe4000f8e023f */
[----:B------:R-:W-:-:S02]  /*13c0*/  @UP0 UIMAD UR16, UR16, UR20, URZ ;  /* 0x00000014101002a4 */ /* 0x000fc4000f8e023f */
[----:B------:R-:W-:Y:S02]  /*13d0*/  @UP1 UIADD3 UR11, UR11, UR18, URZ ;  /* 0x000000120b0b1290 */ /* 0x000fe4000fffe03f */
[----:B------:R-:W-:Y:S02]  /*13e0*/  @UP1 UIMAD UR17, UR50, UR13, UR17 ;  /* 0x0000000d321112a4 */ /* 0x000fe4000f8e0211 */
[----:B------:R-:W-:Y:S02]  /*13f0*/  @UP0 UIMAD UR16, UR50, UR21, UR16 ;  /* 0x00000015321002a4 */ /* 0x000fe4000f8e0210 */
[----:B------:R-:W-:Y:S02]  /*1400*/  @UP0 UIMAD.WIDE.U32 UR14, UR50, UR20, UR14 ;  /* 0x00000014320e02a5 */ /* 0x000fe4000f8e000e */
[----:B------:R-:W-:Y:S02]  /*1410*/  @UP1 UIMAD.WIDE.U32 UR12, UR50, UR12, UR10 ;  /* 0x0000000c320c12a5 */ /* 0x000fe4000f8e000a */
[----:B------:R-:W-:-:S02]  /*1420*/  @UP0 UIADD3 UR11, UR15, UR16, URZ ;  /* 0x000000100f0b0290 */ /* 0x000fc4000fffe03f */
[----:B------:R-:W-:Y:S02]  /*1430*/  @UP0 ULEA UR8, UP2, UR14, UR8, 0x2 ;  /* 0x000000080e080291 */ /* 0x000fe4000f84103f */
[----:B------:R-:W-:Y:S02]  /*1440*/  @UP1 UIADD3 UR10, UR13, UR17, URZ ;  /* 0x000000110d0a1290 */ /* 0x000fe4000fffe03f */
[----:B------:R-:W-:Y:S02]  /*1450*/  @UP1 ULEA UR6, UP3, UR12, UR6, 0x2 ;  /* 0x000000060c061291 */ /* 0x000fe4000f86103f */
[----:B------:R-:W-:Y:S01]  /*1460*/  @UP0 ULEA.HI.X UR9, UR14, UR9, UR11, 0x2, UP2 ;  /* 0x000000090e090291 */ /* 0x000fe200090f140b */
[----:B------:R-:W-:Y:S01]  /*1470*/  IMAD.U32 R2, RZ, RZ, UR8 ;  /* 0x00000008ff027e24 */ /* 0x000fe2000f8e00ff */
[----:B------:R-:W-:Y:S02]  /*1480*/  @UP1 ULEA.HI.X UR7, UR12, UR7, UR10, 0x2, UP3 ;  /* 0x000000070c071291 */ /* 0x000fe400098f140a */
[----:B------:R-:W-:Y:S01]  /*1490*/  IMAD.U32 R4, RZ, RZ, UR6 ;  /* 0x00000006ff047e24 */ /* 0x000fe2000f8e00ff */
[----:B------:R-:W-:Y:S01]  /*14a0*/  UIMAD UR42, UR5, 0xc0, URZ ;  /* 0x000000c0052a78a4 */ /* 0x000fe2000f8e023f */
[----:B------:R-:W-:Y:S01]  /*14b0*/  IMAD.U32 R3, RZ, RZ, UR9 ;  /* 0x00000009ff037e24 */ /* 0x000fe2000f8e00ff */
[----:B------:R-:W-:Y:S01]  /*14c0*/  ULDC UR6, c[0x0][0x988] ;  /* 0x0002620000067ab9 */ /* 0x000fe20000000800 */
[----:B------:R-:W-:Y:S01]  /*14d0*/  IMAD.U32 R5, RZ, RZ, UR7 ;  /* 0x00000007ff057e24 */ /* 0x000fe2000f8e00ff */
[----:B------:R-:W-:-:S02]  /*14e0*/  ULDC UR5, c[0x0][0x448] ;  /* 0x0001120000057ab9 */ /* 0x000fc40000000800 */
[----:B------:R0:W2:Y:S04]  /*14f0*/  @P0 LDG.E R7, desc[UR44][R2.64] ;  /* 0x0000002c02070981 */ /* 0x0000a8000c1e1900 */
[----:B------:R-:W2:Y:S01]  /*1500*/  @P1 LDG.E R0, desc[UR44][R4.64] ;  /* 0x0000002c04001981 */ /* 0x000ea2000c1e1900 */
[----:B------:R-:W-:Y:S01]  /*1510*/  UISETP.NE.AND UP0, UPT, UR5, 0x1, UPT ;  /* 0x000000010500788c */ /* 0x000fe2000bf05270 */
[----:B------:R-:W-:Y:S01]  /*1520*/  PLOP3.LUT P0, PT, PT, PT, PT, 0x80, 0x0 ;  /* 0x000000000000781c */ /* 0x000fe20003f0f070 */
[----:B------:R-:W-:Y:S01]  /*1530*/  UIADD3 UR51, -UR51, UR4, URZ ;  /* 0x0000000433337290 */ /* 0x000fe2000fffe13f */
[----:B------:R-:W-:Y:S02]  /*1540*/  CS2R R8, SRZ ;  /* 0x0000000000087805 */ /* 0x000fe4000001ff00 */
[----:B------:R-:W-:Y:S01]  /*1550*/  CS2R R134, SRZ ;  /* 0x0000000000867805 */ /* 0x000fe2000001ff00 */
[----:B0-----:R-:W-:Y:S01]  /*1560*/  IMAD.MOV.U32 R3, RZ, RZ, RZ ;  /* 0x000000ffff037224 */ /* 0x001fe200078e00ff */
[----:B------:R-:W-:Y:S01]  /*1570*/  UIADD3 UR7, UR51, 0x80, -UR52 ;  /* 0x0000008033077890 */ /* 0x000fe2000fffe834 */
[----:B------:R-:W-:-:S02]  /*1580*/  CS2R R132, SRZ ;  /* 0x0000000000847805 */ /* 0x000fc4000001ff00 */
[----:B------:R-:W-:Y:S02]  /*1590*/  CS2R R10, SRZ ;  /* 0x00000000000a7805 */ /* 0x000fe4000001ff00 */
[----:B------:R-:W-:Y:S02]  /*15a0*/  CS2R R126, SRZ ;  /* 0x00000000007e7805 */ /* 0x000fe4000001ff00 */
[----:B------:R-:W-:Y:S01]  /*15b0*/  CS2R R12, SRZ ;  /* 0x00000000000c7805 */ /* 0x000fe2000001ff00 */
[----:B------:R-:W-:Y:S01]  /*15c0*/  @UP0 ULDC UR4, c[0x0][0x44c] ;  /* 0x0001130000040ab9 */ /* 0x000fe20000000800 */
[----:B------:R-:W-:Y:S01]  /*15d0*/  @UP0 ULDC UR8, c[0x0][0x450] ;  /* 0x0001140000080ab9 */ /* 0x000fe20000000800 */
        /* <DEDUP_REMOVED lines=21> */
[----:B------:R-:W-:-:S04]  /*1730*/  UIADD3 UR6, UR42, 0xbf, URZ ;  /* 0x000000bf2a067890 */ /* 0x000fc8000fffe03f */
[----:B------:R-:W-:Y:S01]  /*1740*/  UIMAD.WIDE.U32 UR4, UR6, UR4, URZ ;  /* 0x00000004060472a5 */ /* 0x000fe2000f8e003f */
[----:B------:R-:W-:Y:S01]  /*1750*/  R2UR UR43, R0 ;  /* 0x00000000002b72ca */ /* 0x000fe200000e0000 */
[----:B------:R-:W-:Y:S02]  /*1760*/  UIADD3 UR4, UR51, 0x7f, URZ ;  /* 0x0000007f33047890 */ /* 0x000fe4000fffe03f */
        /* <DEDUP_REMOVED lines=44> */
.L_x_1754:
        /* <DEDUP_REMOVED lines=9> */
.L_x_1898:
[----:B------:R-:W-:Y:S05]  /*1ac0*/  @!P0 BRA `(.L_x_1756) ;  /* 0x0000000000048947 */ /* 0x000fea0003800000 */
[----:B------:R-:W-:Y:S01]  /*1ad0*/  BPT.TRAP 0x1 ;  /* 0x000000040000795c */ /* 0x000fe20000300000 */
.L_x_1756:
[----:B0-----:R-:W-:Y:S02]  /*1ae0*/  IMAD.U32 R3, RZ, RZ, UR37 ;  /* 0x00000025ff037e24 */ /* 0x001fe4000f8e00ff */
[----:B------:R-:W-:-:S03]  /*1af0*/  IMAD.U32 R0, RZ, RZ, UR36 ;  /* 0x00000024ff007e24 */ /* 0x000fc6000f8e00ff */
[----:B------:R-:W-:Y:S02]  /*1b00*/  LEA R3, R3, UR47, 0x3 ;  /* 0x0000002f03037c11 */ /* 0x000fe4000f8e18ff */
[----:B------:R-:W-:-:S04]  /*1b10*/  SHF.L.U32 R0, R0, 0x1f, RZ ;  /* 0x0000001f00007819 */ /* 0x000fc800000006ff */
[----:B------:R0:W1:Y:S01]  /*1b20*/  SYNCS.PHASECHK.TRANS64.TRYWAIT P2, [R3+URZ+0x19c30], R0 ;  /* 0x019c3000030075a7 */ /* 0x000062000804017f */
[----:B------:R-:W-:Y:S05]  /*1b30*/  @!P0 BRA `(.L_x_1757) ;  /* 0x0000000000048947 */ /* 0x000fea0003800000 */
[----:B------:R-:W-:Y:S01]  /*1b40*/  BPT.TRAP 0x1 ;  /* 0x000000040000795c */ /* 0x000fe20000300000 */
.L_x_1757:
[----:B------:R-:W2:Y:S02]  /*1b50*/  S2R R2, SR_TID.X ;  /* 0x0000000000027919 */ /* 0x000ea40000002100 */
[----:B--2---:R-:W-:Y:S01]  /*1b60*/  LOP3.LUT P1, RZ, R2, 0x7f, RZ, 0xc0, !PT ;  /* 0x0000007f02ff7812 */ /* 0x004fe2000782c0ff */
[----:B-1----:R-:W-:-:S12]  /*1b70*/  @P2 BRA `(.L_x_1758) ;  /* 0x0000000000082947 */ /* 0x002fd80003800000 */
[----:B------:R-:W1:Y:S02]  /*1b80*/  SYNCS.PHASECHK.TRANS64.TRYWAIT P2, [R3+URZ+0x19c30], R0 ;  /* 0x019c3000030075a7 */ /* 0x000e64000804017f */
[----:B-1----:R-:W-:Y:S05]  /*1b90*/  @!P2 BRA `(.L_x_1759) ;  /* 0x000000e0007ca947 */ /* 0x002fea0003800000 */
.L_x_1758:
[----:B------:R-:W-:Y:S05]  /*1ba0*/  WARPSYNC.ALL ;  /* 0x0000000000007948 */ /* 0x000fea0003800000 */
[----:B------:R-:W-:Y:S01]  /*1bb0*/  UIADD3 UR4, UR47, 0x13800, URZ ;  /* 0x000138002f047890 */ /* 0x000fe2000fffe03f */
[----:B------:R-:W-:Y:S01]  /*1bc0*/  WARPGROUP.ARRIVE ;  /* 0x00000000000079c5 */ /* 0x000fe20000000000 */
[----:B------:R-:W-:Y:S01]  /*1bd0*/  ULOP3.LUT UR12, UR54, 0x10000, URZ, 0xfc, !UPT ;  /* 0x00010000360c7892 */ /* 0x000fe2000f8efc3f */
[----:B01----:R-:W-:Y:S01]  /*1be0*/  VIADD R0, R17, UR42 ;  /* 0x0000002a11007c36 */ /* 0x003fe20008000000 */
[----:B------:R-:W-:Y:S01]  /*1bf0*/  USHF.R.U32.HI UR4, URZ, 0x4, UR4 ;  /* 0x000000043f047899 */ /* 0x000fe20008011604 */
[----:B------:R-:W-:Y:S01]  /*1c00*/  IMAD.U32 R6, RZ, RZ, UR52 ;  /* 0x00000034ff067e24 */ /* 0x000fe2000f8e00ff */
[----:B------:R-:W-:Y:S01]  /*1c10*/  UMOV UR13, 0xc0000010 ;  /* 0xc0000010000d7882 */ /* 0x000fe20000000000 */
[----:B------:R-:W-:Y:S01]  /*1c20*/  UMOV UR15, 0xc0000010 ;  /* 0xc0000010000f7882 */ /* 0x000fe20000000000 */
[----:B------:R-:W-:Y:S01]  /*1c30*/  ULOP3.LUT UR4, UR4, 0x3fff, URZ, 0xc0, !UPT ;  /* 0x00003fff04047892 */ /* 0x000fe2000f8ec03f */
[----:B------:R-:W-:Y:S01]  /*1c40*/  IMAD.U32 R97, RZ, RZ, UR43 ;  /* 0x0000002bff617e24 */ /* 0x000fe2000f8e00ff */
        /* <DEDUP_REMOVED lines=17> */
[----:B------:R-:W-:Y:S01]  /*1d60*/  UIADD3 UR18, UR53, -0x2, URZ ;  /* 0xfffffffe35127890 */ /* 0x000fe2000fffe03f */
        /* <DEDUP_REMOVED lines=13> */
[----:B------:R-:W-:-:S02]  /*1e40*/  WARPGROUP.DEPBAR.LE gsb0, 0x0 ;  /* 0x00008000000079c5 */ /* 0x000fc40000010000 */
        /* <DEDUP_REMOVED lines=11> */
[----:B------:R-:W0:Y:S02]  /*1f00*/  SHFL.IDX PT, R4, R0, 0x1, 0x1c1f ;  /* 0x003c1f0000047f89 */ /* 0x000e2400000e0000 */
[----:B------:R-:W-:Y:S02]  /*1f10*/  UIADD3 UR7, UR6, 0x1, URZ ;  /* 0x0000000106077890 */ /* 0x000fe4000fffe03f */
[----:B------:R-:W-:-:S04]  /*1f20*/  UIADD3 UR6, UR51, UR6, URZ ;  /* 0x0000000633067290 */ /* 0x000fc8000fffe03f */
[----:B------:R-:W-:Y:S02]  /*1f30*/  IMAD.U32 R5, RZ, RZ, UR7 ;  /* 0x00000007ff057e24 */ /* 0x000fe4000f8e00ff */
[----:B------:R-:W-:Y:S01]  /*1f40*/  IMAD.U32 R7, RZ, RZ, UR6 ;  /* 0x00000006ff077e24 */ /* 0x000fe2000f8e00ff */
[----:B------:R-:W-:Y:S01]  /*1f50*/  @UP0 ULDC UR6, c[0x0][0x44c] ;  /* 0x0001130000060ab9 */ /* 0x000fe20000000800 */
[C---:B------:R-:W-:Y:S01]  /*1f60*/  IMAD R5, R16.reuse, -0x2, R5 ;  /* 0xfffffffe10057824 */ /* 0x040fe200078e0205 */
[----:B------:R-:W-:Y:S01]  /*1f70*/  UIMAD.WIDE.U32 UR6, UR42, UR6, URZ ;  /* 0x000000062a0672a5 */ /* 0x000fe2000f8e003f */
[----:B------:R-:W-:-:S03]  /*1f80*/  IMAD R2, R16, -0x2, R7 ;  /* 0xfffffffe10027824 */ /* 0x000fc600078e0207 */
[----:B------:R-:W-:-:S04]  /*1f90*/  IADD3 R5, -R6, UR51, R5 ;  /* 0x0000003306057c10 */ /* 0x000fc8000fffe105 */
[----:B0-----:R-:W-:-:S04]  /*1fa0*/  VIADDMNMX R4, R4, R5, R2, PT ;  /* 0x0000000504047246 */ /* 0x001fc80003800102 */
[C---:B------:R-:W-:Y:S02]  /*1fb0*/  ISETP.GT.AND P3, PT, R4.reuse, RZ, PT ;  /* 0x000000ff0400720c */ /* 0x040fe40003f64270 */
[C---:B------:R-:W-:Y:S02]  /*1fc0*/  ISETP.GT.AND P4, PT, R4.reuse, 0x1, PT ;  /* 0x000000010400780c */ /* 0x040fe40003f84270 */
[----:B------:R-:W-:Y:S01]  /*1fd0*/  ISETP.GT.AND P5, PT, R4, 0x8, PT ;  /* 0x000000080400780c */ /* 0x000fe20003fa4270 */
[----:B------:R-:W-:Y:S02]  /*1fe0*/  WARPGROUP.DEPBAR.LE gsb0, 0x0 ;  /* 0x00008000000079c5 */ /* 0x000fe40000010000 */
[----:B------:R-:W-:-:S06]  /*1ff0*/  WARPGROUP.ARRIVE ;  /* 0x00000000000079c5 */ /* 0x000fcc0000000000 */
[----:B------:R-:W-:Y:S01]  /*2000*/  QGMMA.64x128x32.F32.E4M3.E4M3 R24, gdesc[UR8], R24, gsb0 ;  /* 0x01e00000081879f3 */ /* 0x000fe20008000818 */
[----:B------:R-:W-:Y:S01]  /*2010*/  @UP0 ULDC UR11, c[0x0][0x450] ;  /* 0x00011400000b0ab9 */ /* 0x000fe20000000800 */
[----:B------:R-:W-:Y:S01]  /*2020*/  UMOV UR10, UR42 ;  /* 0x0000002a000a7c82 */ /* 0x000fe20008000000 */
[----:B------:R-:W-:-:S04]  /*2030*/  @UP0 USHF.R.U32.HI UR10, URZ, UR11, UR7 ;  /* 0x0000000b3f0a0299 */ /* 0x000fc80008011607 */
[----:B------:R-:W-:-:S04]  /*2040*/  UIADD3 UR6, UR10, UR51, -UR52 ;  /* 0x000000330a067290 */ /* 0x000fc8000fffe834 */
[----:B------:R-:W-:-:S04]  /*2050*/  USHF.R.S32.HI UR7, URZ, 0x1f, UR6 ;  /* 0x0000001f3f077899 */ /* 0x000fc80008011406 */
[----:B------:R-:W-:-:S04]  /*2060*/  ULEA.HI UR7, UR7, UR6, URZ, 0x7 ;  /* 0x0000000607077291 */ /* 0x000fc8000f8f383f */
[----:B------:R-:W-:-:S04]  /*2070*/  USHF.R.S32.HI UR7, URZ, 0x7, UR7 ;  /* 0x000000073f077899 */ /* 0x000fc80008011407 */
[----:B------:R-:W-:-:S04]  /*2080*/  UISETP.LT.AND UP1, UPT, URZ, UR7, UPT ;  /* 0x000000073f00728c */ /* 0x000fc8000bf21270 */
[----:B------:R-:W-:-:S04]  /*2090*/  USEL UR17, URZ, UR7, !UP1 ;  /* 0x000000073f117287 */ /* 0x000fc8000c800000 */
[----:B------:R-:W-:Y:S01]  /*20a0*/  UISETP.GE.AND UP1, UPT, UR18, UR17, UPT ;  /* 0x000000111200728c */ /* 0x000fe2000bf26270 */
[----:B------:R-:W-:Y:S02]  /*20b0*/  WARPGROUP.DEPBAR.LE gsb0, 0x0 ;  /* 0x00008000000079c5 */ /* 0x000fe40000010000 */
[----:B------:R-:W-:Y:S02]  /*20c0*/  FSEL R91, R26, -INF , P3 ;  /* 0xff8000001a5b7808 */ /* 0x000fe40001800000 */
[----:B------:R-:W-:Y:S02]  /*20d0*/  FSEL R93, R27, -INF , P4 ;  /* 0xff8000001b5d7808 */ /* 0x000fe40002000000 */
[----:B------:R-:W-:Y:S02]  /*20e0*/  ISETP.GT.AND P3, PT, R4, 0x9, PT ;  /* 0x000000090400780c */ /* 0x000fe40003f64270 */
[----:B------:R-:W-:Y:S02]  /*20f0*/  FSEL R89, R30, -INF , P5 ;  /* 0xff8000001e597808 */ /* 0x000fe40002800000 */
[----:B------:R-:W-:-:S02]  /*2100*/  FMNMX.FTZ R6, R91, R93, !PT ;  /* 0x0000005d5b067209 */ /* 0x000fc40007810000 */
[C---:B------:R-:W-:Y:S02]  /*2110*/  ISETP.GT.AND P4, PT, R4.reuse, 0x10, PT ;  /* 0x000000100400780c */ /* 0x040fe40003f84270 */
[----:B------:R-:W-:Y:S02]  /*2120*/  FSEL R7, R31, -INF , P3 ;  /* 0xff8000001f077808 */ /* 0x000fe40001800000 */
[----:B------:R-:W-:Y:S02]  /*2130*/  FMNMX.FTZ R6, R89, R6, !PT ;  /* 0x0000000659067209 */ /* 0x000fe40007810000 */
        /* <DEDUP_REMOVED lines=81> */
[----:B------:R-:W-:Y:S01]  /*2650*/  FSEL R87, R87, -INF , P3 ;  /* 0xff80000057577808 */ /* 0x000fe20001800000 */
[----:B------:R-:W0:Y:S01]  /*2660*/  SHFL.IDX PT, R6, R0, RZ, 0x1c1f ;  /* 0x001c1fff00067589 */ /* 0x000e2200000e0000 */
[----:B------:R-:W-:-:S04]  /*2670*/  FMNMX.FTZ R4, R86, R95, !PT ;  /* 0x0000005f56047209 */ /* 0x000fc80007810000 */
[----:B------:R-:W-:-:S05]  /*2680*/  FMNMX.FTZ R8, R87, R4, !PT ;  /* 0x0000000457087209 */ /* 0x000fca0007810000 */
[----:B------:R-:W1:Y:S01]  /*2690*/  SHFL.BFLY PT, R95, R8, 0x2, 0x1f ;  /* 0x0c401f00085f7f89 */ /* 0x000e6200000e0000 */
[----:B0-----:R-:W-:-:S04]  /*26a0*/  VIADDMNMX R2, R6, R5, R2, PT ;  /* 0x0000000506027246 */ /* 0x001fc80003800102 */
[C---:B------:R-:W-:Y:S02]  /*26b0*/  ISETP.GT.AND P4, PT, R2.reuse, 0x1, PT ;  /* 0x000000010200780c */ /* 0x040fe40003f84270 */
[----:B------:R-:W-:Y:S02]  /*26c0*/  ISETP.GT.AND P5, PT, R2, 0x8, PT ;  /* 0x000000080200780c */ /* 0x000fe40003fa4270 */
[----:B------:R-:W-:Y:S02]  /*26d0*/  FSEL R25, R25, -INF , P4 ;  /* 0xff80000019197808 */ /* 0x000fe40002000000 */
[----:B-1----:R-:W-:Y:S02]  /*26e0*/  FMNMX.FTZ R95, R8, R95, !PT ;  /* 0x0000005f085f7209 */ /* 0x002fe40007810000 */
[----:B------:R-:W-:Y:S02]  /*26f0*/  FSEL R28, R28, -INF , P5 ;  /* 0xff8000001c1c7808 */ /* 0x000fe40002800000 */
[----:B------:R-:W-:Y:S01]  /*2700*/  ISETP.GT.AND P4, PT, R2, 0x10, PT ;  /* 0x000000100200780c */ /* 0x000fe20003f84270 */
[----:B------:R-:W0:Y:S03]  /*2710*/  SHFL.BFLY PT, R4, R95, 0x1, 0x1f ;  /* 0x0c201f005f047f89 */ /* 0x000e2600000e0000 */
[----:B------:R-:W-:-:S02]  /*2720*/  FSEL R32, R32, -INF , P4 ;  /* 0xff80000020207808 */ /* 0x000fc40002000000 */
[----:B------:R-:W-:-:S04]  /*2730*/  ISETP.GT.AND P4, PT, R2, 0x18, PT ;  /* 0x000000180200780c */ /* 0x000fc80003f84270 */
[----:B------:R-:W-:Y:S02]  /*2740*/  FSEL R36, R36, -INF , P4 ;  /* 0xff80000024247808 */ /* 0x000fe40002000000 */
[----:B------:R-:W-:-:S04]  /*2750*/  ISETP.GT.AND P4, PT, R2, 0x20, PT ;  /* 0x000000200200780c */ /* 0x000fc80003f84270 */
[----:B------:R-:W-:Y:S02]  /*2760*/  FSEL R40, R40, -INF , P4 ;  /* 0xff80000028287808 */ /* 0x000fe40002000000 */
[----:B------:R-:W-:-:S04]  /*2770*/  ISETP.GT.AND P4, PT, R2, 0x28, PT ;  /* 0x000000280200780c */ /* 0x000fc80003f84270 */
[----:B------:R-:W-:Y:S02]  /*2780*/  FSEL R44, R44, -INF , P4 ;  /* 0xff8000002c2c7808 */ /* 0x000fe40002000000 */
[----:B------:R-:W-:Y:S02]  /*2790*/  ISETP.GT.AND P4, PT, R2, 0x30, PT ;  /* 0x000000300200780c */ /* 0x000fe40003f84270 */
[----:B0-----:R-:W-:Y:S02]  /*27a0*/  FMNMX.FTZ R0, R95, R4, !PT ;  /* 0x000000045f007209 */ /* 0x001fe40007810000 */
[----:B------:R-:W-:Y:S02]  /*27b0*/  CS2R R94, SRZ ;  /* 0x00000000005e7805 */ /* 0x000fe4000001ff00 */
[----:B------:R-:W-:Y:S02]  /*27c0*/  FSEL R48, R48, -INF , P4 ;  /* 0xff80000030307808 */ /* 0x000fe40002000000 */
[C---:B------:R-:W-:Y:S01]  /*27d0*/  FSETP.NEU.FTZ.AND P3, PT, R0.reuse, -INF , PT ;  /* 0xff8000000000780b */ /* 0x040fe20003f7d000 */
[----:B------:R-:W-:-:S01]  /*27e0*/  FFMA.FTZ R10, R0, R97, -8 ;  /* 0xc1000000000a7423 */ /* 0x000fc20000010061 */
[----:B------:R-:W-:-:S02]  /*27f0*/  ISETP.GT.AND P4, PT, R2, 0x38, PT ;  /* 0x000000380200780c */ /* 0x000fc40003f84270 */
[----:B------:R-:W-:Y:S02]  /*2800*/  CS2R R96, SRZ ;  /* 0x0000000000607805 */ /* 0x000fe4000001ff00 */
[----:B------:R-:W-:Y:S02]  /*2810*/  FSEL R10, R10, RZ, P3 ;  /* 0x000000ff0a0a7208 */ /* 0x000fe40001800000 */
[----:B------:R-:W-:Y:S02]  /*2820*/  ISETP.GT.AND P3, PT, R2, RZ, PT ;  /* 0x000000ff0200720c */ /* 0x000fe40003f64270 */
[----:B------:R-:W-:Y:S01]  /*2830*/  FSEL R52, R52, -INF , P4 ;  /* 0xff80000034347808 */ /* 0x000fe20002000000 */
[----:B------:R-:W-:-:S01]  /*2840*/  FFMA.FTZ R6, R89, UR43, -R10 ;  /* 0x0000002b59067c23 */ /* 0x000fc2000801080a */
[----:B------:R-:W-:Y:S01]  /*2850*/  FSEL R24, R24, -INF , P3 ;  /* 0xff80000018187808 */ /* 0x000fe20001800000 */
[----:B------:R-:W-:-:S01]  /*2860*/  FFMA.FTZ R20, R35, UR43, -R10 ;  /* 0x0000002b23147c23 */ /* 0x000fc2000801080a */
[----:B------:R-:W-:Y:S01]  /*2870*/  ISETP.GT.AND P3, PT, R2, 0x9, PT ;  /* 0x000000090200780c */ /* 0x000fe20003f64270 */
[----:B------:R-:W-:-:S01]  /*2880*/  FFMA.FTZ R47, R47, UR43, -R10 ;  /* 0x0000002b2f2f7c23 */ /* 0x000fc2000801080a */
[----:B------:R-:W-:Y:S01]  /*2890*/  FMNMX.FTZ R89, R24, R25, !PT ;  /* 0x0000001918597209 */ /* 0x000fe20007810000 */
[----:B------:R-:W-:-:S01]  /*28a0*/  FFMA.FTZ R43, R43, UR43, -R10 ;  /* 0x0000002b2b2b7c23 */ /* 0x000fc2000801080a */
[----:B------:R-:W-:Y:S01]  /*28b0*/  FSEL R29, R29, -INF , P3 ;  /* 0xff8000001d1d7808 */ /* 0x000fe20001800000 */
[----:B------:R-:W-:-:S01]  /*28c0*/  FFMA.FTZ R38, R62, UR43, -R10 ;  /* 0x0000002b3e267c23 */ /* 0x000fc2000801080a */
[----:B------:R-:W-:Y:S01]  /*28d0*/  FMNMX.FTZ R8, R28, R89, !PT ;  /* 0x000000591c087209 */ /* 0x000fe20007810000 */
[----:B------:R-:W-:-:S01]  /*28e0*/  FFMA.FTZ R4, R91, UR43, -R10 ;  /* 0x0000002b5b047c23 */ /* 0x000fc2000801080a */
[----:B------:R-:W-:Y:S01]  /*28f0*/  ISETP.GT.AND P3, PT, R2, 0x11, PT ;  /* 0x000000110200780c */ /* 0x000fe20003f64270 */
[----:B------:R-:W-:-:S01]  /*2900*/  FFMA.FTZ R5, R93, UR43, -R10 ;  /* 0x0000002b5d057c23 */ /* 0x000fc2000801080a */
[----:B------:R-:W-:Y:S01]  /*2910*/  FMNMX.FTZ R89, R29, R8, !PT ;  /* 0x000000081d597209 */ /* 0x000fe20007810000 */
[----:B------:R-:W-:-:S01]  /*2920*/  FFMA.FTZ R8, R9, UR43, -R10 ;  /* 0x0000002b09087c23 */ /* 0x000fc2000801080a */
[----:B------:R-:W-:Y:S01]  /*2930*/  FSEL R33, R33, -INF , P3 ;  /* 0xff80000021217808 */ /* 0x000fe20001800000 */
[----:B------:R-:W-:Y:S01]  /*2940*/  MUFU.EX2 R4, R4 ;  /* 0x0000000400047308 */ /* 0x000fe20000000800 */
[----:B------:R-:W-:Y:S01]  /*2950*/  FMNMX.FTZ R12, R32, R89, !PT ;  /* 0x00000059200c7209 */ /* 0x000fe20007810000 */
[--C-:B------:R-:W-:Y:S01]  /*2960*/  FFMA.FTZ R7, R7, UR43, -R10.reuse ;  /* 0x0000002b07077c23 */ /* 0x100fe2000801080a */
[----:B------:R-:W-:Y:S01]  /*2970*/  ISETP.GT.AND P3, PT, R2, 0x19, PT ;  /* 0x000000190200780c */ /* 0x000fe20003f64270 */
[--C-:B------:R-:W-:Y:S01]  /*2980*/  FFMA.FTZ R39, R39, UR43, -R10.reuse ;  /* 0x0000002b27277c23 */ /* 0x100fe2000801080a */
[----:B------:R-:W-:Y:S01]  /*2990*/  FMNMX.FTZ R9, R33, R12, !PT ;  /* 0x0000000c21097209 */ /* 0x000fe20007810000 */
[--C-:B------:R-:W-:Y:S01]  /*29a0*/  FFMA.FTZ R42, R67, UR43, -R10.reuse ;  /* 0x0000002b432a7c23 */ /* 0x100fe2000801080a */
        /* <DEDUP_REMOVED lines=9> */
[----:B------:R0:W-:Y:S01]  /*2a40*/  MUFU.EX2 R9, R20 ;  /* 0x0000001400097308 */ /* 0x0001e20000000800 */
        /* <DEDUP_REMOVED lines=9> */
[----:B------:R-:W-:Y:S01]  /*2ae0*/  FFMA.FTZ R50, R75, UR43, -R10 ;  /* 0x0000002b4b327c23 */ /* 0x000fe2000801080a */
[----:B------:R-:W-:-:S02]  /*2af0*/  ISETP.GT.AND P3, PT, R2, 0x31, PT ;  /* 0x000000310200780c */ /* 0x000fc40003f64270 */
[----:B------:R-:W-:Y:S02]  /*2b00*/  CS2R R92, SRZ ;  /* 0x00000000005c7805 */ /* 0x000fe4000001ff00 */
[----:B------:R-:W-:Y:S01]  /*2b10*/  FMNMX.FTZ R35, R45, R14, !PT ;  /* 0x0000000e2d237209 */ /* 0x000fe20007810000 */
[----:B------:R-:W-:Y:S01]  /*2b20*/  FFMA.FTZ R14, R31, UR43, -R10 ;  /* 0x0000002b1f0e7c23 */ /* 0x000fe2000801080a */
[----:B------:R-:W-:Y:S01]  /*2b30*/  FSEL R49, R49, -INF , P3 ;  /* 0xff80000031317808 */ /* 0x000fe20001800000 */
[----:B------:R-:W1:Y:S01]  /*2b40*/  MUFU.EX2 R7, R7 ;  /* 0x0000000700077308 */ /* 0x000e620000000800 */
[----:B0-----:R-:W-:Y:S02]  /*2b50*/  FMNMX.FTZ R20, R48, R35, !PT ;  /* 0x0000002330147209 */ /* 0x001fe40007810000 */
[----:B------:R-:W-:Y:S02]  /*2b60*/  CS2R R90, SRZ ;  /* 0x00000000005a7805 */ /* 0x000fe4000001ff00 */
[----:B------:R-:W-:-:S02]  /*2b70*/  ISETP.GT.AND P3, PT, R2, 0x39, PT ;  /* 0x000000390200780c */ /* 0x000fc40003f64270 */
[----:B------:R-:W-:Y:S02]  /*2b80*/  CS2R R88, SRZ ;  /* 0x0000000000587805 */ /* 0x000fe4000001ff00 */
        /* <DEDUP_REMOVED lines=8> */
[----:B------:R-:W-:Y:S01]  /*2c10*/  FMNMX.FTZ R35, R53, R20, !PT ;  /* 0x0000001435237209 */ /* 0x000fe20007810000 */
[--C-:B------:R-:W-:Y:S01]  /*2c20*/  FFMA.FTZ R20, R21, UR43, -R10.reuse ;  /* 0x0000002b15147c23 */ /* 0x100fe2000801080a */
[----:B------:R-:W-:Y:S02]  /*2c30*/  ISETP.GT.AND P4, PT, R2, 0x48, PT ;  /* 0x000000480200780c */ /* 0x000fe40003f84270 */
[----:B------:R-:W-:Y:S02]  /*2c40*/  FSEL R57, R57, -INF , P3 ;  /* 0xff80000039397808 */ /* 0x000fe40001800000 */
[----:B------:R-:W-:Y:S01]  /*2c50*/  FMNMX.FTZ R26, R56, R35, !PT ;  /* 0x00000023381a7209 */ /* 0x000fe20007810000 */
[----:B------:R-:W-:Y:S01]  /*2c60*/  MUFU.EX2 R12, R12 ;  /* 0x0000000c000c7308 */ /* 0x000fe20000000800 */
[----:B------:R-:W-:Y:S01]  /*2c70*/  ISETP.GT.AND P3, PT, R2, 0x49, PT ;  /* 0x000000490200780c */ /* 0x000fe20003f64270 */
[----:B0-----:R-:W-:Y:S01]  /*2c80*/  FFMA.FTZ R43, R63, UR43, -R10 ;  /* 0x0000002b3f2b7c23 */ /* 0x001fe2000801080a */
[----:B------:R-:W-:Y:S01]  /*2c90*/  FSEL R60, R60, -INF , P4 ;  /* 0xff8000003c3c7808 */ /* 0x000fe20002000000 */
[----:B------:R-:W-:Y:S01]  /*2ca0*/  IMAD.U32 R63, RZ, RZ, UR43 ;  /* 0x0000002bff3f7e24 */ /* 0x000fe2000f8e00ff */
[----:B------:R-:W-:-:S02]  /*2cb0*/  FMNMX.FTZ R21, R57, R26, !PT ;  /* 0x0000001a39157209 */ /* 0x000fc40007810000 */
[----:B------:R-:W-:Y:S01]  /*2cc0*/  ISETP.GT.AND P4, PT, R2, 0x50, PT ;  /* 0x000000500200780c */ /* 0x000fe20003f84270 */
[----:B------:R0:W2:Y:S01]  /*2cd0*/  MUFU.EX2 R27, R39 ;  /* 0x00000027001b7308 */ /* 0x0000a20000000800 */
[----:B------:R-:W-:Y:S02]  /*2ce0*/  FSEL R61, R61, -INF , P3 ;  /* 0xff8000003d3d7808 */ /* 0x000fe40001800000 */
[----:B------:R-:W-:Y:S02]  /*2cf0*/  FMNMX.FTZ R26, R60, R21, !PT ;  /* 0x000000153c1a7209 */ /* 0x000fe40007810000 */
[----:B------:R-:W-:Y:S02]  /*2d00*/  ISETP.GT.AND P3, PT, R2, 0x51, PT ;  /* 0x000000510200780c */ /* 0x000fe40003f64270 */
[----:B------:R-:W-:Y:S01]  /*2d10*/  FSEL R64, R64, -INF , P4 ;  /* 0xff80000040407808 */ /* 0x000fe20002000000 */
[----:B------:R-:W-:Y:S01]  /*2d20*/  MUFU.EX2 R21, R47 ;  /* 0x0000002f00157308 */ /* 0x000fe20000000800 */
[----:B------:R-:W-:Y:S01]  /*2d30*/  FMNMX.FTZ R35, R61, R26, !PT ;  /* 0x0000001a3d237209 */ /* 0x000fe20007810000 */
[----:B0-----:R-:W-:Y:S01]  /*2d40*/  FFMA.FTZ R39, R70, UR43, -R10 ;  /* 0x0000002b46277c23 */ /* 0x001fe2000801080a */
[----:B------:R-:W-:-:S02]  /*2d50*/  ISETP.GT.AND P4, PT, R2, 0x58, PT ;  /* 0x000000580200780c */ /* 0x000fc40003f84270 */
[----:B------:R-:W-:Y:S02]  /*2d60*/  FSEL R65, R65, -INF , P3 ;  /* 0xff80000041417808 */ /* 0x000fe40001800000 */
[----:B------:R-:W-:Y:S01]  /*2d70*/  FMNMX.FTZ R26, R64, R35, !PT ;  /* 0x00000023401a7209 */ /* 0x000fe20007810000 */
[----:B------:R-:W-:Y:S01]  /*2d80*/  MUFU.EX2 R14, R14 ;  /* 0x0000000e000e7308 */ /* 0x000fe20000000800 */
[----:B------:R-:W-:Y:S02]  /*2d90*/  ISETP.GT.AND P3, PT, R2, 0x59, PT ;  /* 0x000000590200780c */ /* 0x000fe40003f64270 */
[----:B------:R-:W-:Y:S02]  /*2da0*/  FSEL R68, R68, -INF , P4 ;  /* 0xff80000044447808 */ /* 0x000fe40002000000 */
        /* <DEDUP_REMOVED lines=9> */
[----:B------:R-:W-:Y:S01]  /*2e40*/  MUFU.EX2 R15, R15 ;  /* 0x0000000f000f7308 */ /* 0x000fe20000000800 */
[----:B------:R-:W-:Y:S02]  /*2e50*/  FMNMX.FTZ R35, R69, R30, !PT ;  /* 0x0000001e45237209 */ /* 0x000fe40007810000 */
[----:B------:R-:W-:Y:S02]  /*2e60*/  ISETP.GT.AND P4, PT, R2, 0x68, PT ;  /* 0x000000680200780c */ /* 0x000fe40003f84270 */
[----:B------:R-:W-:Y:S02]  /*2e70*/  FSEL R73, R73, -INF , P3 ;  /* 0xff80000049497808 */ /* 0x000fe40001800000 */
[----:B------:R-:W-:Y:S01]  /*2e80*/  FMNMX.FTZ R30, R72, R35, !PT ;  /* 0x00000023481e7209 */ /* 0x000fe20007810000 */
[----:B------:R-:W-:Y:S01]  /*2e90*/  MUFU.EX2 R26, R26 ;  /* 0x0000001a001a7308 */ /* 0x000fe20000000800 */
[----:B------:R-:W-:-:S02]  /*2ea0*/  ISETP.GT.AND P3, PT, R2, 0x69, PT ;  /* 0x000000690200780c */ /* 0x000fc40003f64270 */
[----:B------:R-:W-:Y:S02]  /*2eb0*/  FSEL R76, R76, -INF , P4 ;  /* 0xff8000004c4c7808 */ /* 0x000fe40002000000 */
[----:B------:R-:W-:Y:S01]  /*2ec0*/  FMNMX.FTZ R35, R73, R30, !PT ;  /* 0x0000001e49237209 */ /* 0x000fe20007810000 */
[--C-:B------:R-:W-:Y:S01]  /*2ed0*/  FFMA.FTZ R30, R55, UR43, -R10.reuse ;  /* 0x0000002b371e7c23 */ /* 0x100fe2000801080a */
[----:B------:R-:W-:Y:S01]  /*2ee0*/  ISETP.GT.AND P4, PT, R2, 0x70, PT ;  /* 0x000000700200780c */ /* 0x000fe20003f84270 */
[----:B------:R-:W-:Y:S01]  /*2ef0*/  MUFU.EX2 R13, R13 ;  /* 0x0000000d000d7308 */ /* 0x000fe20000000800 */
[----:B------:R-:W-:Y:S01]  /*2f00*/  FSEL R77, R77, -INF , P3 ;  /* 0xff8000004d4d7808 */ /* 0x000fe20001800000 */
[----:B------:R-:W-:Y:S01]  /*2f10*/  FFMA.FTZ R55, R82, UR43, -R10 ;  /* 0x0000002b52377c23 */ /* 0x000fe2000801080a */
[----:B------:R-:W-:Y:S02]  /*2f20*/  FMNMX.FTZ R34, R76, R35, !PT ;  /* 0x000000234c227209 */ /* 0x000fe40007810000 */
[----:B------:R-:W-:-:S02]  /*2f30*/  ISETP.GT.AND P3, PT, R2, 0x71, PT ;  /* 0x000000710200780c */ /* 0x000fc40003f64270 */
[----:B------:R-:W-:Y:S01]  /*2f40*/  FSEL R80, R80, -INF , P4 ;  /* 0xff80000050507808 */ /* 0x000fe20002000000 */
[----:B------:R-:W0:Y:S01]  /*2f50*/  MUFU.EX2 R30, R30 ;  /* 0x0000001e001e7308 */ /* 0x000e220000000800 */
        /* <DEDUP_REMOVED lines=9> */
[----:B------:R-:W-:Y:S01]  /*2ff0*/  FSEL R85, R85, -INF , P3 ;  /* 0xff80000055557808 */ /* 0x000fe20001800000 */
[----:B------:R-:W-:Y:S01]  /*3000*/  MUFU.EX2 R38, R38 ;  /* 0x0000002600267308 */ /* 0x000fe20000000800 */
[----:B------:R-:W-:Y:S01]  /*3010*/  FMNMX.FTZ R2, R84, R35, !PT ;  /* 0x0000002354027209 */ /* 0x000fe20007810000 */
[----:B------:R-:W-:Y:S01]  /*3020*/  FFMA.FTZ R35, R66, UR43, -R10 ;  /* 0x0000002b42237c23 */ /* 0x000fe2000801080a */
[----:B-1----:R-:W-:Y:S02]  /*3030*/  F2FP.SATFINITE.E4M3.F32.PACK_AB_MERGE_C R149, R7, R6, RZ ;  /* 0x000000060795723e */ /* 0x002fe400048070ff */
[----:B------:R-:W-:-:S02]  /*3040*/  FMNMX.FTZ R2, R85, R2, !PT ;  /* 0x0000000255027209 */ /* 0x000fc40007810000 */
[----:B--2---:R-:W-:Y:S01]  /*3050*/  F2FP.SATFINITE.E4M3.F32.PACK_AB_MERGE_C R151, R27, R12, RZ ;  /* 0x0000000c1b97723e */ /* 0x004fe200048070ff */
[----:B------:R-:W-:Y:S01]  /*3060*/  MUFU.EX2 R34, R34 ;  /* 0x0000002200227308 */ /* 0x000fe20000000800 */
[----:B0-----:R-:W-:Y:S01]  /*3070*/  F2FP.SATFINITE.E4M3.F32.PACK_AB_MERGE_C R147, R30, R13, RZ ;  /* 0x0000000d1e93723e */ /* 0x001fe200048070ff */
[----:B------:R-:W0:Y:S01]  /*3080*/  SHFL.BFLY PT, R47, R2, 0x2, 0x1f ;  /* 0x0c401f00022f7f89 */ /* 0x000e2200000e0000 */
[----:B------:R-:W-:Y:S02]  /*3090*/  F2FP.SATFINITE.E4M3.F32.PACK_AB_MERGE_C R149, R5, R4, R149 ;  /* 0x000000040595723e */ /* 0x000fe40004807095 */
[----:B------:R-:W-:Y:S02]  /*30a0*/  F2FP.SATFINITE.E4M3.F32.PACK_AB_MERGE_C R151, R9, R8, R151 ;  /* 0x000000080997723e */ /* 0x000fe40004807097 */
[----:B------:R-:W-:Y:S01]  /*30b0*/  F2FP.SATFINITE.E4M3.F32.PACK_AB_MERGE_C R145, R21, R20, RZ ;  /* 0x000000141591723e */ /* 0x000fe200048070ff */
[----:B------:R-:W-:Y:S01]  /*30c0*/  MUFU.EX2 R43, R43 ;  /* 0x0000002b002b7308 */ /* 0x000fe20000000800 */
[----:B------:R-:W-:-:S02]  /*30d0*/  F2FP.SATFINITE.E4M3.F32.PACK_AB_MERGE_C R147, R26, R15, R147 ;  /* 0x0000000f1a93723e */ /* 0x000fc40004807093 */
[----:B------:R-:W-:-:S05]  /*30e0*/  F2FP.SATFINITE.E4M3.F32.PACK_AB_MERGE_C R145, R31, R14, R145 ;  /* 0x0000000e1f91723e */ /* 0x000fca0004807091 */
[----:B------:R-:W-:Y:S08]  /*30f0*/  MUFU.EX2 R35, R35 ;  /* 0x0000002300237308 */ /* 0x000ff00000000800 */
[----:B------:R-:W-:Y:S01]  /*3100*/  MUFU.EX2 R42, R42 ;  /* 0x0000002a002a7308 */ /* 0x000fe20000000800 */
[----:B0-----:R-:W-:Y:S01]  /*3110*/  FMNMX.FTZ R58, R2, R47, !PT ;  /* 0x0000002f023a7209 */ /* 0x001fe20007810000 */
[----:B------:R-:W-:-:S04]  /*3120*/  FFMA.FTZ R47, R74, UR43, -R10 ;  /* 0x0000002b4a2f7c23 */ /* 0x000fc8000801080a */
[----:B------:R-:W0:Y:S02]  /*3130*/  SHFL.BFLY PT, R59, R58, 0x1, 0x1f ;  /* 0x0c201f003a3b7f89 */ /* 0x000e2400000e0000 */
[----:B------:R-:W-:Y:S08]  /*3140*/  MUFU.EX2 R39, R39 ;  /* 0x0000002700277308 */ /* 0x000ff00000000800 */
[----:B------:R-:W-:Y:S08]  /*3150*/  MUFU.EX2 R46, R46 ;  /* 0x0000002e002e7308 */ /* 0x000ff00000000800 */
[----:B------:R-:W-:Y:S01]  /*3160*/  MUFU.EX2 R51, R51 ;  /* 0x0000003300337308 */ /* 0x000fe20000000800 */
[----:B0-----:R-:W-:-:S07]  /*3170*/  FMNMX.FTZ R2, R58, R59, !PT ;  /* 0x0000003b3a027209 */ /* 0x001fce0007810000 */
[----:B------:R-:W-:Y:S01]  /*3180*/  MUFU.EX2 R54, R54 ;  /* 0x0000003600367308 */ /* 0x000fe20000000800 */
[----:B------:R-:W-:-:S01]  /*3190*/  FFMA.FTZ R58, R83, UR43, -R10 ;  /* 0x0000002b533a7c23 */ /* 0x000fc2000801080a */
[--C-:B------:R-:W-:Y:S01]  /*31a0*/  FFMA.FTZ R59, R86, UR43, -R10.reuse ;  /* 0x0000002b563b7c23 */ /* 0x100fe2000801080a */
[C---:B------:R-:W-:Y:S01]  /*31b0*/  FSETP.NEU.FTZ.AND P3, PT, R2.reuse, -INF , PT ;  /* 0xff8000000200780b */ /* 0x040fe20003f7d000 */
[----:B------:R-:W-:Y:S01]  /*31c0*/  FFMA.FTZ R62, R2, R63, -8 ;  /* 0xc1000000023e7423 */ /* 0x000fe2000001003f */
[----:B------:R-:W-:-:S03]  /*31d0*/  FFMA.FTZ R10, R87, UR43, -R10 ;  /* 0x0000002b570a7c23 */ /* 0x000fc6000801080a */
        /* <DEDUP_REMOVED lines=52> */
[----:B------:R-:W-:Y:S02]  /*3520*/  F2FP.SATFINITE.E4M3.F32.PACK_AB_MERGE_C R63, R66, R63, RZ ;  /* 0x0000003f423f723e */ /* 0x000fe400048070ff */
[----:B------:R2:W-:Y:S02]  /*3530*/  @!P1 SYNCS.ARRIVE.TRANS64.RED.A1T0 RZ, [R48+URZ], RZ ;  /* 0x000000ff30ff99a7 */ /* 0x0005e4000810043f */
[----:B------:R-:W3:Y:S01]  /*3540*/  MUFU.EX2 R36, R36 ;  /* 0x0000002400247308 */ /* 0x000ee20000000800 */
[----:B0-----:R-:W-:-:S01]  /*3550*/  FADD.FTZ R56, R28, R49 ;  /* 0x000000311c387221 */ /* 0x001fc20000010000 */
[----:B------:R-:W-:-:S06]  /*3560*/  F2FP.SATFINITE.E4M3.F32.PACK_AB_MERGE_C R148, R25, R24, R63 ;  /* 0x000000181994723e */ /* 0x000fcc000480703f */
        /* <DEDUP_REMOVED lines=69> */
[----:B------:R-:W-:-:S04]  /*39c0*/  F2FP.SATFINITE.E4M3.F32.PACK_AB_MERGE_C R68, R69, R68, RZ ;  /* 0x000000444544723e */ /* 0x000fc800048070ff */
[----:B------:R-:W-:Y:S01]  /*39d0*/  F2FP.SATFINITE.E4M3.F32.PACK_AB_MERGE_C R142, R48, R3, R68 ;  /* 0x00000003308e723e */ /* 0x000fe20004807044 */
[----:B------:R-:W2:Y:S01]  /*39e0*/  MUFU.EX2 R6, R73 ;  /* 0x0000004900067308 */ /* 0x000ea20000000800 */
[----:B0-----:R-:W-:-:S07]  /*39f0*/  FADD.FTZ R5, R49, R4 ;  /* 0x0000000431057221 */ /* 0x001fce0000010000 */
[----:B------:R-:W0:Y:S01]  /*3a00*/  MUFU.EX2 R76, R76 ;  /* 0x0000004c004c7308 */ /* 0x000e220000000800 */
[C---:B-1----:R-:W-:Y:S01]  /*3a10*/  F2FP.SATFINITE.E4M3.F32.PACK_AB_MERGE_C R137, R50.reuse, R47, R8 ;  /* 0x0000002f3289723e */ /* 0x042fe20004807008 */
[----:B------:R-:W-:-:S04]  /*3a20*/  FADD.FTZ R50, R50, R7 ;  /* 0x0000000732327221 */ /* 0x000fc80000010000 */
[----:B------:R-:W-:Y:S02]  /*3a30*/  FADD.FTZ R51, R51, R50 ;  /* 0x0000003233337221 */ /* 0x000fe40000010000 */
[----:B------:R-:W1:Y:S01]  /*3a40*/  MUFU.EX2 R77, R77 ;  /* 0x0000004d004d7308 */ /* 0x000e620000000800 */
[----:B--2---:R-:W-:-:S01]  /*3a50*/  FADD.FTZ R7, R6, R5 ;  /* 0x0000000506077221 */ /* 0x004fc20000010000 */
[----:B------:R-:W-:-:S06]  /*3a60*/  FADD.FTZ R54, R54, R51 ;  /* 0x0000003336367221 */ /* 0x000fcc0000010000 */
[----:B------:R-:W-:Y:S01]  /*3a70*/  MUFU.EX2 R59, R59 ;  /* 0x0000003b003b7308 */ /* 0x000fe20000000800 */
[----:B0-----:R-:W-:-:S07]  /*3a80*/  FADD.FTZ R4, R76, R7 ;  /* 0x000000074c047221 */ /* 0x001fce0000010000 */
        /* <DEDUP_REMOVED lines=17> */
[----:B------:R-:W-:-:S03]  /*3ba0*/  FADD.FTZ R3, R10, R3 ;  /* 0x000000030a037221 */ /* 0x000fc60000010000 */
[----:B--2---:R-:W-:Y:S01]  /*3bb0*/  FADD.FTZ R4, R84, R7 ;  /* 0x0000000754047221 */ /* 0x004fe20000010000 */
        /* <DEDUP_REMOVED lines=8> */
[----:B------:R-:W-:-:S07]  /*3c40*/  IMAD.MOV.U32 R135, RZ, RZ, RZ ;  /* 0x000000ffff877224 */ /* 0x000fce00078e00ff */
.L_x_1770:
[----:B------:R-:W-:-:S04]  /*3c50*/  UISETP.NE.AND UP1, UPT, UR20, 0x1, UPT ;  /* 0x000000011400788c */ /* 0x000fc8000bf25270 */
[----:B------:R-:W-:-:S04]  /*3c60*/  USEL UR36, URZ, 0x1, UP1 ;  /* 0x000000013f247887 */ /* 0x000fc80008800000 */
[----:B------:R-:W-:Y:S01]  /*3c70*/  ULOP3.LUT UR36, UR19, UR36, URZ, 0x3c, !UPT ;  /* 0x0000002413247292 */ /* 0x000fe2000f8e3c3f */
[----:B------:R-:W-:Y:S11]  /*3c80*/  @!P0 BRA `(.L_x_1761) ;  /* 0x0000000000048947 */ /* 0x000ff60003800000 */
[----:B------:R-:W-:Y:S01]  /*3c90*/  BPT.TRAP 0x1 ;  /* 0x000000040000795c */ /* 0x000fe20000300000 */
.L_x_1761:
        /* <DEDUP_REMOVED lines=9> */
.L_x_1762:
[----:B-1----:R-:W-:Y:S05]  /*3d30*/  @P3 BRA `(.L_x_1763) ;  /* 0x0000000000083947 */ /* 0x002fea0003800000 */
[----:B------:R-:W1:Y:S02]  /*3d40*/  SYNCS.PHASECHK.TRANS64.TRYWAIT P3, [UR21+0x19c30], R0 ;  /* 0x019c3000ff0075a7 */ /* 0x000e640008060155 */
[----:B-1----:R-:W-:Y:S05]  /*3d50*/  @!P3 BRA `(.L_x_1764) ;  /* 0x000000c00020b947 */ /* 0x002fea0003800000 */
.L_x_1763:
        /* <DEDUP_REMOVED lines=17> */
.L_x_1765:
[----:B------:R-:W-:Y:S01]  /*3e70*/  ULEA UR11, UR20, UR47, 0x3 ;  /* 0x0000002f140b7291 */ /* 0x000fe2000f8e183f */
[----:B01----:R-:W-:-:S05]  /*3e80*/  IMAD.U32 R0, RZ, RZ, UR19 ;  /* 0x00000013ff007e24 */ /* 0x003fca000f8e00ff */
[----:B------:R-:W-:-:S04]  /*3e90*/  SHF.L.U32 R0, R0, 0x1f, RZ ;  /* 0x0000001f00007819 */ /* 0x000fc800000006ff */
[----:B------:R0:W1:Y:S01]  /*3ea0*/  SYNCS.PHASECHK.TRANS64.TRYWAIT P3, [UR11+0x19c50], R0 ;  /* 0x019c5000ff0075a7 */ /* 0x000062000806014b */
[----:B------:R-:W-:Y:S05]  /*3eb0*/  @!P0 BRA `(.L_x_1766) ;  /* 0x0000000000048947 */ /* 0x000fea0003800000 */
[----:B------:R-:W-:Y:S01]  /*3ec0*/  BPT.TRAP 0x1 ;  /* 0x000000040000795c */ /* 0x000fe20000300000 */
.L_x_1766:
[----:B-1----:R-:W-:Y:S05]  /*3ed0*/  @P3 BRA `(.L_x_1767) ;  /* 0x0000000000083947 */ /* 0x002fea0003800000 */
[----:B------:R-:W1:Y:S02]  /*3ee0*/  SYNCS.PHASECHK.TRANS64.TRYWAIT P3, [UR11+0x19c50], R0 ;  /* 0x019c5000ff0075a7 */ /* 0x000e64000806014b */
[----:B-1----:R-:W-:Y:S05]  /*3ef0*/  @!P3 BRA `(.L_x_1768) ;  /* 0x000000bc00d0b947 */ /* 0x002fea0003800000 */
.L_x_1767:
[----:B------:R-:W-:Y:S01]  /*3f00*/  UIADD3 UR6, UR47, 0x3000, URZ ;  /* 0x000030002f067890 */ /* 0x000fe2000fffe03f */
[----:B------:R-:W-:Y:S01]  /*3f10*/  WARPGROUP.ARRIVE ;  /* 0x00000000000079c5 */ /* 0x000fe20000000000 */
[----:B------:R-:W-:Y:S01]  /*3f20*/  UMOV UR7, 0x40000040 ;  /* 0x4000004000077882 */ /* 0x000fe20000000000 */
[----:B------:R-:W-:Y:S01]  /*3f30*/  VIADD R8, R17, UR42 ;  /* 0x0000002a11087c36 */ /* 0x000fe20008000000 */
[----:B------:R-:W-:Y:S01]  /*3f40*/  USHF.R.U32.HI UR6, URZ, 0x4, UR6 ;  /* 0x000000043f067899 */ /* 0x000fe20008011606 */
[----:B------:R-:W-:Y:S02]  /*3f50*/  IMAD.MOV.U32 R9, RZ, RZ, -0x2 ;  /* 0xfffffffeff097424 */ /* 0x000fe400078e00ff */
[----:B------:R-:W-:Y:S01]  /*3f60*/  IMAD.U32 R13, RZ, RZ, UR43 ;  /* 0x0000002bff0d7e24 */ /* 0x000fe2000f8e00ff */
[----:B------:R-:W-:-:S04]  /*3f70*/  ULOP3.LUT UR6, UR6, 0x3fff, URZ, 0xc0, !UPT ;  /* 0x00003fff06067892 */ /* 0x000fc8000f8ec03f */
        /* <DEDUP_REMOVED lines=13> */
[----:B------:R-:W-:Y:S01]  /*4050*/  UIADD3 UR6, UR10, 0x2, URZ ;  /* 0x000000020a067890 */ /* 0x000fe2000fffe03f */
[----:B------:R-:W-:-:S05]  /*4060*/  IMAD.U32 R9, RZ, RZ, UR52 ;  /* 0x00000034ff097e24 */ /* 0x000fca000f8e00ff */
[----:B------:R-:W-:-:S05]  /*4070*/  IADD3 R0, -R9, UR51, R0 ;  /* 0x0000003309007c10 */ /* 0x000fca000fffe100 */
[----:B0-----:R-:W-:-:S05]  /*4080*/  IMAD.IADD R2, R0, 0x1, R7 ;  /* 0x0000000100027824 */ /* 0x001fca00078e0207 */
        /* <DEDUP_REMOVED lines=110> */
[----:B0-----:R-:W-:Y:S01]  /*4770*/  IMAD.IADD R0, R0, 0x1, R9 ;  /* 0x0000000100007824 */ /* 0x001fe200078e0209 */
[----:B-1----:R-:W-:-:S04]  /*4780*/  FMNMX.FTZ R2, R11, R2, !PT ;  /* 0x000000020b027209 */ /* 0x002fc80007810000 */
[----:B------:R-:W-:Y:S02]  /*4790*/  ISETP.GT.AND P4, PT, R0, RZ, PT ;  /* 0x000000ff0000720c */ /* 0x000fe40003f84270 */
[C---:B------:R-:W-:Y:S01]  /*47a0*/  FSETP.NEU.FTZ.AND P3, PT, R2.reuse, -INF , PT ;  /* 0xff8000000200780b */ /* 0x040fe20003f7d000 */
[----:B------:R-:W-:-:S01]  /*47b0*/  FFMA.FTZ R12, R2, R13, -8 ;  /* 0xc1000000020c7423 */ /* 0x000fc2000001000d */
[----:B------:R-:W-:Y:S02]  /*47c0*/  ISETP.GT.AND P5, PT, R0, 0x1, PT ;  /* 0x000000010000780c */ /* 0x000fe40003fa4270 */
[----:B------:R-:W-:Y:S02]  /*47d0*/  FSEL R26, R26, -INF , P4 ;  /* 0xff8000001a1a7808 */ /* 0x000fe40002000000 */
[----:B------:R-:W-:Y:S02]  /*47e0*/  FSEL R10, R12, RZ, P3 ;  /* 0x000000ff0c0a7208 */ /* 0x000fe40001800000 */
[----:B------:R-:W-:-:S02]  /*47f0*/  ISETP.GT.AND P4, PT, R0, 0x8, PT ;  /* 0x000000080000780c */ /* 0x000fc40003f84270 */
        /* <DEDUP_REMOVED lines=310> */
.L_x_1769:
        /* <DEDUP_REMOVED lines=91> */
.L_x_1760:
[----:B------:R-:W-:-:S13]  /*6110*/  ISETP.LE.AND P2, PT, RZ, UR18, PT ;  /* 0x00000012ff007c0c */ /* 0x000fda000bf43270 */
[----:B------:R-:W-:Y:S05]  /*6120*/  @!P2 BRA `(.L_x_1771) ;  /* 0x0000001800eca947 */ /* 0x000fea0003800000 */
[----:B------:R-:W-:Y:S01]  /*6130*/  IMAD.MOV.U32 R7, RZ, RZ, R0 ;  /* 0x000000ffff077224 */ /* 0x000fe200078e0000 */
[----:B------:R-:W-:Y:S01]  /*6140*/  UMOV UR17, UR36 ;  /* 0x0000002400117c82 */ /* 0x000fe20008000000 */
[----:B------:R-:W-:Y:S01]  /*6150*/  IMAD.MOV.U32 R5, RZ, RZ, R2 ;  /* 0x000000ffff057224 */ /* 0x000fe200078e0002 */
[----:B------:R-:W-:-:S06]  /*6160*/  UMOV UR19, UR37 ;  /* 0x0000002500137c82 */ /* 0x000fcc0008000000 */
.L_x_1781:
[----:B------:R-:W-:-:S04]  /*6170*/  UIADD3 UR37, UR19, 0x1, URZ ;  /* 0x0000000113257890 */ /* 0x000fc8000fffe03f */
[----:B------:R-:W-:-:S04]  /*6180*/  UISETP.NE.AND UP0, UPT, UR37, 0x2, UPT ;  /* 0x000000022500788c */ /* 0x000fc8000bf05270 */
[----:B------:R-:W-:Y:S02]  /*6190*/  USEL UR36, URZ, 0x1, UP0 ;  /* 0x000000013f247887 */ /* 0x000fe40008000000 */
[----:B------:R-:W-:Y:S02]  /*61a0*/  USEL UR37, UR37, URZ, UP0 ;  /* 0x0000003f25257287 */ /* 0x000fe40008000000 */
[----:B------:R-:W-:Y:S01]  /*61b0*/  ULOP3.LUT UR36, UR17, UR36, URZ, 0x3c, !UPT ;  /* 0x0000002411247292 */ /* 0x000fe2000f8e3c3f */
[----:B------:R-:W-:Y:S11]  /*61c0*/  @!P0 BRA `(.L_x_1772) ;  /* 0x0000000000048947 */ /* 0x000ff60003800000 */
[----:B------:R-:W-:Y:S01]  /*61d0*/  BPT.TRAP 0x1 ;  /* 0x000000040000795c */ /* 0x000fe20000300000 */
.L_x_1772:
[----:B------:R-:W-:Y:S01]  /*61e0*/  ULEA UR6, UR37, UR47, 0x3 ;  /* 0x0000002f25067291 */ /* 0x000fe2000f8e183f */
[----:B------:R-:W-:-:S05]  /*61f0*/  IMAD.U32 R0, RZ, RZ, UR36 ;  /* 0x00000024ff007e24 */ /* 0x000fca000f8e00ff */
[----:B------:R-:W-:-:S04]  /*6200*/  SHF.L.U32 R0, R0, 0x1f, RZ ;  /* 0x0000001f00007819 */ /* 0x000fc800000006ff */
[----:B------:R0:W1:Y:S01]  /*6210*/  SYNCS.PHASECHK.TRANS64.TRYWAIT P2, [UR6+0x19c30], R0 ;  /* 0x019c3000ff0075a7 */ /* 0x0000620008040146 */
[----:B------:R-:W-:Y:S05]  /*6220*/  @!P0 BRA `(.L_x_1773) ;  /* 0x0000000000048947 */ /* 0x000fea0003800000 */
[----:B------:R-:W-:Y:S01]  /*6230*/  BPT.TRAP 0x1 ;  /* 0x000000040000795c */ /* 0x000fe20000300000 */
.L_x_1773:
[----:B-1----:R-:W-:Y:S05]  /*6240*/  @P2 BRA `(.L_x_1774) ;  /* 0x0000000000082947 */ /* 0x002fea0003800000 */
[----:B------:R-:W1:Y:S02]  /*6250*/  SYNCS.PHASECHK.TRANS64.TRYWAIT P2, [UR6+0x19c30], R0 ;  /* 0x019c3000ff0075a7 */ /* 0x000e640008040146 */
[----:B-1----:R-:W-:Y:S05]  /*6260*/  @!P2 BRA `(.L_x_1775) ;  /* 0x0000009c000ca947 */ /* 0x002fea0003800000 */
.L_x_1774:
        /* <DEDUP_REMOVED lines=17> */
.L_x_1776:
[----:B------:R-:W-:Y:S01]  /*6380*/  ULEA UR11, UR19, UR47, 0x3 ;  /* 0x0000002f130b7291 */ /* 0x000fe2000f8e183f */
[----:B01----:R-:W-:-:S05]  /*6390*/  IMAD.U32 R0, RZ, RZ, UR17 ;  /* 0x00000011ff007e24 */ /* 0x003fca000f8e00ff */
[----:B------:R-:W-:-:S04]  /*63a0*/  SHF.L.U32 R0, R0, 0x1f, RZ ;  /* 0x0000001f00007819 */ /* 0x000fc800000006ff */
[----:B------:R0:W1:Y:S01]  /*63b0*/  SYNCS.PHASECHK.TRANS64.TRYWAIT P2, [UR11+0x19c50], R0 ;  /* 0x019c5000ff0075a7 */ /* 0x000062000804014b */
[----:B------:R-:W-:Y:S05]  /*63c0*/  @!P0 BRA `(.L_x_1777) ;  /* 0x0000000000048947 */ /* 0x000fea0003800000 */
[----:B------:R-:W-:Y:S01]  /*63d0*/  BPT.TRAP 0x1 ;  /* 0x000000040000795c */ /* 0x000fe20000300000 */
.L_x_1777:
[----:B-1----:R-:W-:Y:S05]  /*63e0*/  @P2 BRA `(.L_x_1778) ;  /* 0x0000000000082947 */ /* 0x002fea0003800000 */
[----:B------:R-:W1:Y:S02]  /*63f0*/  SYNCS.PHASECHK.TRANS64.TRYWAIT P2, [UR11+0x19c50], R0 ;  /* 0x019c5000ff0075a7 */ /* 0x000e64000804014b */
[----:B-1----:R-:W-:Y:S05]  /*6400*/  @!P2 BRA `(.L_x_1779) ;  /* 0x0000009800bca947 */ /* 0x002fea0003800000 */
.L_x_1778:
        /* <DEDUP_REMOVED lines=306> */
.L_x_1780:
        /* <DEDUP_REMOVED lines=91> */
.L_x_1771:
[----:B------:R-:W-:Y:S06]  /*7ce0*/  BAR.ARV 0x8, 0x200 ;  /* 0x0208000000007b1d */ /* 0x000fec0000002000 */
[----:B------:R-:W-:Y:S05]  /*7cf0*/  @!P0 BRA `(.L_x_1782) ;  /* 0x0000000000048947 */ /* 0x000fea0003800000 */
[----:B------:R-:W-:Y:S01]  /*7d00*/  BPT.TRAP 0x1 ;  /* 0x000000040000795c */ /* 0x000fe20000300000 */
.L_x_1782:
[----:B------:R-:W-:Y:S01]  /*7d10*/  ULEA UR14, UR37, UR47, 0x3 ;  /* 0x0000002f250e7291 */ /* 0x000fe2000f8e183f */
[----:B------:R-:W-:-:S05]  /*7d20*/  IMAD.U32 R5, RZ, RZ, UR36 ;  /* 0x00000024ff057e24 */ /* 0x000fca000f8e00ff */
[----:B------:R-:W-:-:S04]  /*7d30*/  SHF.L.U32 R5, R5, 0x1f, RZ ;  /* 0x0000001f05057819 */ /* 0x000fc800000006ff */
[----:B------:R0:W1:Y:S01]  /*7d40*/  SYNCS.PHASECHK.TRANS64.TRYWAIT P1, [UR14+0x19c50], R5 ;  /* 0x019c5005ff0075a7 */ /* 0x000062000802014e */
[----:B------:R-:W-:Y:S05]  /*7d50*/  @!P0 BRA `(.L_x_1783) ;  /* 0x0000000000048947 */ /* 0x000fea0003800000 */
[----:B------:R-:W-:Y:S01]  /*7d60*/  BPT.TRAP 0x1 ;  /* 0x000000040000795c */ /* 0x000fe20000300000 */
.L_x_1783:
[----:B-1----:R-:W-:Y:S05]  /*7d70*/  @P1 BRA `(.L_x_1784) ;  /* 0x0000000000081947 */ /* 0x002fea0003800000 */
[----:B------:R-:W1:Y:S02]  /*7d80*/  SYNCS.PHASECHK.TRANS64.TRYWAIT P1, [UR14+0x19c50], R5 ;  /* 0x019c5005ff0075a7 */ /* 0x000e64000802014e */
[----:B-1----:R-:W-:Y:S05]  /*7d90*/  @!P1 BRA `(.L_x_1785) ;  /* 0x0000008000709947 */ /* 0x002fea0003800000 */
.L_x_1784:
        /* <DEDUP_REMOVED lines=10> */
[----:B------:R-:W-:Y:S01]  /*7e40*/  @UP0 ULDC.64 UR10, c[0x0][0x9c8] ;  /* 0x00027200000a0ab9 */ /* 0x000fe20000000a00 */
[----:B------:R-:W-:Y:S02]  /*7e50*/  @UP0 USHF.R.S32.HI UR15, URZ, 0x1f, UR50 ;  /* 0x0000001f3f0f0899 */ /* 0x000fe40008011432 */
[----:B------:R-:W-:Y:S02]  /*7e60*/  @UP0 UIMAD UR6, UR39, UR10, URZ ;  /* 0x0000000a270602a4 */ /* 0x000fe4000f8e023f */
[----:B------:R-:W-:Y:S02]  /*7e70*/  @UP0 UIMAD.WIDE.U32 UR8, UR38, UR10, URZ ;  /* 0x0000000a260802a5 */ /* 0x000fe4000f8e003f */
[----:B------:R-:W-:Y:S02]  /*7e80*/  @UP0 UIMAD UR7, UR38, UR11, UR6 ;  /* 0x0000000b260702a4 */ /* 0x000fe4000f8e0206 */
[----:B------:R-:W-:Y:S02]  /*7e90*/  UIMAD UR6, UR37, 0x300, UR47 ;  /* 0x00000300250678a4 */ /* 0x000fe4000f8e022f */
[----:B------:R-:W-:Y:S01]  /*7ea0*/  @UP0 UIADD3 UR9, UR9, UR7, URZ ;  /* 0x0000000709090290 */ /* 0x000fe2000fffe03f */
[----:B------:R-:W-:-:S02]  /*7eb0*/  @UP0 ULDC.64 UR12, c[0x0][0x9d0] ;  /* 0x00027400000c0ab9 */ /* 0x000fc40000000a00 */
[----:B------:R-:W-:Y:S01]  /*7ec0*/  UMOV UR7, 0x40000040 ;  /* 0x4000004000077882 */ /* 0x000fe20000000000 */
[----:B------:R-:W-:Y:S02]  /*7ed0*/  @UP0 UIMAD UR10, UR15, UR12, URZ ;  /* 0x0000000c0f0a02a4 */ /* 0x000fe4000f8e023f */
[----:B------:R-:W-:Y:S01]  /*7ee0*/  @UP0 UIMAD.WIDE.U32 UR8, UR50, UR12, UR8 ;  /* 0x0000000c320802a5 */ /* 0x000fe2000f8e0008 */
[----:B------:R-:W-:Y:S01]  /*7ef0*/  QGMMA.64x96x32.F32.E4M3.E4M3 R88, R148, gdesc[UR4], R88, gsb0 ;  /* 0x0160000494587df3 */ /* 0x000fe20008000858 */
[----:B------:R-:W-:Y:S02]  /*7f00*/  @UP0 UIMAD UR10, UR50, UR13, UR10 ;  /* 0x0000000d320a02a4 */ /* 0x000fe4000f8e020a */
[----:B------:R-:W-:Y:S02]  /*7f10*/  @UP0 ULEA UR4, UP1, UR8, UR4, 0x2 ;  /* 0x0000000408040291 */ /* 0x000fe4000f82103f */
[----:B------:R-:W-:-:S04]  /*7f20*/  @UP0 UIADD3 UR7, UR9, UR10, URZ ;  /* 0x0000000a09070290 */ /* 0x000fc8000fffe03f */
[----:B------:R-:W-:Y:S01]  /*7f30*/  @UP0 ULEA.HI.X UR5, UR8, UR5, UR7, 0x2, UP1 ;  /* 0x0000000508050291 */ /* 0x000fe200088f1407 */
[----:B------:R-:W-:-:S05]  /*7f40*/  IMAD.U32 R6, RZ, RZ, UR4 ;  /* 0x00000004ff067e24 */ /* 0x000fca000f8e00ff */
        /* <DEDUP_REMOVED lines=54> */
.L_x_1786:
        /* <DEDUP_REMOVED lines=58> */
.L_x_1753:
        /* <DEDUP_REMOVED lines=37> */
[----:B------:R-:W-:Y:S02]  /*88a0*/  F2FP.BF16.F32.PACK_AB R36, R93, R36 ;  /* 0x000000245d24723e */ /* 0x000fe400000010ff */
[----:B------:R-:W-:Y:S02]  /*88b0*/  MOV R4, R0 ;  /* 0x0000000000047202 */ /* 0x000fe40000000f00 */
[----:B0-----:R-:W-:-:S02]  /*88c0*/  MOV R5, R45 ;  /* 0x0000002d00057202 */ /* 0x001fc40000000f00 */
[----:B------:R-:W-:Y:S02]  /*88d0*/  F2FP.BF16.F32.PACK_AB R31, R100, R31 ;  /* 0x0000001f641f723e */ /* 0x000fe400000010ff */
[----:B------:R-:W-:Y:S01]  /*88e0*/  F2FP.BF16.F32.PACK_AB R32, R101, R32 ;  /* 0x000000206520723e */ /* 0x000fe200000010ff */
[----:B------:R-:W-:Y:S01]  /*88f0*/  IMAD.WIDE R12, R156, 0x2, R4 ;  /* 0x000000029c0c7825 */ /* 0x000fe200078e0204 */
[----:B------:R-:W-:Y:S02]  /*8900*/  SEL R51, R7, R6, P0 ;  /* 0x0000000607337207 */ /* 0x000fe40000000000 */
[----:B------:R-:W-:Y:S02]  /*8910*/  SEL R54, R6, R7, P0 ;  /* 0x0000000706367207 */ /* 0x000fe40000000000 */
[----:B------:R-:W-:Y:S02]  /*8920*/  IADD3 R9, P5, R12, 0x20, RZ ;  /* 0x000000200c097810 */ /* 0x000fe40007fbe0ff */
[----:B------:R-:W-:-:S02]  /*8930*/  F2FP.BF16.F32.PACK_AB R27, R108, R27 ;  /* 0x0000001b6c1b723e */ /* 0x000fc400000010ff */
[----:B------:R-:W-:Y:S02]  /*8940*/  LOP3.LUT R6, R9, 0x180, RZ, 0xc0, !PT ;  /* 0x0000018009067812 */ /* 0x000fe400078ec0ff */
[----:B------:R-:W-:Y:S02]  /*8950*/  F2FP.BF16.F32.PACK_AB R28, R109, R28 ;  /* 0x0000001c6d1c723e */ /* 0x000fe400000010ff */
[----:B------:R-:W-:Y:S02]  /*8960*/  SEL R37, R35, R36, P0 ;  /* 0x0000002423257207 */ /* 0x000fe40000000000 */
[----:B------:R-:W-:Y:S02]  /*8970*/  SEL R36, R36, R35, P0 ;  /* 0x0000002324247207 */ /* 0x000fe40000000000 */
[----:B------:R-:W-:Y:S02]  /*8980*/  F2FP.BF16.F32.PACK_AB R21, R116, R21 ;  /* 0x000000157415723e */ /* 0x000fe400000010ff */
[----:B------:R-:W-:-:S02]  /*8990*/  F2FP.BF16.F32.PACK_AB R24, R117, R24 ;  /* 0x000000187518723e */ /* 0x000fc400000010ff */
[----:B------:R-:W-:Y:S02]  /*89a0*/  SEL R35, R31, R32, P0 ;  /* 0x000000201f237207 */ /* 0x000fe40000000000 */
[----:B------:R-:W-:Y:S02]  /*89b0*/  F2FP.BF16.F32.PACK_AB R33, R94, R33 ;  /* 0x000000215e21723e */ /* 0x000fe400000010ff */
[----:B------:R-:W-:Y:S02]  /*89c0*/  F2FP.BF16.F32.PACK_AB R34, R95, R34 ;  /* 0x000000225f22723e */ /* 0x000fe400000010ff */
[----:B------:R-:W-:Y:S02]  /*89d0*/  SEL R32, R32, R31, P0 ;  /* 0x0000001f20207207 */ /* 0x000fe40000000000 */
[----:B------:R-:W-:Y:S02]  /*89e0*/  SHF.R.U64 R6, R6, 0x3, RZ ;  /* 0x0000000306067819 */ /* 0x000fe400000012ff */
[----:B------:R-:W-:-:S02]  /*89f0*/  F2FP.BF16.F32.PACK_AB R29, R102, R29 ;  /* 0x0000001d661d723e */ /* 0x000fc400000010ff */
[----:B------:R-:W-:Y:S02]  /*8a00*/  F2FP.BF16.F32.PACK_AB R30, R103, R30 ;  /* 0x0000001e671e723e */ /* 0x000fe400000010ff */
[----:B------:R-:W-:Y:S02]  /*8a10*/  SEL R31, R27, R28, P0 ;  /* 0x0000001c1b1f7207 */ /* 0x000fe40000000000 */
[----:B------:R-:W-:Y:S02]  /*8a20*/  IADD3 R10, P3, R12, 0x3020, RZ ;  /* 0x000030200c0a7810 */ /* 0x000fe40007f7e0ff */
[----:B------:R-:W-:Y:S02]  /*8a30*/  F2FP.BF16.F32.PACK_AB R25, R110, R25 ;  /* 0x000000196e19723e */ /* 0x000fe400000010ff */
[----:B------:R-:W-:Y:S02]  /*8a40*/  F2FP.BF16.F32.PACK_AB R26, R111, R26 ;  /* 0x0000001a6f1a723e */ /* 0x000fe400000010ff */
[----:B------:R-:W-:-:S02]  /*8a50*/  SEL R28, R28, R27, P0 ;  /* 0x0000001b1c1c7207 */ /* 0x000fc40000000000 */
[----:B------:R-:W-:Y:S02]  /*8a60*/  SEL R27, R21, R24, P0 ;  /* 0x00000018151b7207 */ /* 0x000fe40000000000 */
[----:B------:R-:W-:Y:S02]  /*8a70*/  SEL R40, R24, R21, P0 ;  /* 0x0000001518287207 */ /* 0x000fe40000000000 */
[----:B------:R-:W-:Y:S02]  /*8a80*/  IADD3 R55, P2, R12, 0x6000, RZ ;  /* 0x000060000c377810 */ /* 0x000fe40007f5e0ff */
[----:B------:R-:W-:Y:S02]  /*8a90*/  SEL R43, R33, R34, P0 ;  /* 0x00000022212b7207 */ /* 0x000fe40000000000 */
[----:B------:R-:W-:Y:S02]  /*8aa0*/  SEL R46, R34, R33, P0 ;  /* 0x00000021222e7207 */ /* 0x000fe40000000000 */
[----:B------:R-:W-:-:S02]  /*8ab0*/  IADD3 R53, P4, R12, 0x3000, RZ ;  /* 0x000030000c357810 */ /* 0x000fc40007f9e0ff */
[----:B------:R-:W-:Y:S02]  /*8ac0*/  LOP3.LUT R24, R6, R9, RZ, 0x3c, !PT ;  /* 0x0000000906187212 */ /* 0x000fe400078e3cff */
[----:B------:R-:W-:Y:S01]  /*8ad0*/  SEL R33, R29, R30, P0 ;  /* 0x0000001e1d217207 */ /* 0x000fe20000000000 */
[----:B------:R-:W-:Y:S01]  /*8ae0*/  IMAD.X R21, RZ, RZ, R13, P4 ;  /* 0x000000ffff157224 */ /* 0x000fe200020e060d */
[----:B------:R-:W-:Y:S02]  /*8af0*/  SEL R48, R30, R29, P0 ;  /* 0x0000001d1e307207 */ /* 0x000fe40000000000 */
[----:B------:R-:W-:Y:S02]  /*8b00*/  IADD3 R57, P1, R12, 0x6020, RZ ;  /* 0x000060200c397810 */ /* 0x000fe40007f3e0ff */
[----:B------:R-:W-:Y:S02]  /*8b10*/  LOP3.LUT R9, R10, 0x180, RZ, 0xc0, !PT ;  /* 0x000001800a097812 */ /* 0x000fe400078ec0ff */
[----:B------:R-:W-:-:S02]  /*8b20*/  SEL R29, R25, R26, P0 ;  /* 0x0000001a191d7207 */ /* 0x000fc40000000000 */
[----:B------:R-:W-:Y:S01]  /*8b30*/  SEL R50, R26, R25, P0 ;  /* 0x000000191a327207 */ /* 0x000fe20000000000 */
[----:B------:R-:W-:Y:S01]  /*8b40*/  IMAD.X R25, RZ, RZ, R13, P5 ;  /* 0x000000ffff197224 */ /* 0x000fe200028e060d */
[----:B------:R-:W-:Y:S02]  /*8b50*/  LOP3.LUT R26, R55, 0x180, RZ, 0xc0, !PT ;  /* 0x00000180371a7812 */ /* 0x000fe400078ec0ff */
[----:B------:R-:W-:Y:S02]  /*8b60*/  LOP3.LUT R6, R53, 0x180, RZ, 0xc0, !PT ;  /* 0x0000018035067812 */ /* 0x000fe400078ec0ff */
[----:B------:R-:W-:Y:S02]  /*8b70*/  F2FP.BF16.F32.PACK_AB R11, R126, R11 ;  /* 0x0000000b7e0b723e */ /* 0x000fe400000010ff */
[----:B------:R-:W-:Y:S02]  /*8b80*/  LOP3.LUT R30, R57, 0x180, RZ, 0xc0, !PT ;  /* 0x00000180391e7812 */ /* 0x000fe400078ec0ff */
[----:B------:R-:W-:-:S02]  /*8b90*/  SHF.R.U64 R9, R9, 0x3, RZ ;  /* 0x0000000309097819 */ /* 0x000fc400000012ff */
[----:B------:R-:W-:Y:S02]  /*8ba0*/  F2FP.BF16.F32.PACK_AB R15, R118, R15 ;  /* 0x0000000f760f723e */ /* 0x000fe400000010ff */
[----:B------:R-:W-:Y:S02]  /*8bb0*/  F2FP.BF16.F32.PACK_AB R20, R119, R20 ;  /* 0x000000147714723e */ /* 0x000fe400000010ff */
[----:B------:R-:W-:Y:S02]  /*8bc0*/  SHF.R.U64 R26, R26, 0x3, RZ ;  /* 0x000000031a1a7819 */ /* 0x000fe400000012ff */
[----:B------:R-:W-:Y:S02]  /*8bd0*/  SHF.R.U64 R6, R6, 0x3, RZ ;  /* 0x0000000306067819 */ /* 0x000fe400000012ff */
[----:B------:R-:W-:Y:S02]  /*8be0*/  SEL R49, R11, R38, P0 ;  /* 0x000000260b317207 */ /* 0x000fe40000000000 */
[----:B------:R-:W-:-:S02]  /*8bf0*/  SHF.R.U64 R30, R30, 0x3, RZ ;  /* 0x000000031e1e7819 */ /* 0x000fc400000012ff */
[----:B------:R-:W-:Y:S02]  /*8c00*/  LOP3.LUT R14, R9, R10, RZ, 0x3c, !PT ;  /* 0x0000000a090e7212 */ /* 0x000fe400078e3cff */
[----:B------:R-:W-:Y:S01]  /*8c10*/  SEL R38, R38, R11, P0 ;  /* 0x0000000b26267207 */ /* 0x000fe20000000000 */
[--C-:B------:R-:W-:Y:S01]  /*8c20*/  IMAD.X R11, RZ, RZ, R13.reuse, P2 ;  /* 0x000000ffff0b7224 */ /* 0x100fe200010e060d */
[----:B------:R-:W-:Y:S02]  /*8c30*/  SEL R45, R15, R20, P0 ;  /* 0x000000140f2d7207 */ /* 0x000fe40000000000 */
[----:B------:R-:W-:Y:S01]  /*8c40*/  SEL R52, R20, R15, P0 ;  /* 0x0000000f14347207 */ /* 0x000fe20000000000 */
[----:B------:R-:W-:Y:S01]  /*8c50*/  IMAD.X R15, RZ, RZ, R13, P3 ;  /* 0x000000ffff0f7224 */ /* 0x000fe200018e060d */
        /* <DEDUP_REMOVED lines=21> */
[----:B------:R-:W3:Y:S01]  /*8db0*/  SHFL.IDX PT, R32, R32, R9, 0x1c1f ;  /* 0x001c1f0920207589 */ /* 0x000ee200000e0000 */
[----:B0-----:R-:W-:-:S02]  /*8dc0*/  SEL R12, R37, R36, P0 ;  /* 0x00000024250c7207 */ /* 0x001fc40000000000 */
[----:B------:R-:W-:Y:S01]  /*8dd0*/  SEL R14, R36, R37, P0 ;  /* 0x00000025240e7207 */ /* 0x000fe20000000000 */
[----:B------:R-:W-:Y:S04]  /*8de0*/  SHFL.IDX PT, R33, R33, R2, 0x1c1f ;  /* 0x001c1f0221217589 */ /* 0x000fe800000e0000 */
[----:B------:R-:W0:Y:S01]  /*8df0*/  SHFL.IDX PT, R48, R48, R9, 0x1c1f ;  /* 0x001c1f0930307589 */ /* 0x000e2200000e0000 */
[----:B-1----:R-:W-:Y:S02]  /*8e00*/  SEL R13, R43, R46, P0 ;  /* 0x0000002e2b0d7207 */ /* 0x002fe40000000000 */
[----:B------:R-:W-:Y:S01]  /*8e10*/  SEL R15, R46, R43, P0 ;  /* 0x0000002b2e0f7207 */ /* 0x000fe20000000000 */
[----:B------:R1:W-:Y:S01]  /*8e20*/  SHFL.IDX PT, R34, R27, R2, 0x1c1f ;  /* 0x001c1f021b227589 */ /* 0x0003e200000e0000 */
[----:B------:R-:W-:Y:S01]  /*8e30*/  MOV R46, R6 ;  /* 0x00000006002e7202 */ /* 0x000fe20000000f00 */
[----:B------:R-:W-:-:S02]  /*8e40*/  IMAD.U32 R6, RZ, RZ, UR6 ;  /* 0x00000006ff067e24 */ /* 0x000fc4000f8e00ff */
[----:B------:R-:W-:Y:S01]  /*8e50*/  SHFL.IDX PT, R10, R29, R2, 0x1c1f ;  /* 0x001c1f021d0a7589 */ /* 0x000fe200000e0000 */
[----:B--2---:R-:W-:Y:S01]  /*8e60*/  SEL R28, R31, R30, P0 ;  /* 0x0000001e1f1c7207 */ /* 0x004fe20000000000 */
[----:B------:R-:W-:Y:S01]  /*8e70*/  IMAD.U32 R7, RZ, RZ, UR7 ;  /* 0x00000007ff077e24 */ /* 0x000fe2000f8e00ff */
[----:B------:R-:W-:Y:S01]  /*8e80*/  SEL R30, R30, R31, P0 ;  /* 0x0000001f1e1e7207 */ /* 0x000fe20000000000 */
[----:B------:R-:W2:Y:S01]  /*8e90*/  SHFL.IDX PT, R11, R40, R9, 0x1c1f ;  /* 0x001c1f09280b7589 */ /* 0x000ea200000e0000 */
[----:B------:R-:W-:-:S03]  /*8ea0*/  ULDC.64 UR6, c[0x0][0xc08] ;  /* 0x0003020000067ab9 */ /* 0x000fc60000000a00 */
[----:B------:R-:W4:Y:S01]  /*8eb0*/  SHFL.IDX PT, R21, R50, R9, 0x1c1f ;  /* 0x001c1f0932157589 */ /* 0x000f2200000e0000 */
[----:B---3--:R-:W-:Y:S02]  /*8ec0*/  SEL R24, R35, R32, P0 ;  /* 0x0000002023187207 */ /* 0x008fe40000000000 */
[----:B------:R-:W-:Y:S01]  /*8ed0*/  SEL R26, R32, R35, P0 ;  /* 0x00000023201a7207 */ /* 0x000fe20000000000 */
[----:B------:R-:W-:Y:S04]  /*8ee0*/  SHFL.IDX PT, R39, R39, R2, 0x1c1f ;  /* 0x001c1f0227277589 */ /* 0x000fe800000e0000 */
[----:B------:R-:W-:Y:S01]  /*8ef0*/  SHFL.IDX PT, R45, R45, R2, 0x1c1f ;  /* 0x001c1f022d2d7589 */ /* 0x000fe200000e0000 */
[----:B0-----:R-:W-:Y:S02]  /*8f00*/  SEL R25, R33, R48, P0 ;  /* 0x0000003021197207 */ /* 0x001fe40000000000 */
[----:B-1----:R-:W-:Y:S01]  /*8f10*/  SEL R27, R48, R33, P0 ;  /* 0x00000021301b7207 */ /* 0x002fe20000000000 */
[----:B------:R-:W0:Y:S04]  /*8f20*/  SHFL.IDX PT, R42, R42, R9, 0x1c1f ;  /* 0x001c1f092a2a7589 */ /* 0x000e2800000e0000 */
[----:B------:R-:W1:Y:S04]  /*8f30*/  SHFL.IDX PT, R52, R52, R9, 0x1c1f ;  /* 0x001c1f0934347589 */ /* 0x000e6800000e0000 */
[----:B------:R-:W-:Y:S01]  /*8f40*/  SHFL.IDX PT, R41, R41, R2, 0x1c1f ;  /* 0x001c1f0229297589 */ /* 0x000fe200000e0000 */
[----:B--2---:R-:W-:-:S02]  /*8f50*/  SEL R32, R34, R11, P0 ;  /* 0x0000000b22207207 */ /* 0x004fc40000000000 */
[----:B------:R-:W-:Y:S01]  /*8f60*/  SEL R34, R11, R34, P0 ;  /* 0x000000220b227207 */ /* 0x000fe20000000000 */
[----:B------:R-:W-:Y:S01]  /*8f70*/  SHFL.IDX PT, R49, R49, R2, 0x1c1f ;  /* 0x001c1f0231317589 */ /* 0x000fe200000e0000 */
[----:B----4-:R-:W-:Y:S02]  /*8f80*/  SEL R29, R10, R21, P0 ;  /* 0x000000150a1d7207 */ /* 0x010fe40000000000 */
[----:B------:R-:W-:Y:S01]  /*8f90*/  SEL R31, R21, R10, P0 ;  /* 0x0000000a151f7207 */ /* 0x000fe20000000000 */
[----:B------:R-:W2:Y:S04]  /*8fa0*/  SHFL.IDX PT, R44, R44, R9, 0x1c1f ;  /* 0x001c1f092c2c7589 */ /* 0x000ea800000e0000 */
[----:B------:R3:W4:Y:S04]  /*8fb0*/  SHFL.IDX PT, R20, R38, R9, 0x1c1f ;  /* 0x001c1f0926147589 */ /* 0x00072800000e0000 */
[----:B------:R-:W-:Y:S01]  /*8fc0*/  SHFL.IDX PT, R51, R51, R2, 0x1c1f ;  /* 0x001c1f0233337589 */ /* 0x000fe200000e0000 */
[----:B0-----:R-:W-:-:S03]  /*8fd0*/  SEL R36, R39, R42, P0 ;  /* 0x0000002a27247207 */ /* 0x001fc60000000000 */
[----:B------:R-:W0:Y:S01]  /*8fe0*/  SHFL.IDX PT, R54, R54, R9, 0x1c1f ;  /* 0x001c1f0936367589 */ /* 0x000e2200000e0000 */
[----:B-1----:R-:W-:Y:S02]  /*8ff0*/  SEL R33, R45, R52, P0 ;  /* 0x000000342d217207 */ /* 0x002fe40000000000 */
[----:B---3--:R-:W-:Y:S01]  /*9000*/  SEL R38, R42, R39, P0 ;  /* 0x000000272a267207 */ /* 0x008fe20000000000 */
[----:B------:R-:W-:Y:S01]  /*9010*/  BAR.SYNC.DEFER_BLOCKING 0x1, 0x180 ;  /* 0x0046000000007b1d */ /* 0x000fe20000010000 */
[----:B------:R-:W-:Y:S01]  /*9020*/  SEL R35, R52, R45, P0 ;  /* 0x0000002d34237207 */ /* 0x000fe20000000000 */
[----:B------:R-:W-:Y:S01]  /*9030*/  UISETP.NE.U32.AND UP1, UPT, UR6, URZ, UPT ;  /* 0x0000003f0600728c */ /* 0x000fe2000bf25070 */
[----:B--2---:R-:W-:Y:S02]  /*9040*/  SEL R40, R41, R44, P0 ;  /* 0x0000002c29287207 */ /* 0x004fe40000000000 */
[----:B------:R-:W-:Y:S01]  /*9050*/  SEL R42, R44, R41, P0 ;  /* 0x000000292c2a7207 */ /* 0x000fe20000000000 */
[----:B------:R-:W-:Y:S01]  /*9060*/  UMOV UR4, URZ ;  /* 0x0000003f00047c82 */ /* 0x000fe20008000000 */
[----:B----4-:R-:W-:Y:S01]  /*9070*/  SEL R37, R49, R20, P0 ;  /* 0x0000001431257207 */ /* 0x010fe20000000000 */
[----:B------:R-:W-:Y:S01]  /*9080*/  ULDC UR8, c[0x0][0xa88] ;  /* 0x0002a20000087ab9 */ /* 0x000fe20000000800 */
[----:B------:R-:W-:Y:S01]  /*9090*/  SEL R39, R20, R49, P0 ;  /* 0x0000003114277207 */ /* 0x000fe20000000000 */
[----:B------:R-:W1:Y:S01]  /*90a0*/  LDC R45, c[0x0][0xbe8] ;  /* 0x0002fa00ff2d7b82 */ /* 0x000e620000000800 */
[----:B0-----:R-:W-:-:S02]  /*90b0*/  SEL R41, R51, R54, P0 ;  /* 0x0000003633297207 */ /* 0x001fc40000000000 */
        /* <DEDUP_REMOVED lines=8> */
[----:B------:R-:W3:Y:S01]  /*9140*/  @P2 LDG.E R2, desc[UR44][R6.64] ;  /* 0x0000002c06022981 */ /* 0x000ee2000c1e1900 */
[----:B------:R-:W-:Y:S01]  /*9150*/  UISETP.NE.AND.EX UP1, UPT, UR7, URZ, UPT, UP1 ;  /* 0x0000003f0700728c */ /* 0x000fe2000bf25310 */
[----:B-1----:R-:W-:Y:S01]  /*9160*/  ISETP.NE.AND P1, PT, R45, 0x1, PT ;  /* 0x000000012d00780c */ /* 0x002fe20003f25270 */
[----:B0-----:R-:W-:-:S04]  /*9170*/  VIADD R12, R17, UR42 ;  /* 0x0000002a110c7c36 */ /* 0x001fc80008000000 */
[----:B------:R-:W-:-:S05]  /*9180*/  PLOP3.LUT P0, PT, PT, PT, UP1, 0x80, 0x0 ;  /* 0x000000000000781c */ /* 0x000fca0003f0f018 */
[----:B------:R-:W-:-:S03]  /*9190*/  @UP1 ULEA UR6, UP2, UR38, UR6, 0x2 ;  /* 0x0000000626061291 */ /* 0x000fc6000f84103f */
[----:B------:R-:W0:Y:S01]  /*91a0*/  @P1 LDC R9, c[0x0][0xbec] ;  /* 0x0002fb00ff091b82 */ /* 0x000e220000000800 */
[----:B------:R-:W-:Y:S02]  /*91b0*/  @UP1 ULEA.HI.X UR7, UR38, UR7, UR39, 0x2, UP2 ;  /* 0x0000000726071291 */ /* 0x000fe400090f1427 */
[----:B------:R-:W-:-:S04]  /*91c0*/  IMAD.U32 R14, RZ, RZ, UR6 ;  /* 0x00000006ff0e7e24 */ /* 0x000fc8000f8e00ff */
[----:B------:R-:W-:Y:S01]  /*91d0*/  IMAD.U32 R15, RZ, RZ, UR7 ;  /* 0x00000007ff0f7e24 */ /* 0x000fe2000f8e00ff */
[----:B------:R-:W1:Y:S01]  /*91e0*/  @P1 LDC R10, c[0x0][0xbf0] ;  /* 0x0002fc00ff0a1b82 */ /* 0x000e620000000800 */
[----:B---3--:R-:W-:Y:S01]  /*91f0*/  @P2 R2UR UR4, R2 ;  /* 0x00000000020422ca */ /* 0x008fe200000e0000 */
[----:B------:R-:W-:-:S06]  /*9200*/  IMAD.U32 R2, RZ, RZ, UR8 ;  /* 0x00000008ff027e24 */ /* 0x000fcc000f8e00ff */
[----:B------:R2:W5:Y:S01]  /*9210*/  @P0 LDG.E R2, desc[UR44][R14.64] ;  /* 0x0000002c0e020981 */ /* 0x000562000c1e1900 */
[----:B01----:R-:W-:Y:S07]  /*9220*/  @P0 BRA `(.L_x_1789) ;  /* 0x0000000000100947 */ /* 0x003fee0003800000 */
[----:B------:R-:W-:Y:S05]  /*9230*/  @!P2 BRA `(.L_x_1789) ;  /* 0x00000000000ca947 */ /* 0x000fea0003800000 */
[----:B------:R-:W3:Y:S04]  /*9240*/  LDG.E R11, desc[UR44][R6.64] ;  /* 0x0000002c060b7981 */ /* 0x000ee8000c1e1900 */
[----:B-----5:R-:W3:Y:S02]  /*9250*/  LDG.E R2, desc[UR44][R6.64+0x4] ;  /* 0x0000042c06027981 */ /* 0x020ee4000c1e1900 */
[----:B---3--:R-:W-:-:S07]  /*9260*/  IMAD.IADD R2, R2, 0x1, -R11 ;  /* 0x0000000102027824 */ /* 0x008fce00078e0a0b */
.L_x_1789:
[----:B------:R-:W-:Y:S01]  /*9270*/  USHF.R.S32.HI UR14, URZ, 0x1f, UR41 ;  /* 0x0000001f3f0e7899 */ /* 0x000fe20008011429 */
[----:B------:R-:W-:Y:S01]  /*9280*/  @P1 IMAD.HI.U32 R7, R12, R9, RZ ;  /* 0x000000090c071227 */ /* 0x000fe200078e00ff */
[----:B------:R-:W-:Y:S01]  /*9290*/  ULDC.64 UR12, c[0x0][0xb90] ;  /* 0x0002e400000c7ab9 */ /* 0x000fe20000000a00 */
[----:B------:R-:W-:Y:S01]  /*92a0*/  USHF.R.S32.HI UR9, URZ, 0x1f, UR4 ;  /* 0x0000001f3f097899 */ /* 0x000fe20008011404 */
[----:B--2---:R-:W0:Y:S01]  /*92b0*/  @P1 LDC R42, c[0x0][0xbec] ;  /* 0x0002fb00ff2a1b82 */ /* 0x004e220000000800 */
[----:B------:R-:W-:Y:S01]  /*92c0*/  UIMAD UR10, UR14, UR12, URZ ;  /* 0x0000000c0e0a72a4 */ /* 0x000fe2000f8e023f */
[----:B------:R-:W-:Y:S01]  /*92d0*/  IMAD.MOV.U32 R6, RZ, RZ, R12 ;  /* 0x000000ffff067224 */ /* 0x000fe200078e000c */
[----:B------:R-:W-:Y:S01]  /*92e0*/  UMOV UR8, UR4 ;  /* 0x0000000400087c82 */ /* 0x000fe20008000000 */
[----:B------:R-:W-:Y:S01]  /*92f0*/  @P1 SHF.R.U32.HI R6, RZ, R10, R7 ;  /* 0x0000000aff061219 */ /* 0x000fe20000011607 */
[----:B------:R-:W-:Y:S01]  /*9300*/  USEL UR39, UR39, URZ, !UP0 ;  /* 0x0000003f27277287 */ /* 0x000fe2000c000000 */
[----:B------:R-:W-:Y:S01]  /*9310*/  IMAD R7, R152, 0x20, R18 ;  /* 0x0000002098077824 */ /* 0x000fe200078e0212 */
[----:B------:R-:W-:Y:S01]  /*9320*/  UIMAD.WIDE.U32 UR6, UR41, UR12, UR8 ;  /* 0x0000000c290672a5 */ /* 0x000fe2000f8e0008 */
[----:B-----5:R-:W-:Y:S01]  /*9330*/  IMAD R43, R2, R45, RZ ;  /* 0x0000002d022b7224 */ /* 0x020fe200078e02ff */
[----:B------:R-:W-:Y:S01]  /*9340*/  UIMAD UR10, UR41, UR13, UR10 ;  /* 0x0000000d290a72a4 */ /* 0x000fe2000f8e020a */
[----:B------:R-:W-:Y:S01]  /*9350*/  IMAD.MOV R10, RZ, RZ, -R6 ;  /* 0x000000ffff0a7224 */ /* 0x000fe200078e0a06 */
[----:B------:R-:W-:Y:S01]  /*9360*/  USEL UR38, UR38, URZ, !UP0 ;  /* 0x0000003f26267287 */ /* 0x000fe2000c000000 */
[----:B------:R-:W-:Y:S01]  /*9370*/  IMAD.WIDE R4, R7, 0x2, R4 ;  /* 0x0000000207047825 */ /* 0x000fe200078e0204 */
[----:B------:R-:W-:Y:S01]  /*9380*/  ULDC.64 UR12, c[0x0][0xb98] ;  /* 0x0002e600000c7ab9 */ /* 0x000fe20000000a00 */
[----:B------:R-:W-:-:S02]  /*9390*/  UIADD3 UR7, UR7, UR10, URZ ;  /* 0x0000000a07077290 */ /* 0x000fc4000fffe03f */
[----:B------:R-:W-:Y:S01]  /*93a0*/  UIMAD UR8, UR39, UR12, URZ ;  /* 0x0000000c270872a4 */ /* 0x000fe2000f8e023f */
[----:B------:R-:W-:Y:S01]  /*93b0*/  IMAD R9, R45, R10, R12 ;  /* 0x0000000a2d097224 */ /* 0x000fe200078e020c */
[----:B------:R-:W-:Y:S01]  /*93c0*/  UIMAD.WIDE.U32 UR6, UR38, UR12, UR6 ;  /* 0x0000000c260672a5 */ /* 0x000fe2000f8e0006 */
[----:B------:R-:W-:Y:S01]  /*93d0*/  IADD3 R12, P2, R4, 0x1800, RZ ;  /* 0x00001800040c7810 */ /* 0x000fe20007f5e0ff */
[----:B------:R-:W-:Y:S01]  /*93e0*/  UIMAD UR8, UR38, UR13, UR8 ;  /* 0x0000000d260872a4 */ /* 0x000fe2000f8e0208 */
[----:B------:R-:W-:Y:S01]  /*93f0*/  SHF.R.S32.HI R10, RZ, 0x1f, R6 ;  /* 0x0000001fff0a7819 */ /* 0x000fe20000011406 */
[----:B------:R-:W-:Y:S01]  /*9400*/  ULDC.64 UR10, c[0x0][0xb88] ;  /* 0x0002e200000a7ab9 */ /* 0x000fe20000000a00 */
[----:B------:R-:W-:Y:S02]  /*9410*/  SHF.R.S32.HI R7, RZ, 0x1f, R9 ;  /* 0x0000001fff077819 */ /* 0x000fe40000011409 */
[----:B------:R-:W-:Y:S01]  /*9420*/  LOP3.LUT R11, R12, 0x180, RZ, 0xc0, !PT ;  /* 0x000001800c0b7812 */ /* 0x000fe200078ec0ff */
[----:B------:R-:W-:Y:S01]  /*9430*/  IMAD.U32 R13, RZ, RZ, UR8 ;  /* 0x00000008ff0d7e24 */ /* 0x000fe2000f8e00ff */
[----:B------:R-:W-:Y:S01]  /*9440*/  IADD3 R6, P0, R6, UR6, RZ ;  /* 0x0000000606067c10 */ /* 0x000fe2000ff1e0ff */
[----:B------:R-:W-:Y:S01]  /*9450*/  IMAD R14, R7, UR10, RZ ;  /* 0x0000000a070e7c24 */ /* 0x000fe2000f8e02ff */
[----:B------:R-:W-:-:S02]  /*9460*/  SHF.R.U64 R11, R11, 0x3, RZ ;  /* 0x000000030b0b7819 */ /* 0x000fc400000012ff */
[----:B------:R-:W-:Y:S01]  /*9470*/  IADD3.X R7, R10, UR7, R13, P0, !PT ;  /* 0x000000070a077c10 */ /* 0x000fe200087fe40d */
[----:B------:R-:W-:Y:S01]  /*9480*/  ULDC.64 UR6, c[0x0][0xb50] ;  /* 0x0002d40000067ab9 */ /* 0x000fe20000000a00 */
[----:B------:R-:W-:Y:S01]  /*9490*/  LOP3.LUT R10, R11, R12, RZ, 0x3c, !PT ;  /* 0x0000000c0b0a7212 */ /* 0x000fe200078e3cff */
[C---:B------:R-:W-:Y:S01]  /*94a0*/  IMAD R11, R9.reuse, UR11, R14 ;  /* 0x0000000b090b7c24 */ /* 0x040fe2000f8e020e */
[C---:B------:R-:W-:Y:S01]  /*94b0*/  IADD3 R33, P6, R4.reuse, 0x3000, RZ ;  /* 0x0000300004217810 */ /* 0x040fe20007fde0ff */
[----:B------:R-:W-:Y:S01]  /*94c0*/  IMAD.WIDE.U32 R6, R9, UR10, R6 ;  /* 0x0000000a09067c25 */ /* 0x000fe2000f8e0006 */
[C---:B------:R-:W-:Y:S01]  /*94d0*/  IADD3 R25, P5, R4.reuse, 0x4800, RZ ;  /* 0x0000480004197810 */ /* 0x040fe20007fbe0ff */
[----:B------:R-:W-:Y:S01]  /*94e0*/  ULDC.64 UR10, c[0x0][0xaa0] ;  /* 0x0002a800000a7ab9 */ /* 0x000fe20000000a00 */
[----:B------:R-:W-:Y:S01]  /*94f0*/  IADD3 R37, P4, R4, 0x6000, RZ ;  /* 0x0000600004257810 */ /* 0x000fe20007f9e0ff */
[----:B------:R-:W-:Y:S01]  /*9500*/  IMAD.IADD R7, R7, 0x1, R11 ;  /* 0x0000000107077824 */ /* 0x000fe200078e020b */
[C---:B------:R-:W-:Y:S01]  /*9510*/  LEA R9, P0, R6.reuse, UR6, 0x2 ;  /* 0x0000000606097c11 */ /* 0x040fe2000f8010ff */
        /* <DEDUP_REMOVED lines=16> */
[----:B------:R-:W-:Y:S02]  /*9620*/  LOP3.LUT R36, R37, 0x180, RZ, 0xc0, !PT ;  /* 0x0000018025247812 */ /* 0x000fe400078ec0ff */
[----:B------:R-:W-:Y:S01]  /*9630*/  LOP3.LUT R13, R4, 0x180, RZ, 0xc0, !PT ;  /* 0x00000180040d7812 */ /* 0x000fe200078ec0ff */
[----:B------:R-:W-:Y:S01]  /*9640*/  UIMAD.WIDE.U32 UR6, UR4, UR10, URZ ;  /* 0x0000000a040672a5 */ /* 0x000fe2000f8e003f */
[----:B------:R-:W-:Y:S01]  /*9650*/  SHF.R.U64 R2, R2, 0x3, RZ ;  /* 0x0000000302027819 */ /* 0x000fe200000012ff */
[----:B------:R-:W-:Y:S01]  /*9660*/  UIMAD UR8, UR4, UR11, UR8 ;  /* 0x0000000b040872a4 */ /* 0x000fe2000f8e0208 */
[----:B------:R-:W-:Y:S01]  /*9670*/  SHF.R.U64 R32, R32, 0x3, RZ ;  /* 0x0000000320207819 */ /* 0x000fe200000012ff */
[----:B------:R-:W-:Y:S01]  /*9680*/  IMAD.X R29, RZ, RZ, R5, P3 ;  /* 0x000000ffff1d7224 */ /* 0x000fe200018e0605 */
[----:B------:R-:W-:Y:S01]  /*9690*/  SHF.R.U64 R24, R24, 0x3, RZ ;  /* 0x0000000318187819 */ /* 0x000fe200000012ff */
[----:B------:R-:W-:Y:S01]  /*96a0*/  ULDC.64 UR10, c[0x0][0xae8] ;  /* 0x0002ba00000a7ab9 */ /* 0x000fe20000000a00 */
[----:B------:R-:W-:-:S02]  /*96b0*/  SHF.R.U64 R36, R36, 0x3, RZ ;  /* 0x0000000324247819 */ /* 0x000fc400000012ff */
[----:B------:R-:W-:Y:S02]  /*96c0*/  SHF.R.U64 R13, R13, 0x3, RZ ;  /* 0x000000030d0d7819 */ /* 0x000fe400000012ff */
[----:B------:R-:W-:Y:S01]  /*96d0*/  LOP3.LUT R28, R2, R7, RZ, 0x3c, !PT ;  /* 0x00000007021c7212 */ /* 0x000fe200078e3cff */
[----:B-1----:R1:W-:Y:S01]  /*96e0*/  @!P2 ST.E desc[UR44][R20.64], R3 ;  /* 0x000000031400a985 */ /* 0x0023e2000c10192c */
[----:B------:R-:W-:Y:S01]  /*96f0*/  IMAD R2, R23, 0x60, R152 ;  /* 0x0000006017027824 */ /* 0x000fe200078e0298 */
        /* <DEDUP_REMOVED lines=10> */
[----:B-1----:R-:W1:Y:S01]  /*97a0*/  @P1 LDC R3, c[0x0][0xbf0] ;  /* 0x0002fc00ff031b82 */ /* 0x002e620000000800 */
[----:B------:R-:W-:Y:S01]  /*97b0*/  IMAD.MOV.U32 R13, RZ, RZ, R5 ;  /* 0x000000ffff0d7224 */ /* 0x000fe200078e0005 */
[----:B------:R-:W-:Y:S01]  /*97c0*/  UIMAD UR4, UR41, UR11, UR4 ;  /* 0x0000000b290472a4 */ /* 0x000fe2000f8e0204 */
[----:B------:R3:W5:Y:S01]  /*97d0*/  LD.E.128 R4, desc[UR44][R10.64] ;  /* 0x0000002c0a047980 */ /* 0x000762000c101d00 */
[----:B------:R-:W-:Y:S01]  /*97e0*/  UIMAD.WIDE.U32 UR6, UR41, UR10, UR6 ;  /* 0x0000000a290672a5 */ /* 0x000fe2000f8e0006 */
[----:B------:R-:W-:-:S02]  /*97f0*/  ULDC.64 UR8, c[0x0][0xaf0] ;  /* 0x0002bc0000087ab9 */ /* 0x000fc40000000a00 */
[----:B------:R-:W5:Y:S01]  /*9800*/  LD.E.128 R12, desc[UR44][R12.64] ;  /* 0x0000002c0c0c7980 */ /* 0x000f62000c101d00 */
[----:B------:R-:W-:-:S03]  /*9810*/  UIADD3 UR7, UR7, UR4, URZ ;  /* 0x0000000407077290 */ /* 0x000fc6000fffe03f */
[----:B------:R-:W5:Y:S01]  /*9820*/  LD.E.128 R32, desc[UR44][R32.64] ;  /* 0x0000002c20207980 */ /* 0x000f62000c101d00 */
[----:B---3--:R-:W-:Y:S01]  /*9830*/  VIADD R11, R2, UR42 ;  /* 0x0000002a020b7c36 */ /* 0x008fe20008000000 */
[----:B------:R-:W-:Y:S02]  /*9840*/  UIMAD UR4, UR39, UR8, URZ ;  /* 0x00000008270472a4 */ /* 0x000fe4000f8e023f */
[----:B------:R-:W5:Y:S01]  /*9850*/  LD.E.128 R24, desc[UR44][R24.64] ;  /* 0x0000002c18187980 */ /* 0x000f62000c101d00 */
[----:B0-----:R-:W-:Y:S01]  /*9860*/  @P1 IMAD.HI.U32 R2, R11, R42, RZ ;  /* 0x0000002a0b021227 */ /* 0x001fe200078e00ff */
[----:B------:R-:W-:Y:S02]  /*9870*/  UIMAD UR4, UR38, UR9, UR4 ;  /* 0x00000009260472a4 */ /* 0x000fe4000f8e0204 */
[----:B------:R-:W5:Y:S01]  /*9880*/  LD.E.128 R36, desc[UR44][R36.64] ;  /* 0x0000002c24247980 */ /* 0x000f62000c101d00 */
[----:B------:R-:W-:Y:S01]  /*9890*/  IMAD.MOV.U32 R9, RZ, RZ, R11 ;  /* 0x000000ffff097224 */ /* 0x000fe200078e000b */
[----:B------:R-:W-:-:S02]  /*98a0*/  UIMAD.WIDE.U32 UR6, UR38, UR8, UR6 ;  /* 0x00000008260672a5 */ /* 0x000fc4000f8e0006 */
[----:B------:R-:W5:Y:S01]  /*98b0*/  LD.E.128 R28, desc[UR44][R28.64] ;  /* 0x0000002c1c1c7980 */ /* 0x000f62000c101d00 */
[----:B-1----:R-:W-:Y:S01]  /*98c0*/  @P1 SHF.R.U32.HI R9, RZ, R3, R2 ;  /* 0x00000003ff091219 */ /* 0x002fe20000011602 */
[----:B------:R-:W-:Y:S01]  /*98d0*/  ULDC.64 UR8, c[0x0][0xae0] ;  /* 0x0002b80000087ab9 */ /* 0x000fe20000000a00 */
[----:B------:R-:W-:Y:S01]  /*98e0*/  UIADD3 UR4, UR7, UR4, URZ ;  /* 0x0000000407047290 */ /* 0x000fe2000fffe03f */
[----:B------:R-:W-:Y:S01]  /*98f0*/  @!PT LDS RZ, [RZ] ;  /* 0x00000000fffff984 */ /* 0x000fe20000000800 */
[----:B------:R-:W-:Y:S01]  /*9900*/  @!PT LDS RZ, [RZ] ;  /* 0x00000000fffff984 */ /* 0x000fe20000000800 */
[----:B------:R-:W-:Y:S01]  /*9910*/  @!PT LDS RZ, [RZ] ;  /* 0x00000000fffff984 */ /* 0x000fe20000000800 */
[----:B------:R-:W-:Y:S01]  /*9920*/  @!PT LDS RZ, [RZ] ;  /* 0x00000000fffff984 */ /* 0x000fe20000000800 */
[----:B------:R0:W-:Y:S06]  /*9930*/  MEMBAR.ALL.CTA ;  /* 0x0000000000007992 */ /* 0x0001ec0000008000 */
[----:B0-----:R-:W0:Y:S01]  /*9940*/  FENCE.VIEW.ASYNC.S ;  /* 0x00000000000073c6 */ /* 0x001e220000000000 */
[--C-:B--2---:R-:W-:Y:S01]  /*9950*/  SHF.R.S32.HI R8, RZ, 0x1f, R9.reuse ;  /* 0x0000001fff087819 */ /* 0x104fe20000011409 */
        /* <DEDUP_REMOVED lines=40> */
.L_x_1791:
[----:B------:R-:W-:Y:S05]  /*9be0*/  BSYNC B1 ;  /* 0x0000000000017941 */ /* 0x000fea0003800000 */
.L_x_1790:
        /* <DEDUP_REMOVED lines=8> */
[C---:B-1-3--:R-:W-:Y:S02]  /*9c70*/  @!P2 LEA R10, P0, R19.reuse, R8, 0x1 ;  /* 0x00000008130aa211 */ /* 0x04afe400078008ff */
        /* <DEDUP_REMOVED lines=10> */
.L_x_1788:
        /* <DEDUP_REMOVED lines=35> */
.L_x_1793:
[----:B------:R-:W-:Y:S01]  /*9f50*/  USEL UR38, UR38, URZ, !UP0 ;  /* 0x0000003f26267287 */ /* 0x000fe2000c000000 */
[----:B------:R-:W-:Y:S01]  /*9f60*/  BSSY B1, `(.L_x_1794) ;  /* 0x000002c000017945 */ /* 0x000fe20003800000 */
[----:B------:R-:W-:-:S03]  /*9f70*/  USEL UR39, UR39, URZ, !UP0 ;  /* 0x0000003f27277287 */ /* 0x000fc6000c000000 */
[----:B------:R-:W-:Y:S09]  /*9f80*/  @P1 BRA `(.L_x_1795) ;  /* 0x0000000000a41947 */ /* 0x000ff20003800000 */
        /* <DEDUP_REMOVED lines=41> */
.L_x_1795:
[----:B------:R-:W-:Y:S05]  /*a220*/  BSYNC B1 ;  /* 0x0000000000017941 */ /* 0x000fea0003800000 */
.L_x_1794:
        /* <DEDUP_REMOVED lines=61> */
.L_x_1797:
[----:B------:R-:W-:Y:S05]  /*a600*/  BSYNC B1 ;  /* 0x0000000000017941 */ /* 0x000fea0003800000 */
.L_x_1796:
        /* <DEDUP_REMOVED lines=17> */
.L_x_1792:
[----:B------:R-:W-:Y:S05]  /*a720*/  BSYNC B0 ;  /* 0x0000000000007941 */ /* 0x000fea0003800000 */
.L_x_1787:
[----:B------:R-:W-:Y:S02]  /*a730*/  ULDC UR4, c[0x0][0xc3c] ;  /* 0x00030f0000047ab9 */ /* 0x000fe40000000800 */
[----:B------:R-:W-:-:S13]  /*a740*/  ISETP.GE.AND P0, PT, R47, UR4, PT ;  /* 0x000000042f007c0c */ /* 0x000fda000bf06270 */
[----:B------:R-:W-:Y:S05]  /*a750*/  @!P0 BRA `(.L_x_1798) ;  /* 0xffffff6400948947 */ /* 0x000fea000383ffff */
[----:B------:R-:W-:Y:S05]  /*a760*/  EXIT ;  /* 0x000000000000794d */ /* 0x000fea0003800000 */
.L_x_1748:
[----:B------:R-:W-:-:S08]  /*a770*/  NOP ;  /* 0x0000000000007918 */ /* 0x000fd00000000000 */
[----:B------:R-:W0:-:S00]  /*a780*/  USETMAXREG.DEALLOC.CTAPOOL 0x20 ;  /* 0x00000020000079c8 */ /* 0x000e0000080e0500 */
[----:B0-----:R-:W-:Y:S01]  /*a790*/  LOP3.LUT R2, R0, 0x3, RZ, 0xc0, !PT ;  /* 0x0000000300027812 */ /* 0x001fe200078ec0ff */
[----:B------:R-:W-:-:S05]  /*a7a0*/  IMAD.MOV.U32 R4, RZ, RZ, RZ ;  /* 0x000000ffff047224 */ /* 0x000fca00078e00ff */
[----:B------:R-:W0:Y:S02]  /*a7b0*/  SHFL.IDX PT, R2, R2, RZ, 0x1f ;  /* 0x00001fff02027589 */ /* 0x000e2400000e0000 */
[----:B0-----:R-:W-:-:S04]  /*a7c0*/  ISETP.NE.AND P0, PT, R2, RZ, PT ;  /* 0x000000ff0200720c */ /* 0x001fc80003f05270 */
[----:B------:R-:W-:-:S05]  /*a7d0*/  P2R R2, PR, RZ, 0x1 ;  /* 0x00000001ff027803 */ /* 0x000fca0000000000 */
[----:B------:R0:W-:Y:S04]  /*a7e0*/  STL [R1+0x10], R2 ;  /* 0x0000100201007387 */ /* 0x0001e80000100800 */
        /* <DEDUP_REMOVED lines=10> */
.L_x_1799:
[----:B0-----:R-:W0:Y:S01]  /*a890*/  S2R R2, SR_TID.X ;  /* 0x0000000000027919 */ /* 0x001e220000002100 */
        /* <DEDUP_REMOVED lines=40> */
.L_x_1805:
        /* <DEDUP_REMOVED lines=14> */
.L_x_1804:
[----:B------:R-:W-:Y:S05]  /*ac00*/  BSYNC B0 ;  /* 0x0000000000007941 */ /* 0x000fea0003800000 */
.L_x_1803:
        /* <DEDUP_REMOVED lines=21> */
.L_x_1801:
        /* <DEDUP_REMOVED lines=25> */
.L_x_1806:
        /* <DEDUP_REMOVED lines=57> */
.L_x_1802:
[----:B------:R-:W-:Y:S01]  /*b280*/  IMAD.MOV.U32 R24, RZ, RZ, R7 ;  /* 0x000000ffff187224 */ /* 0x000fe200078e0007 */
[----:B------:R-:W-:Y:S01]  /*b290*/  UMOV UR36, URZ ;  /* 0x0000003f00247c82 */ /* 0x000fe20008000000 */
[----:B------:R-:W-:-:S07]  /*b2a0*/  IMAD.MOV.U32 R25, RZ, RZ, RZ ;  /* 0x000000ffff197224 */ /* 0x000fce00078e00ff */
.L_x_1807:
        /* <DEDUP_REMOVED lines=10> */
.L_x_1800:
        /* <DEDUP_REMOVED lines=58> */
.L_x_1881:
[----:B------:R-:W-:Y:S01]  /*b6f0*/  ULDC.64 UR4, c[0x0][0xc88] ;  /* 0x0003220000047ab9 */ /* 0x000fe20000000a00 */
[----:B------:R-:W-:Y:S01]  /*b700*/  ULDC.64 UR6, c[0x0][0xa18] ;  /* 0x0002860000067ab9 */ /* 0x000fe20000000a00 */
[----:B------:R-:W-:-:S06]  /*b710*/  UIMAD.WIDE UR4, UR43, 0x4, UR4 ;  /* 0x000000042b0478a5 */ /* 0x000fcc000f8e0204 */
[----:B0-----:R-:W-:Y:S02]  /*b720*/  IMAD.U32 R2, RZ, RZ, UR4 ;  /* 0x00000004ff027e24 */ /* 0x001fe4000f8e00ff */
[----:B------:R-:W-:Y:S01]  /*b730*/  IMAD.U32 R3, RZ, RZ, UR5 ;  /* 0x00000005ff037e24 */ /* 0x000fe2000f8e00ff */
[----:B------:R-:W-:Y:S01]  /*b740*/  UISETP.NE.U32.AND UP0, UPT, UR6, URZ, UPT ;  /* 0x0000003f0600728c */ /* 0x000fe2000bf05070 */
[----:B------:R-:W-:Y:S01]  /*b750*/  ULDC UR8, c[0x0][0x288] ;  /* 0x0000a20000087ab9 */ /* 0x000fe20000000800 */
[----:B------:R-:W-:Y:S02]  /*b760*/  ULDC.64 UR4, c[0x0][0xa28] ;  /* 0x00028a0000047ab9 */ /* 0x000fe40000000a00 */
[----:B------:R-:W2:Y:S01]  /*b770*/  LDG.E R2, desc[UR44][R2.64] ;  /* 0x0000002c02027981 */ /* 0x000ea2000c1e1900 */
[----:B------:R-:W-:Y:S01]  /*b780*/  UISETP.NE.AND.EX UP0, UPT, UR7, URZ, UPT, UP0 ;  /* 0x0000003f0700728c */ /* 0x000fe2000bf05300 */
[----:B------:R-:W-:Y:S01]  /*b790*/  IMAD.U32 R0, RZ, RZ, UR8 ;  /* 0x00000008ff007e24 */ /* 0x000fe2000f8e00ff */
[----:B------:R-:W-:-:S04]  /*b7a0*/  UISETP.NE.U32.AND UP1, UPT, UR4, URZ, UPT ;  /* 0x0000003f0400728c */ /* 0x000fc8000bf25070 */
[----:B------:R-:W-:Y:S01]  /*b7b0*/  PLOP3.LUT P3, PT, PT, PT, UP0, 0x80, 0x0 ;  /* 0x000000000000781c */ /* 0x000fe20003f6f008 */
[----:B------:R-:W-:-:S06]  /*b7c0*/  UISETP.NE.AND.EX UP1, UPT, UR5, URZ, UPT, UP1 ;  /* 0x0000003f0500728c */ /* 0x000fcc000bf25310 */
        /* <DEDUP_REMOVED lines=8> */
[----:B------:R-:W-:Y:S01]  /*b850*/  IMAD.U32 R2, RZ, RZ, UR6 ;  /* 0x00000006ff027e24 */ /* 0x000fe2000f8e00ff */
[----:B------:R-:W-:-:S03]  /*b860*/  @UP1 ULEA.HI.X UR5, UR46, UR5, UR48, 0x2, UP2 ;  /* 0x000000052e051291 */ /* 0x000fc600090f1430 */
[----:B------:R-:W-:Y:S01]  /*b870*/  IMAD.U32 R3, RZ, RZ, UR7 ;  /* 0x00000007ff037e24 */ /* 0x000fe2000f8e00ff */
[----:B------:R-:W-:-:S04]  /*b880*/  ULDC.64 UR6, c[0x0][0xa08] ;  /* 0x0002820000067ab9 */ /* 0x000fc80000000a00 */
[----:B------:R0:W2:Y:S01]  /*b890*/  @P3 LDG.E R0, desc[UR44][R2.64] ;  /* 0x0000002c02003981 */ /* 0x0000a2000c1e1900 */
[----:B------:R-:W-:Y:S01]  /*b8a0*/  ISETP.NE.U32.AND P1, PT, RZ, UR6, PT ;  /* 0x00000006ff007c0c */ /* 0x000fe2000bf25070 */
[----:B------:R-:W-:Y:S01]  /*b8b0*/  UIADD3 UR6, UP1, UR47, UR6, URZ ;  /* 0x000000062f067290 */ /* 0x000fe2000ff3e03f */
[----:B0-----:R-:W-:Y:S02]  /*b8c0*/  IMAD.U32 R2, RZ, RZ, UR4 ;  /* 0x00000004ff027e24 */ /* 0x001fe4000f8e00ff */
[----:B------:R-:W-:Y:S01]  /*b8d0*/  IMAD.U32 R3, RZ, RZ, UR5 ;  /* 0x00000005ff037e24 */ /* 0x000fe2000f8e00ff */
[----:B------:R-:W-:Y:S02]  /*b8e0*/  ULDC.64 UR4, c[0x0][0xa00] ;  /* 0x0002800000047ab9 */ /* 0x000fe40000000a00 */
[----:B------:R-:W-:Y:S01]  /*b8f0*/  ISETP.NE.U32.AND P0, PT, RZ, UR4, PT ;  /* 0x00000004ff007c0c */ /* 0x000fe2000bf05070 */
[----:B------:R-:W-:Y:S01]  /*b900*/  UIADD3 UR4, UP0, UR47, UR4, URZ ;  /* 0x000000042f047290 */ /* 0x000fe2000ff1e03f */
[----:B------:R-:W-:-:S02]  /*b910*/  ISETP.NE.AND.EX P1, PT, RZ, UR7, PT, P1 ;  /* 0x00000007ff007c0c */ /* 0x000fc4000bf25310 */
[----:B------:R-:W-:Y:S01]  /*b920*/  ISETP.NE.AND.EX P0, PT, RZ, UR5, PT, P0 ;  /* 0x00000005ff007c0c */ /* 0x000fe2000bf05300 */
[----:B------:R-:W-:Y:S02]  /*b930*/  UIADD3.X UR5, UR49, UR5, URZ, UP0, !UPT ;  /* 0x0000000531057290 */ /* 0x000fe400087fe43f */
[----:B------:R-:W-:Y:S01]  /*b940*/  UIADD3.X UR7, UR49, UR7, URZ, UP1, !UPT ;  /* 0x0000000731077290 */ /* 0x000fe20008ffe43f */
[----:B-1----:R-:W-:-:S05]  /*b950*/  IMAD.U32 R4, RZ, RZ, UR6 ;  /* 0x00000006ff047e24 */ /* 0x002fca000f8e00ff */
[----:B------:R-:W-:-:S05]  /*b960*/  IMAD.U32 R5, RZ, RZ, UR7 ;  /* 0x00000007ff057e24 */ /* 0x000fca000f8e00ff */
[----:B------:R-:W5:Y:S04]  /*b970*/  @P1 LDG.E R6, desc[UR44][R4.64] ;  /* 0x0000002c04061981 */ /* 0x000f68000c1e1900 */
[----:B--2---:R0:W-:Y:S01]  /*b980*/  STL [R1+0x8], R0 ;  /* 0x0000080001007387 */ /* 0x0041e20000100800 */
[----:B------:R-:W-:-:S03]  /*b990*/  IMAD.MOV.U32 R9, RZ, RZ, R0 ;  /* 0x000000ffff097224 */ /* 0x000fc600078e0000 */
[----:B0-----:R0:W2:Y:S02]  /*b9a0*/  @P2 LDG.E R0, desc[UR44][R2.64] ;  /* 0x0000002c02002981 */ /* 0x0010a4000c1e1900 */
[----:B0-----:R-:W-:Y:S02]  /*b9b0*/  IMAD.U32 R2, RZ, RZ, UR4 ;  /* 0x00000004ff027e24 */ /* 0x001fe4000f8e00ff */
[----:B------:R-:W-:-:S05]  /*b9c0*/  IMAD.U32 R3, RZ, RZ, UR5 ;  /* 0x00000005ff037e24 */ /* 0x000fca000f8e00ff */
[----:B------:R0:W5:Y:S01]  /*b9d0*/  @P0 LDG.E R8, desc[UR44][R2.64] ;  /* 0x0000002c02080981 */ /* 0x000162000c1e1900 */
[----:B------:R-:W-:Y:S01]  /*b9e0*/  UMOV UR4, URZ ;  /* 0x0000003f00047c82 */ /* 0x000fe20008000000 */
[----:B--2---:R-:W-:Y:S01]  /*b9f0*/  @P2 R2UR UR4, R0 ;  /* 0x00000000000422ca */ /* 0x004fe200000e0000 */
[----:B0-----:R-:W-:-:S14]  /*ba00*/  @P3 BRA `(.L_x_1809) ;  /* 0x0000000000143947 */ /* 0x001fdc0003800000 */
[----:B------:R-:W-:Y:S05]  /*ba10*/  @!P0 BRA `(.L_x_1809) ;  /* 0x0000000000108947 */ /* 0x000fea0003800000 */
[----:B------:R-:W2:Y:S04]  /*ba20*/  LDG.E R7, desc[UR44][R2.64] ;  /* 0x0000002c02077981 */ /* 0x000ea8000c1e1900 */
[----:B------:R-:W2:Y:S02]  /*ba30*/  LDG.E R0, desc[UR44][R2.64+0x4] ;  /* 0x0000042c02007981 */ /* 0x000ea4000c1e1900 */
[----:B--2---:R-:W-:-:S05]  /*ba40*/  IMAD.IADD R9, R0, 0x1, -R7 ;  /* 0x0000000100097824 */ /* 0x004fca00078e0a07 */
[----:B------:R0:W-:Y:S02]  /*ba50*/  STL [R1+0x8], R9 ;  /* 0x0000080901007387 */ /* 0x0001e40000100800 */
.L_x_1809:
[----:B------:R-:W-:Y:S01]  /*ba60*/  ULDC.64 UR6, c[0x0][0x418] ;  /* 0x0001060000067ab9 */ /* 0x000fe20000000a00 */
[----:B------:R-:W-:Y:S01]  /*ba70*/  UMOV UR52, URZ ;  /* 0x0000003f00347c82 */ /* 0x000fe20008000000 */
[----:B------:R-:W-:Y:S01]  /*ba80*/  UISETP.NE.U32.AND UP0, UPT, UR6, URZ, UPT ;  /* 0x0000003f0600728c */ /* 0x000fe2000bf05070 */
[----:B-----5:R-:W-:Y:S01]  /*ba90*/  @P0 R2UR UR52, R8 ;  /* 0x00000000083402ca */ /* 0x020fe200000e0000 */
[----:B------:R-:W-:Y:S01]  /*baa0*/  ULDC.64 UR8, c[0x0][0xa20] ;  /* 0x0002880000087ab9 */ /* 0x000fe20000000a00 */
[----:B------:R-:W-:Y:S01]  /*bab0*/  UMOV UR39, URZ ;  /* 0x0000003f00277c82 */ /* 0x000fe20008000000 */
[----:B------:R-:W-:Y:S01]  /*bac0*/  ISETP.NE.U32.AND P0, PT, RZ, UR8, PT ;  /* 0x00000008ff007c0c */ /* 0x000fe2000bf05070 */
[----:B------:R-:W-:Y:S01]  /*bad0*/  UISETP.NE.AND.EX UP0, UPT, UR7, URZ, UPT, UP0 ;  /* 0x0000003f0700728c */ /* 0x000fe2000bf05300 */
[----:B------:R-:W-:Y:S01]  /*bae0*/  @P1 R2UR UR39, R6 ;  /* 0x00000000062712ca */ /* 0x000fe200000e0000 */
[----:B------:R-:W-:Y:S01]  /*baf0*/  ULDC UR5, c[0x0][0x424] ;  /* 0x0001090000057ab9 */ /* 0x000fe20000000800 */
[----:B------:R-:W-:Y:S01]  /*bb00*/  ISETP.NE.AND.EX P0, PT, RZ, UR9, PT, P0 ;  /* 0x00000009ff007c0c */ /* 0x000fe2000bf05300 */
[----:B------:R-:W-:Y:S01]  /*bb10*/  USEL UR5, UR5, 0x1, UP0 ;  /* 0x0000000105057887 */ /* 0x000fe20008000000 */
[----:B------:R-:W-:Y:S01]  /*bb20*/  IMAD.U32 R22, RZ, RZ, UR46 ;  /* 0x0000002eff167e24 */ /* 0x000fe2000f8e00ff */
[----:B------:R-:W-:-:S02]  /*bb30*/  ULDC UR6, c[0x0][0x2f0] ;  /* 0x0000bc0000067ab9 */ /* 0x000fc40000000800 */
[----:B------:R-:W-:-:S06]  /*bb40*/  UIMAD UR5, UR5, UR6, URZ ;  /* 0x00000006050572a4 */ /* 0x000fcc000f8e023f */
[----:B------:R-:W-:Y:S01]  /*bb50*/  UIADD3 UR39, UR39, UR4, URZ ;  /* 0x0000000427277290 */ /* 0x000fe2000fffe03f */
[----:B------:R-:W-:Y:S01]  /*bb60*/  IMAD.U32 R2, RZ, RZ, UR5 ;  /* 0x00000005ff027e24 */ /* 0x000fe2000f8e00ff */
[----:B------:R-:W-:Y:S10]  /*bb70*/  @!P0 BRA `(.L_x_1810) ;  /* 0x0000000000188947 */ /* 0x000ff40003800000 */
[----:B------:R-:W-:-:S04]  /*bb80*/  UIADD3 UR5, UP0, UR47, UR8, URZ ;  /* 0x000000082f057290 */ /* 0x000fc8000ff1e03f */
[----:B------:R-:W-:Y:S02]  /*bb90*/  UIADD3.X UR6, UR49, UR9, URZ, UP0, !UPT ;  /* 0x0000000931067290 */ /* 0x000fe400087fe43f */
[----:B------:R-:W-:-:S04]  /*bba0*/  IMAD.U32 R2, RZ, RZ, UR5 ;  /* 0x00000005ff027e24 */ /* 0x000fc8000f8e00ff */
[----:B------:R-:W-:-:S05]  /*bbb0*/  IMAD.U32 R3, RZ, RZ, UR6 ;  /* 0x00000006ff037e24 */ /* 0x000fca000f8e00ff */
[----:B------:R1:W5:Y:S01]  /*bbc0*/  LDG.E R2, desc[UR44][R2.64] ;  /* 0x0000002c02027981 */ /* 0x000362000c1e1900 */
[----:B------:R-:W-:Y:S05]  /*bbd0*/  BRA `(.L_x_1811) ;  /* 0x0000000000107947 */ /* 0x000fea0003800000 */
.L_x_1810:
[----:B------:R-:W-:Y:S05]  /*bbe0*/  @!P1 BRA `(.L_x_1811) ;  /* 0x00000000000c9947 */ /* 0x000fea0003800000 */
[----:B------:R-:W2:Y:S04]  /*bbf0*/  LDG.E R3, desc[UR44][R4.64] ;  /* 0x0000002c04037981 */ /* 0x000ea8000c1e1900 */
[----:B------:R-:W2:Y:S02]  /*bc00*/  LDG.E R2, desc[UR44][R4.64+0x4] ;  /* 0x0000042c04027981 */ /* 0x000ea4000c1e1900 */
[----:B--2---:R-:W-:-:S07]  /*bc10*/  IMAD.IADD R2, R2, 0x1, -R3 ;  /* 0x0000000102027824 */ /* 0x004fce00078e0a03 */
.L_x_1811:
[----:B------:R-:W2:Y:S01]  /*bc20*/  LDC R0, c[0x0][0x448] ;  /* 0x00011200ff007b82 */ /* 0x000ea20000000800 */
[----:B-----5:R-:W-:Y:S01]  /*bc30*/  VIADD R2, R2, -UR4 ;  /* 0x8000000402027c36 */ /* 0x020fe20008000000 */
[----:B------:R-:W-:Y:S01]  /*bc40*/  BSSY B7, `(.L_x_1812) ;  /* 0x000030d000077945 */ /* 0x000fe20003800000 */
[----:B--2---:R-:W-:Y:S01]  /*bc50*/  ISETP.NE.AND P0, PT, R0, 0x1, PT ;  /* 0x000000010000780c */ /* 0x004fe20003f05270 */
[----:B------:R-:W-:-:S04]  /*bc60*/  IMAD R0, R25, 0xc0, RZ ;  /* 0x000000c019007824 */ /* 0x000fc800078e02ff */
[----:B------:R-:W-:-:S08]  /*bc70*/  VIADD R0, R0, 0xbf ;  /* 0x000000bf00007836 */ /* 0x000fd00000000000 */
[----:B-1----:R-:W1:Y:S08]  /*bc80*/  @P0 LDC R3, c[0x0][0x44c] ;  /* 0x00011300ff030b82 */ /* 0x002e700000000800 */
[----:B------:R-:W2:Y:S01]  /*bc90*/  @P0 LDC R4, c[0x0][0x450] ;  /* 0x00011400ff040b82 */ /* 0x000ea20000000800 */
[----:B-1----:R-:W-:-:S05]  /*bca0*/  @P0 IMAD.HI.U32 R3, R0, R3, RZ ;  /* 0x0000000300030227 */ /* 0x002fca00078e00ff */
[----:B--2---:R-:W-:Y:S02]  /*bcb0*/  @P0 SHF.R.U32.HI R0, RZ, R4, R3 ;  /* 0x00000004ff000219 */ /* 0x004fe40000011603 */
[C---:B------:R-:W-:Y:S01]  /*bcc0*/  IADD3 R3, R2.reuse, 0x80, -R9 ;  /* 0x0000008002037810 */ /* 0x040fe20007ffe809 */
[----:B------:R-:W-:-:S04]  /*bcd0*/  VIADD R2, R2, 0x7f ;  /* 0x0000007f02027836 */ /* 0x000fc80000000000 */
[----:B------:R-:W-:Y:S01]  /*bce0*/  IMAD.IADD R0, R3, 0x1, R0 ;  /* 0x0000000103007824 */ /* 0x000fe200078e0200 */
[----:B------:R-:W-:-:S04]  /*bcf0*/  SHF.R.S32.HI R3, RZ, 0x1f, R2 ;  /* 0x0000001fff037819 */ /* 0x000fc80000011402 */
[----:B------:R-:W-:Y:S02]  /*bd00*/  SHF.R.S32.HI R5, RZ, 0x1f, R0 ;  /* 0x0000001fff057819 */ /* 0x000fe40000011400 */
[----:B------:R-:W-:Y:S02]  /*bd10*/  LEA.HI R3, R3, R2, RZ, 0x7 ;  /* 0x0000000203037211 */ /* 0x000fe400078f38ff */
[----:B------:R-:W-:Y:S02]  /*bd20*/  LEA.HI R5, R5, R0, RZ, 0x7 ;  /* 0x0000000005057211 */ /* 0x000fe400078f38ff */
[----:B------:R-:W-:Y:S02]  /*bd30*/  SHF.R.S32.HI R3, RZ, 0x7, R3 ;  /* 0x00000007ff037819 */ /* 0x000fe40000011403 */
[----:B------:R-:W-:-:S04]  /*bd40*/  SHF.R.S32.HI R0, RZ, 0x7, R5 ;  /* 0x00000007ff007819 */ /* 0x000fc80000011405 */
[----:B------:R-:W-:-:S04]  /*bd50*/  VIMNMX R27, R3, R0, PT ;  /* 0x00000000031b7248 */ /* 0x000fc80003fe0100 */
[----:B------:R-:W-:-:S13]  /*bd60*/  ISETP.GT.AND P0, PT, R27, RZ, PT ;  /* 0x000000ff1b00720c */ /* 0x000fda0003f04270 */
[----:B------:R-:W-:Y:S05]  /*bd70*/  @P0 BRA `(.L_x_1813) ;  /* 0x0000000000440947 */ /* 0x000fea0003800000 */
[----:B------:R-:W1:Y:S02]  /*bd80*/  S2R R6, SR_TID.X ;  /* 0x0000000000067919 */ /* 0x000e640000002100 */
[----:B-1----:R-:W-:-:S04]  /*bd90*/  LOP3.LUT R6, R6, 0x7f, RZ, 0xc0, !PT ;  /* 0x0000007f06067812 */ /* 0x002fc800078ec0ff */
[----:B------:R-:W-:-:S13]  /*bda0*/  ISETP.NE.AND P0, PT, R6, RZ, PT ;  /* 0x000000ff0600720c */ /* 0x000fda0003f05270 */
[----:B------:R-:W-:Y:S05]  /*bdb0*/  @P0 BRA `(.L_x_1814) ;  /* 0x0000002c00d40947 */ /* 0x000fea0003800000 */
[----:B------:R-:W1:Y:S01]  /*bdc0*/  S2R R5, SR_LANEID ;  /* 0x0000000000057919 */ /* 0x000e620000000000 */
        /* <DEDUP_REMOVED lines=12> */
.L_x_1813:
        /* <DEDUP_REMOVED lines=20> */
.L_x_1816:
[----:B------:R-:W-:Y:S05]  /*bfd0*/  BSYNC B6 ;  /* 0x0000000000067941 */ /* 0x000fea0003800000 */
.L_x_1815:
[----:B------:R-:W-:Y:S01]  /*bfe0*/  VIADD R0, R17, 0x9000 ;  /* 0x0000900011007836 */ /* 0x000fe20000000000 */
[----:B------:R-:W-:Y:S04]  /*bff0*/  BSSY B6, `(.L_x_1817) ;  /* 0x0000014000067945 */ /* 0x000fe80003800000 */
[----:B------:R-:W-:-:S04]  /*c000*/  LOP3.LUT P0, RZ, R0, 0x9f, RZ, 0xc0, !PT ;  /* 0x0000009f00ff7812 */ /* 0x000fc8000780c0ff */
[----:B------:R-:W-:-:S09]  /*c010*/  P2R R16, PR, RZ, 0x1 ;  /* 0x00000001ff107803 */ /* 0x000fd20000000000 */
        /* <DEDUP_REMOVED lines=17> */
.L_x_1818:
[----:B------:R-:W-:Y:S05]  /*c130*/  BSYNC B6 ;  /* 0x0000000000067941 */ /* 0x000fea0003800000 */
.L_x_1817:
        /* <DEDUP_REMOVED lines=20> */
.L_x_1820:
[----:B------:R-:W-:Y:S05]  /*c280*/  BSYNC B6 ;  /* 0x0000000000067941 */ /* 0x000fea0003800000 */
.L_x_1819:
[----:B------:R-:W-:Y:S01]  /*c290*/  ISETP.NE.AND P6, PT, R16, RZ, PT ;  /* 0x000000ff1000720c */ /* 0x000fe20003fc5270 */
[----:B------:R-:W-:-:S12]  /*c2a0*/  BSSY B6, `(.L_x_1821) ;  /* 0x0000012000067945 */ /* 0x000fd80003800000 */
        /* <DEDUP_REMOVED lines=17> */
.L_x_1822:
[----:B------:R-:W-:Y:S05]  /*c3c0*/  BSYNC B6 ;  /* 0x0000000000067941 */ /* 0x000fea0003800000 */
.L_x_1821:
        /* <DEDUP_REMOVED lines=8> */
[----:B------:R-:W1:Y:S01]  /*c450*/  S2R R16, SR_TID.X ;  /* 0x0000000000107919 */ /* 0x000e620000002100 */
[----:B------:R-:W-:-:S03]  /*c460*/  ULDC.64 UR4, c[0x0][0xa08] ;  /* 0x0002820000047ab9 */ /* 0x000fc60000000a00 */
[----:B------:R2:W3:Y:S02]  /*c470*/  @P0 LDG.E R22, desc[UR44][R2.64] ;  /* 0x0000002c02160981 */ /* 0x0004e4000c1e1900 */
[----:B--2---:R-:W2:Y:S01]  /*c480*/  LDC.64 R2, c[0x0][0x418] ;  /* 0x00010600ff027b82 */ /* 0x004ea20000000a00 */
[----:B-1----:R-:W-:-:S04]  /*c490*/  SHF.R.U32.HI R20, RZ, 0x5, R16 ;  /* 0x00000005ff147819 */ /* 0x002fc80000011610 */
[----:B------:R-:W-:Y:S02]  /*c4a0*/  LOP3.LUT R20, R20, 0x3, RZ, 0xc0, !PT ;  /* 0x0000000314147812 */ /* 0x000fe400078ec0ff */
[----:B--2---:R-:W-:Y:S01]  /*c4b0*/  LOP3.LUT P0, RZ, R2, UR4, RZ, 0xfc, !PT ;  /* 0x0000000402ff7c12 */ /* 0x004fe2000f80fcff */
[----:B------:R-:W-:-:S03]  /*c4c0*/  UMOV UR4, 0xffffffff ;  /* 0xffffffff00047882 */ /* 0x000fc60000000000 */
[----:B------:R-:W-:Y:S02]  /*c4d0*/  LOP3.LUT P0, RZ, R3, UR5, RZ, 0xfc, P0 ;  /* 0x0000000503ff7c12 */ /* 0x000fe4000800fcff */
[----:B---3--:R-:W-:Y:S02]  /*c4e0*/  SHF.R.S32.HI R23, RZ, 0x1f, R22 ;  /* 0x0000001fff177819 */ /* 0x008fe40000011416 */
[----:B------:R-:W-:Y:S01]  /*c4f0*/  SEL R16, R22, RZ, !P0 ;  /* 0x000000ff16107207 */ /* 0x000fe20004000000 */
[----:B------:R-:W-:Y:S08]  /*c500*/  BRA.DIV UR4, `(.L_x_1823) ;  /* 0x0000003a04ac7947 */ /* 0x000ff0000b800000 */
[----:B------:R1:W2:Y:S02]  /*c510*/  SHFL.IDX PT, R14, R20, RZ, 0x1f ;  /* 0x00001fff140e7589 */ /* 0x0002a400000e0000 */
.L_x_1900:
[----:B--2---:R-:W-:Y:S02]  /*c520*/  ISETP.NE.AND P0, PT, R14, RZ, PT ;  /* 0x000000ff0e00720c */ /* 0x004fe40003f05270 */
[----:B------:R-:W-:-:S04]  /*c530*/  PLOP3.LUT P1, PT, PT, PT, PT, 0x8, 0x0 ;  /* 0x000000000000781c */ /* 0x000fc80003f2e170 */
[----:B------:R-:W-:-:S07]  /*c540*/  P2R R26, PR, RZ, 0x2 ;  /* 0x00000002ff1a7803 */ /* 0x000fce0000000000 */
[----:B------:R-:W-:Y:S05]  /*c550*/  @P0 BRA `(.L_x_1824) ;  /* 0x0000000400b00947 */ /* 0x000fea0003800000 */
[----:B------:R-:W-:Y:S01]  /*c560*/  UMOV UR4, 0xffffffff ;  /* 0xffffffff00047882 */ /* 0x000fe20000000000 */
[----:B------:R-:W-:Y:S02]  /*c570*/  VIADD R0, R27, 0xffffffff ;  /* 0xffffffff1b007836 */ /* 0x000fe40000000000 */
[----:B------:R-:W-:Y:S05]  /*c580*/  BRA.DIV UR4, `(.L_x_1825) ;  /* 0x0000003a04ac7947 */ /* 0x000fea000b800000 */
[----:B------:R-:W-:-:S13]  /*c590*/  ELECT P6, URZ, PT ;  /* 0x00000000003f782f */ /* 0x000fda00038c0000 */
.L_x_1903:
        /* <DEDUP_REMOVED lines=10> */
[----:B------:R-:W-:-:S05]  /*c640*/  @P0 SHF.R.U32.HI R4, RZ, R5, R7 ;  /* 0x00000005ff040219 */ /* 0x000fca0000011607 */
[----:B------:R-:W-:-:S04]  /*c650*/  IMAD.MOV R5, RZ, RZ, -R4 ;  /* 0x000000ffff057224 */ /* 0x000fc800078e0a04 */
[----:B------:R-:W-:Y:S01]  /*c660*/  IMAD R0, R6, R5, R0 ;  /* 0x0000000506007224 */ /* 0x000fe200078e0200 */
[--C-:B------:R-:W-:Y:S01]  /*c670*/  SHF.R.S32.HI R5, RZ, 0x1f, R4.reuse ;  /* 0x0000001fff057819 */ /* 0x100fe20000011404 */
[----:B------:R-:W-:Y:S02]  /*c680*/  IMAD R6, R23, UR4, RZ ;  /* 0x0000000417067c24 */ /* 0x000fe4000f8e02ff */
[----:B------:R-:W-:-:S04]  /*c690*/  IMAD.WIDE.U32 R4, R22, UR4, R4 ;  /* 0x0000000416047c25 */ /* 0x000fc8000f8e0004 */
[----:B------:R-:W-:Y:S01]  /*c6a0*/  IMAD R6, R22, UR5, R6 ;  /* 0x0000000516067c24 */ /* 0x000fe2000f8e0206 */
[----:B------:R-:W-:-:S03]  /*c6b0*/  LEA R2, P0, R4, R2, 0x2 ;  /* 0x0000000204027211 */ /* 0x000fc600078010ff */
[----:B------:R-:W-:-:S05]  /*c6c0*/  IMAD.IADD R6, R5, 0x1, R6 ;  /* 0x0000000105067824 */ /* 0x000fca00078e0206 */
[----:B------:R-:W-:-:S05]  /*c6d0*/  LEA.HI.X R3, R4, R3, R6, 0x2, P0 ;  /* 0x0000000304037211 */ /* 0x000fca00000f1406 */
[----:B------:R2:W5:Y:S02]  /*c6e0*/  LDG.E R16, desc[UR44][R2.64] ;  /* 0x0000002c02107981 */ /* 0x000564000c1e1900 */
.L_x_1826:
[----:B--2---:R-:W2:Y:S01]  /*c6f0*/  S2R R2, SR_TID.X ;  /* 0x0000000000027919 */ /* 0x004ea20000002100 */
[----:B------:R-:W-:Y:S01]  /*c700*/  IMAD R3, R18, 0x8, R17 ;  /* 0x0000000812037824 */ /* 0x000fe200078e0211 */
[----:B--2---:R-:W-:Y:S02]  /*c710*/  LOP3.LUT R4, R2, 0x7f, RZ, 0xc0, !PT ;  /* 0x0000007f02047812 */ /* 0x004fe400078ec0ff */
[----:B------:R-:W-:Y:S02]  /*c720*/  SHF.L.U32 R2, R19, 0x1f, RZ ;  /* 0x0000001f13027819 */ /* 0x000fe400000006ff */
[----:B------:R-:W-:Y:S02]  /*c730*/  ISETP.NE.AND P1, PT, R4, RZ, PT ;  /* 0x000000ff0400720c */ /* 0x000fe40003f25270 */
[----:B------:R-:W2:Y:S02]  /*c740*/  SYNCS.PHASECHK.TRANS64.TRYWAIT P0, [R3+URZ+0x19c80], R2 ;  /* 0x019c8002030075a7 */ /* 0x000ea4000800017f */
[----:B--2---:R-:W-:Y:S09]  /*c750*/  @!P0 BRA `(.L_x_1827) ;  /* 0x0000003800588947 */ /* 0x004ff20003800000 */
.L_x_1904:
[----:B------:R-:W-:Y:S05]  /*c760*/  @P1 BRA `(.L_x_1828) ;  /* 0x00000000001c1947 */ /* 0x000fea0003800000 */
[----:B------:R-:W3:Y:S02]  /*c770*/  S2R R4, SR_TID.X ;  /* 0x0000000000047919 */ /* 0x000ee40000002100 */
[----:B---3--:R-:W-:Y:S01]  /*c780*/  LOP3.LUT R5, R4, 0x1f, RZ, 0xc0, !PT ;  /* 0x0000001f04057812 */ /* 0x008fe200078ec0ff */
[----:B------:R-:W-:-:S03]  /*c790*/  IMAD.MOV.U32 R4, RZ, RZ, 0x3000 ;  /* 0x00003000ff047424 */ /* 0x000fc600078e00ff */
[----:B------:R-:W-:Y:S01]  /*c7a0*/  ISETP.NE.AND P0, PT, R5, RZ, PT ;  /* 0x000000ff0500720c */ /* 0x000fe20003f05270 */
[----:B------:R3:W-:-:S12]  /*c7b0*/  SYNCS.ARRIVE.TRANS64 RZ, [R3+URZ+0x19c70], R4 ;  /* 0x019c700403ff79a7 */ /* 0x0007d8000800003f */
[----:B---3--:R-:W-:Y:S05]  /*c7c0*/  @!P0 BRA `(.L_x_1828) ;  /* 0x0000000000048947 */ /* 0x008fea0003800000 */
[----:B------:R-:W-:Y:S01]  /*c7d0*/  BPT.TRAP 0x1 ;  /* 0x000000040000795c */ /* 0x000fe20000300000 */
.L_x_1828:
        /* <DEDUP_REMOVED lines=30> */
.L_x_1905:
        /* <DEDUP_REMOVED lines=8> */
.L_x_1830:
        /* <DEDUP_REMOVED lines=15> */
[----:B------:R-:W-:-:S02]  /*cb30*/  UIADD3 UR25, UR25, 0x19c30, URZ ;  /* 0x00019c3019197890 */ /* 0x000fc4000fffe03f */
[----:B------:R-:W-:Y:S01]  /*cb40*/  UIADD3 UR16, UR8, 0x14800, URZ ;  /* 0x0001480008107890 */ /* 0x000fe2000fffe03f */
[----:B------:R-:W-:Y:S01]  /*cb50*/  P2R R26, PR, RZ, 0x1 ;  /* 0x00000001ff1a7803 */ /* 0x000fe20000000000 */
        /* <DEDUP_REMOVED lines=9> */
[----:B------:R4:W-:Y:S01]  /*cbf0*/  UTMALDG.4D [UR16], [UR4], desc[UR6] ;  /* 0x00000610040075b4 */ /* 0x0009e20008019000 */
[----:B------:R4:W-:Y:S02]  /*cc00*/  UTMALDG.4D [UR8], [UR4], desc[UR6] ;  /* 0x00000608040075b4 */ /* 0x0009e40008019000 */
[----:B----4-:R-:W-:Y:S01]  /*cc10*/  NOP ;  /* 0x0000000000007918 */ /* 0x010fe20000000000 */
.L_x_1824:
[----:B------:R-:W-:Y:S05]  /*cc20*/  WARPSYNC.ALL ;  /* 0x0000000000007948 */ /* 0x000fea0003800000 */
[----:B------:R-:W-:Y:S01]  /*cc30*/  VIADD R0, R17, 0xf000 ;  /* 0x0000f00011007836 */ /* 0x000fe20000000000 */
[----:B------:R-:W-:Y:S01]  /*cc40*/  USHF.R.S32.HI UR4, URZ, 0x1f, UR52 ;  /* 0x0000001f3f047899 */ /* 0x000fe20008011434 */
        /* <DEDUP_REMOVED lines=15> */
[----:B--23--:R-:W-:Y:S01]  /*cd40*/  MOV R2, 0x0 ;  /* 0x0000000000027802 */ /* 0x00cfe20000000f00 */
        /* <DEDUP_REMOVED lines=13> */
[----:B-1----:R-:W-:-:S07]  /*ce20*/  LEPC R20, `(.L_x_1832) ;  /* 0x000000001014794e */ /* 0x002fce0000000000 */
[----:B0-2---:R-:W-:Y:S05]  /*ce30*/  CALL.ABS.NOINC R2 ;  /* 0x0000000002007343 */ /* 0x005fea0003c00000 */
.L_x_1832:
[----:B------:R-:W-:Y:S05]  /*ce40*/  BSYNC B6 ;  /* 0x0000000000067941 */ /* 0x000fea0003800000 */
.L_x_1831:
[----:B------:R-:W4:Y:S01]  /*ce50*/  LDC R8, c[0x0][0x448] ;  /* 0x00011200ff087b82 */ /* 0x000f220000000800 */
[----:B--23--:R-:W1:Y:S01]  /*ce60*/  S2R R2, SR_TID.X ;  /* 0x0000000000027919 */ /* 0x00ce620000002100 */
[----:B------:R-:W-:Y:S01]  /*ce70*/  ULDC.64 UR8, c[0x0][0x2d8] ;  /* 0x0000b60000087ab9 */ /* 0x000fe20000000a00 */
[----:B------:R-:W-:Y:S01]  /*ce80*/  UMOV UR48, UR54 ;  /* 0x0000003600307c82 */ /* 0x000fe20008000000 */
[----:B------:R-:W-:Y:S01]  /*ce90*/  UIMAD UR6, UR47, UR8, URZ ;  /* 0x000000082f0672a4 */ /* 0x000fe2000f8e023f */
[----:B0-----:R-:W0:Y:S01]  /*cea0*/  S2R R9, SR_TID.X ;  /* 0x0000000000097919 */ /* 0x001e220000002100 */
[----:B------:R-:W-:Y:S02]  /*ceb0*/  UIMAD.WIDE.U32 UR4, UR36, UR8, UR48 ;  /* 0x00000008240472a5 */ /* 0x000fe4000f8e0030 */
[----:B------:R-:W-:Y:S01]  /*cec0*/  UIMAD UR6, UR36, UR9, UR6 ;  /* 0x00000009240672a4 */ /* 0x000fe2000f8e0206 */
[----:B------:R-:W2:Y:S01]  /*ced0*/  S2R R21, SR_TID.X ;  /* 0x0000000000157919 */ /* 0x000ea20000002100 */
[----:B------:R-:W-:Y:S01]  /*cee0*/  ULDC.64 UR10, c[0x0][0x280] ;  /* 0x0000a000000a7ab9 */ /* 0x000fe20000000a00 */
[----:B------:R-:W-:Y:S01]  /*cef0*/  ULDC.64 UR8, c[0x0][0x2e0] ;  /* 0x0000b80000087ab9 */ /* 0x000fe20000000a00 */
[----:B------:R-:W-:-:S02]  /*cf00*/  UIADD3 UR5, UR5, UR6, URZ ;  /* 0x0000000605057290 */ /* 0x000fc4000fffe03f */
[----:B------:R-:W-:Y:S02]  /*cf10*/  UIMAD UR6, UR37, UR8, URZ ;  /* 0x00000008250672a4 */ /* 0x000fe4000f8e023f */
[----:B------:R-:W-:Y:S02]  /*cf20*/  UIMAD.WIDE.U32 UR4, UR46, UR8, UR4 ;  /* 0x000000082e0472a5 */ /* 0x000fe4000f8e0004 */
[----:B------:R-:W-:-:S03]  /*cf30*/  UIMAD UR6, UR46, UR9, UR6 ;  /* 0x000000092e0672a4 */ /* 0x000fc6000f8e0206 */
[----:B------:R-:W-:Y:S01]  /*cf40*/  ULDC.64 UR8, c[0x0][0x2c8] ;  /* 0x0000b20000087ab9 */ /* 0x000fe20000000a00 */
[----:B------:R-:W-:Y:S01]  /*cf50*/  UIADD3 UR5, UR5, UR6, URZ ;  /* 0x0000000605057290 */ /* 0x000fe2000fffe03f */
[----:B----4-:R-:W-:Y:S02]  /*cf60*/  ISETP.NE.AND P1, PT, R8, 0x1, PT ;  /* 0x000000010800780c */ /* 0x010fe40003f25270 */
[----:B------:R-:W-:Y:S02]  /*cf70*/  ULDC.64 UR6, c[0x0][0x2d0] ;  /* 0x0000b40000067ab9 */ /* 0x000fe40000000a00 */
[----:B------:R-:W-:Y:S01]  /*cf80*/  IMAD.U32 R5, RZ, RZ, UR6 ;  /* 0x00000006ff057e24 */ /* 0x000fe2000f8e00ff */
[C---:B-1----:R-:W-:Y:S01]  /*cf90*/  LOP3.LUT R20, R2.reuse, 0x7f, RZ, 0xc0, !PT ;  /* 0x0000007f02147812 */ /* 0x042fe200078ec0ff */
[----:B------:R-:W-:-:S07]  /*cfa0*/  IMAD.SHL.U32 R2, R2, 0x40, RZ ;  /* 0x0000004002027824 */ /* 0x000fce00078e00ff */
[----:B------:R-:W1:Y:S01]  /*cfb0*/  @P1 LDC R3, c[0x0][0x44c] ;  /* 0x00011300ff031b82 */ /* 0x000e620000000800 */
[----:B------:R-:W-:Y:S01]  /*cfc0*/  SHF.R.U32.HI R20, RZ, 0x1, R20 ;  /* 0x00000001ff147819 */ /* 0x000fe20000011614 */
[----:B0-----:R-:W-:-:S03]  /*cfd0*/  IMAD.SHL.U32 R9, R9, 0x10, RZ ;  /* 0x0000001009097824 */ /* 0x001fc600078e00ff */
[----:B------:R-:W-:Y:S01]  /*cfe0*/  LOP3.LUT R2, R20, 0x40, R2, 0xf8, !PT ;  /* 0x0000004014027812 */ /* 0x000fe200078ef802 */
[----:B--2---:R-:W-:Y:S01]  /*cff0*/  IMAD.SHL.U32 R20, R21, 0x10, RZ ;  /* 0x0000001015147824 */ /* 0x004fe200078e00ff */
[----:B------:R-:W-:Y:S01]  /*d000*/  LOP3.LUT R9, R9, 0x10, RZ, 0xc0, !PT ;  /* 0x0000001009097812 */ /* 0x000fe200078ec0ff */
[----:B------:R-:W0:Y:S02]  /*d010*/  @P1 LDC R0, c[0x0][0x450] ;  /* 0x00011400ff001b82 */ /* 0x000e240000000800 */
[----:B------:R-:W-:Y:S01]  /*d020*/  IMAD R6, R25, 0xc0, R2 ;  /* 0x000000c019067824 */ /* 0x000fe200078e0202 */
[C---:B------:R-:W-:Y:S02]  /*d030*/  LOP3.LUT R10, R9.reuse, 0x20, RZ, 0xfc, !PT ;  /* 0x00000020090a7812 */ /* 0x040fe400078efcff */
[----:B------:R-:W-:Y:S01]  /*d040*/  LOP3.LUT R20, R20, 0x10, RZ, 0xc0, !PT ;  /* 0x0000001014147812 */ /* 0x000fe200078ec0ff */
[----:B------:R-:W-:Y:S01]  /*d050*/  IMAD.MOV.U32 R2, RZ, RZ, R6 ;  /* 0x000000ffff027224 */ /* 0x000fe200078e0006 */
[----:B------:R-:W-:Y:S01]  /*d060*/  LOP3.LUT R9, R9, 0x40, RZ, 0xfc, !PT ;  /* 0x0000004009097812 */ /* 0x000fe200078efcff */
[----:B-1----:R-:W-:-:S05]  /*d070*/  @P1 IMAD.HI.U32 R3, R6, R3, RZ ;  /* 0x0000000306031227 */ /* 0x002fca00078e00ff */
[----:B0-----:R-:W-:-:S04]  /*d080*/  @P1 SHF.R.U32.HI R2, RZ, R0, R3 ;  /* 0x00000000ff021219 */ /* 0x001fc80000011603 */
[--C-:B------:R-:W-:Y:S01]  /*d090*/  SHF.R.S32.HI R4, RZ, 0x1f, R2.reuse ;  /* 0x0000001fff047819 */ /* 0x100fe20000011402 */
[----:B------:R-:W-:-:S04]  /*d0a0*/  IMAD.MOV R0, RZ, RZ, -R2 ;  /* 0x000000ffff007224 */ /* 0x000fc800078e0a02 */
[----:B------:R-:W-:Y:S02]  /*d0b0*/  IMAD R4, R4, UR6, RZ ;  /* 0x0000000604047c24 */ /* 0x000fe4000f8e02ff */
[----:B------:R-:W-:Y:S02]  /*d0c0*/  IMAD R0, R8, R0, R6 ;  /* 0x0000000008007224 */ /* 0x000fe400078e0206 */
[C---:B------:R-:W-:Y:S02]  /*d0d0*/  IMAD R4, R2.reuse, UR7, R4 ;  /* 0x0000000702047c24 */ /* 0x040fe4000f8e0204 */
[----:B------:R-:W-:-:S04]  /*d0e0*/  IMAD.WIDE.U32 R2, R2, R5, UR4 ;  /* 0x0000000402027e25 */ /* 0x000fc8000f8e0005 */
[----:B------:R-:W-:Y:S01]  /*d0f0*/  IMAD.IADD R3, R3, 0x1, R4 ;  /* 0x0000000103037824 */ /* 0x000fe200078e0204 */
[----:B------:R-:W-:Y:S01]  /*d100*/  SHF.R.S32.HI R4, RZ, 0x1f, R0 ;  /* 0x0000001fff047819 */ /* 0x000fe20000011400 */
[----:B------:R-:W-:Y:S02]  /*d110*/  VIADD R6, R6, 0x80 ;  /* 0x0000008006067836 */ /* 0x000fe40000000000 */
[----:B------:R-:W-:-:S04]  /*d120*/  IMAD.WIDE.U32 R2, R0, UR8, R2 ;  /* 0x0000000800027c25 */ /* 0x000fc8000f8e0002 */
[----:B------:R-:W-:-:S04]  /*d130*/  IMAD R4, R4, UR8, RZ ;  /* 0x0000000804047c24 */ /* 0x000fc8000f8e02ff */
[----:B------:R-:W-:Y:S01]  /*d140*/  IMAD R0, R0, UR9, R4 ;  /* 0x0000000900007c24 */ /* 0x000fe2000f8e0204 */
[----:B------:R-:W-:Y:S02]  /*d150*/  IADD3 R4, P0, R2, UR10, RZ ;  /* 0x0000000a02047c10 */ /* 0x000fe4000ff1e0ff */
[----:B------:R-:W0:Y:S02]  /*d160*/  @P1 LDC R2, c[0x0][0x44c] ;  /* 0x00011300ff021b82 */ /* 0x000e240000000800 */
[----:B------:R-:W-:-:S06]  /*d170*/  IADD3.X R0, R3, UR11, R0, P0, !PT ;  /* 0x0000000b03007c10 */ /* 0x000fcc00087fe400 */
[----:B------:R-:W1:Y:S01]  /*d180*/  @P1 LDC R3, c[0x0][0x450] ;  /* 0x00011400ff031b82 */ /* 0x000e620000000800 */
[----:B0-----:R-:W-:-:S04]  /*d190*/  @P1 IMAD.HI.U32 R7, R6, R2, RZ ;  /* 0x0000000206071227 */ /* 0x001fc800078e00ff */
[----:B------:R-:W-:Y:S01]  /*d1a0*/  IMAD.MOV.U32 R2, RZ, RZ, R6 ;  /* 0x000000ffff027224 */ /* 0x000fe200078e0006 */
[----:B-1----:R-:W-:-:S05]  /*d1b0*/  @P1 SHF.R.U32.HI R2, RZ, R3, R7 ;  /* 0x00000003ff021219 */ /* 0x002fca0000011607 */
[----:B------:R-:W-:-:S04]  /*d1c0*/  IMAD.MOV R3, RZ, RZ, -R2 ;  /* 0x000000ffff037224 */ /* 0x000fc800078e0a02 */
[----:B------:R-:W-:Y:S01]  /*d1d0*/  IMAD R6, R8, R3, R6 ;  /* 0x0000000308067224 */ /* 0x000fe200078e0206 */
[----:B------:R-:W-:-:S05]  /*d1e0*/  SHF.R.S32.HI R3, RZ, 0x1f, R2 ;  /* 0x0000001fff037819 */ /* 0x000fca0000011402 */
[----:B------:R-:W-:-:S04]  /*d1f0*/  IMAD R3, R3, UR6, RZ ;  /* 0x0000000603037c24 */ /* 0x000fc8000f8e02ff */
[C---:B------:R-:W-:Y:S02]  /*d200*/  IMAD R7, R2.reuse, UR7, R3 ;  /* 0x0000000702077c24 */ /* 0x040fe4000f8e0203 */
[----:B------:R-:W-:Y:S01]  /*d210*/  IMAD.WIDE.U32 R2, R2, R5, UR4 ;  /* 0x0000000402027e25 */ /* 0x000fe2000f8e0005 */
[----:B------:R-:W-:Y:S01]  /*d220*/  ULDC UR4, c[0x0][0x2b8] ;  /* 0x0000ae0000047ab9 */ /* 0x000fe20000000800 */
[----:B------:R-:W-:Y:S02]  /*d230*/  SHF.R.S32.HI R5, RZ, 0x1f, R6 ;  /* 0x0000001fff057819 */ /* 0x000fe40000011406 */
[----:B------:R-:W-:Y:S01]  /*d240*/  ISETP.GE.AND P1, PT, R10, UR4, PT ;  /* 0x000000040a007c0c */ /* 0x000fe2000bf26270 */
[----:B------:R-:W-:Y:S01]  /*d250*/  IMAD.IADD R3, R3, 0x1, R7 ;  /* 0x0000000103037824 */ /* 0x000fe200078e0207 */
[----:B------:R0:W5:Y:S01]  /*d260*/  LDL R10, [R1+0x4] ;  /* 0x00000400010a7983 */ /* 0x0001620000100800 */
[----:B------:R-:W-:Y:S01]  /*d270*/  IMAD R5, R5, UR8, RZ ;  /* 0x0000000805057c24 */ /* 0x000fe2000f8e02ff */
[----:B------:R-:W-:Y:S01]  /*d280*/  ISETP.GE.AND P2, PT, R20, UR4, PT ;  /* 0x0000000414007c0c */ /* 0x000fe2000bf46270 */
        /* <DEDUP_REMOVED lines=9> */
[----:B------:R-:W2:Y:S01]  /*d320*/  LDL.LU R2, [R1+0x8] ;  /* 0x0000080001027983 */ /* 0x000ea20000300800 */
[----:B------:R-:W-:-:S03]  /*d330*/  IMAD R25, R25, 0xc0, R21 ;  /* 0x000000c019197824 */ /* 0x000fc600078e0215 */
[----:B------:R-:W0:Y:S04]  /*d340*/  SHFL.IDX PT, R3, R4, RZ, 0x1e1f ;  /* 0x001e1fff04037589 */ /* 0x000e2800000e0000 */
[----:B------:R-:W-:Y:S04]  /*d350*/  SHFL.IDX PT, R4, R4, 0x1, 0x1e1f ;  /* 0x003e1f0004047f89 */ /* 0x000fe800000e0000 */
[----:B------:R-:W-:Y:S04]  /*d360*/  SHFL.IDX PT, R6, R6, RZ, 0x1e1f ;  /* 0x001e1fff06067589 */ /* 0x000fe800000e0000 */
[----:B------:R-:W-:Y:S01]  /*d370*/  SHFL.IDX PT, R14, R5, RZ, 0x1e1f ;  /* 0x001e1fff050e7589 */ /* 0x000fe200000e0000 */
[----:B--2---:R-:W-:-:S03]  /*d380*/  IMAD R7, R2, R8, RZ ;  /* 0x0000000802077224 */ /* 0x004fc600078e02ff */
[----:B------:R-:W1:Y:S02]  /*d390*/  SHFL.IDX PT, R2, R0, RZ, 0x1e1f ;  /* 0x001e1fff00027589 */ /* 0x000e6400000e0000 */
[----:B------:R-:W-:Y:S02]  /*d3a0*/  ISETP.GE.AND P4, PT, R25, R7, PT ;  /* 0x000000071900720c */ /* 0x000fe40003f86270 */
[----:B------:R-:W2:Y:S11]  /*d3b0*/  SHFL.IDX PT, R0, R0, 0x1, 0x1e1f ;  /* 0x003e1f0000007f89 */ /* 0x000eb600000e0000 */
        /* <DEDUP_REMOVED lines=10> */
[----:B------:R-:W-:-:S05]  /*d460*/  @!P4 IADD3 R8, P3, R20, R4, RZ ;  /* 0x000000041408c210 */ /* 0x000fca0007f7e0ff */
[----:B--2---:R-:W-:Y:S02]  /*d470*/  @!P4 IMAD.X R9, RZ, RZ, R0, P3 ;  /* 0x000000ffff09c224 */ /* 0x004fe400018e0600 */
[----:B------:R-:W-:Y:S02]  /*d480*/  @!P4 IMAD.MOV.U32 R2, RZ, RZ, R8 ;  /* 0x000000ffff02c224 */ /* 0x000fe400078e0008 */
[----:B------:R-:W-:-:S05]  /*d490*/  @!P4 IMAD.MOV.U32 R3, RZ, RZ, R9 ;  /* 0x000000ffff03c224 */ /* 0x000fca00078e0009 */
[----:B------:R1:W-:Y:S04]  /*d4a0*/  @!P4 LDGSTS.E.BYPASS.LTC128B.128 [R10+0xf800], desc[UR44][R2.64], !P2 ;  /* 0x0f800000020acfae */ /* 0x0003e8000d101d6c */
[----:B------:R1:W-:Y:S04]  /*d4b0*/  @!P4 LDGSTS.E.BYPASS.LTC128B.128 [R10+0x11000], desc[UR44][R2.64+0x20], !P1 ;  /* 0x11000020020acfae */ /* 0x0003e8000c901d6c */
[----:B------:R1:W-:Y:S02]  /*d4c0*/  @!P4 LDGSTS.E.BYPASS.LTC128B.128 [R10+0x12800], desc[UR44][R2.64+0x40], !P0 ;  /* 0x12800040020acfae */ /* 0x0003e4000c101d6c */
.L_x_1912:
        /* <DEDUP_REMOVED lines=12> */
.L_x_1835:
[----:B------:R-:W-:Y:S05]  /*d590*/  BSYNC B0 ;  /* 0x0000000000007941 */ /* 0x000fea0003800000 */
.L_x_1834:
[----:B------:R-:W-:Y:S01]  /*d5a0*/  NOP ;  /* 0x0000000000007918 */ /* 0x000fe20000000000 */
[----:B------:R-:W-:-:S13]  /*d5b0*/  PLOP3.LUT P0, PT, PT, PT, PT, 0x80, 0x0 ;  /* 0x000000000000781c */ /* 0x000fda0003f0f070 */
.L_x_1836:
[----:B------:R-:W-:Y:S02]  /*d5c0*/  PLOP3.LUT P1, PT, P1, P0, PT, 0xa2, 0x0 ;  /* 0x000000000000781c */ /* 0x000fe40000f21472 */
[----:B------:R-:W-:-:S08]  /*d5d0*/  @P0 R2UR P1, UR4, R17 ;  /* 0x00000000110402ca */ /* 0x000fd00000020000 */
[----:B------:R-:W-:-:S05]  /*d5e0*/  @P0 PLOP3.LUT P0, PT, P1, PT, PT, 0x80, 0x0 ;  /* 0x000000000000081c */ /* 0x000fca0000f0f070 */
[----:B------:R-:W-:Y:S01]  /*d5f0*/  @!P1 SYNCS.ARRIVE.TRANS64.RED.A0T1 RZ, [UR4+0x19c00], RZ ;  /* 0x019c00ffffff99a7 */ /* 0x000fe20008200404 */
[----:B------:R-:W-:Y:S07]  /*d600*/  @!P1 ARRIVES.LDGSTSBAR.64.TRANSCNT [UR4+0x19c00] ;  /* 0x019c0000ff0099b0 */ /* 0x000fee0008000a84 */
[----:B------:R-:W-:Y:S05]  /*d610*/  @P0 BRA.U.ANY `(.L_x_1836) ;  /* 0xfffffffd00e80947 */ /* 0x000fea000393ffff */
[----:B012---:R-:W2:Y:S02]  /*d620*/  LDL.LU R2, [R1+0xc] ;  /* 0x00000c0001027983 */ /* 0x007ea40000300800 */
        /* <DEDUP_REMOVED lines=9> */
[----:B------:R-:W-:Y:S01]  /*d6c0*/  ISETP.GE.AND P1, PT, R27, 0x2, PT ;  /* 0x000000021b00780c */ /* 0x000fe20003f26270 */
[----:B------:R-:W1:Y:S02]  /*d6d0*/  SYNCS.PHASECHK.TRANS64.TRYWAIT P0, [R17+URZ+0x19c20], R0 ;  /* 0x019c2000110075a7 */ /* 0x000e64000800017f */
[----:B01----:R-:W-:Y:S10]  /*d6e0*/  @!P0 BRA `(.L_x_1838) ;  /* 0x0000002c00888947 */ /* 0x003ff40003800000 */
.L_x_1913:
[----:B------:R-:W-:Y:S05]  /*d6f0*/  BSYNC B0 ;  /* 0x0000000000007941 */ /* 0x000fea0003800000 */
.L_x_1837:
[----:B------:R-:W-:Y:S05]  /*d700*/  @!P1 BRA `(.L_x_1839) ;  /* 0x0000000c00f89947 */ /* 0x000fea0003800000 */
[----:B0-----:R-:W-:Y:S02]  /*d710*/  VIADD R0, R27, 0xfffffffe ;  /* 0xfffffffe1b007836 */ /* 0x001fe40000000000 */
[----:B------:R-:W-:Y:S02]  /*d720*/  IMAD.MOV.U32 R6, RZ, RZ, R19 ;  /* 0x000000ffff067224 */ /* 0x000fe400078e0013 */
[----:B------:R-:W-:-:S07]  /*d730*/  IMAD.MOV.U32 R7, RZ, RZ, R18 ;  /* 0x000000ffff077224 */ /* 0x000fce00078e0012 */
.L_x_1863:
[----:B------:R-:W-:Y:S01]  /*d740*/  ISETP.NE.AND P1, PT, R26, RZ, PT ;  /* 0x000000ff1a00720c */ /* 0x000fe20003f25270 */
        /* <DEDUP_REMOVED lines=19> */
[----:B------:R-:W-:-:S04]  /*d880*/  @P0 SHF.R.U32.HI R2, RZ, R3, R4 ;  /* 0x00000003ff020219 */ /* 0x000fc80000011604 */
[--C-:B------:R-:W-:Y:S01]  /*d890*/  SHF.R.S32.HI R3, RZ, 0x1f, R2.reuse ;  /* 0x0000001fff037819 */ /* 0x100fe20000011402 */
[----:B------:R-:W-:-:S04]  /*d8a0*/  IMAD.MOV R8, RZ, RZ, -R2 ;  /* 0x000000ffff087224 */ /* 0x000fc800078e0a02 */
[----:B------:R-:W-:Y:S02]  /*d8b0*/  IMAD R8, R5, R8, R0 ;  /* 0x0000000805087224 */ /* 0x000fe400078e0200 */
[----:B------:R-:W-:Y:S02]  /*d8c0*/  IMAD R5, R23, UR6, RZ ;  /* 0x0000000617057c24 */ /* 0x000fe4000f8e02ff */
[----:B------:R-:W-:-:S04]  /*d8d0*/  IMAD.WIDE.U32 R2, R22, UR6, R2 ;  /* 0x0000000616027c25 */ /* 0x000fc8000f8e0002 */
[----:B------:R-:W-:-:S04]  /*d8e0*/  IMAD R4, R22, UR7, R5 ;  /* 0x0000000716047c24 */ /* 0x000fc8000f8e0205 */
[----:B------:R-:W-:Y:S01]  /*d8f0*/  IMAD.IADD R3, R4, 0x1, R3 ;  /* 0x0000000104037824 */ /* 0x000fe200078e0203 */
[----:B------:R-:W-:-:S04]  /*d900*/  LEA R4, P0, R2, UR4, 0x2 ;  /* 0x0000000402047c11 */ /* 0x000fc8000f8010ff */
[----:B------:R-:W-:-:S05]  /*d910*/  LEA.HI.X R5, R2, UR5, R3, 0x2, P0 ;  /* 0x0000000502057c11 */ /* 0x000fca00080f1403 */
[----:B------:R0:W5:Y:S04]  /*d920*/  LDG.E R16, desc[UR44][R4.64] ;  /* 0x0000002c04107981 */ /* 0x000168000c1e1900 */
.L_x_1842:
        /* <DEDUP_REMOVED lines=8> */
.L_x_1914:
[----:B------:R-:W-:Y:S05]  /*d9b0*/  BSYNC B1 ;  /* 0x0000000000017941 */ /* 0x000fea0003800000 */
.L_x_1843:
        /* <DEDUP_REMOVED lines=9> */
.L_x_1846:
[----:B------:R-:W-:Y:S05]  /*da50*/  BSYNC B1 ;  /* 0x0000000000017941 */ /* 0x000fea0003800000 */
.L_x_1845:
        /* <DEDUP_REMOVED lines=11> */
.L_x_1847:
        /* <DEDUP_REMOVED lines=16> */
.L_x_1848:
        /* <DEDUP_REMOVED lines=16> */
.L_x_1849:
        /* <DEDUP_REMOVED lines=10> */
[----:B------:R-:W1:Y:S01]  /*ddb0*/  SYNCS.PHASECHK.TRANS64.TRYWAIT P0, [R4+URZ+0x19c40], R2 ;  /* 0x019c4002040075a7 */ /* 0x000e62000800017f */
[----:B------:R-:W-:Y:S04]  /*ddc0*/  BSSY B1, `(.L_x_1850) ;  /* 0x0000002000017945 */ /* 0x000fe80003800000 */
[----:B-1----:R-:W-:Y:S05]  /*ddd0*/  @!P0 BRA `(.L_x_1851) ;  /* 0x0000002400f48947 */ /* 0x002fea0003800000 */
.L_x_1915:
[----:B------:R-:W-:Y:S05]  /*dde0*/  BSYNC B1 ;  /* 0x0000000000017941 */ /* 0x000fea0003800000 */
.L_x_1850:
        /* <DEDUP_REMOVED lines=11> */
.L_x_1853:
[----:B------:R-:W-:Y:S05]  /*dea0*/  BSYNC B1 ;  /* 0x0000000000017941 */ /* 0x000fea0003800000 */
.L_x_1852:
        /* <DEDUP_REMOVED lines=8> */
.L_x_1854:
        /* <DEDUP_REMOVED lines=15> */
.L_x_1855:
        /* <DEDUP_REMOVED lines=15> */
.L_x_1856:
        /* <DEDUP_REMOVED lines=10> */
.L_x_1841:
[----:B------:R-:W-:Y:S05]  /*e1b0*/  BSYNC B0 ;  /* 0x0000000000007941 */ /* 0x000fea0003800000 */
.L_x_1840:
[----:B------:R-:W-:-:S06]  /*e1c0*/  UISETP.NE.AND UP0, UPT, UR38, 0x3, UPT ;  /* 0x000000032600788c */ /* 0x000fcc000bf05270 */
[----:B------:R-:W-:-:S13]  /*e1d0*/  PLOP3.LUT P0, PT, PT, PT, UP0, 0x80, 0x0 ;  /* 0x000000000000781c */ /* 0x000fda0003f0f008 */
[----:B------:R-:W-:Y:S05]  /*e1e0*/  @!P0 BRA `(.L_x_1857) ;  /* 0x0000000000048947 */ /* 0x000fea0003800000 */
[----:B------:R-:W-:Y:S01]  /*e1f0*/  BPT.TRAP 0x1 ;  /* 0x000000040000795c */ /* 0x000fe20000300000 */
.L_x_1857:
        /* <DEDUP_REMOVED lines=8> */
.L_x_1916:
[----:B------:R-:W-:Y:S05]  /*e280*/  BSYNC B0 ;  /* 0x0000000000007941 */ /* 0x000fea0003800000 */
.L_x_1858:
[----:B------:R-:W-:Y:S05]  /*e290*/  @!P1 BRA `(.L_x_1860) ;  /* 0x0000000000049947 */ /* 0x000fea0003800000 */
[----:B------:R-:W-:Y:S01]  /*e2a0*/  BPT.TRAP 0x1 ;  /* 0x000000040000795c */ /* 0x000fe20000300000 */
.L_x_1860:
[----:B0-----:R-:W-:Y:S01]  /*e2b0*/  SHF.L.U32 R2, R6, 0x1f, RZ ;  /* 0x0000001f06027819 */ /* 0x001fe200000006ff */
[----:B------:R-:W-:-:S03]  /*e2c0*/  IMAD R10, R7, 0x3000, RZ ;  /* 0x00003000070a7824 */ /* 0x000fc600078e02ff */
[----:B------:R-:W0:Y:S02]  /*e2d0*/  SYNCS.PHASECHK.TRANS64.TRYWAIT P0, [R3+URZ+0x19c60], R2 ;  /* 0x019c6002030075a7 */ /* 0x000e24000800017f */
[----:B0-----:R-:W-:Y:S05]  /*e2e0*/  @!P0 BRA `(.L_x_1861) ;  /* 0x0000002000d88947 */ /* 0x001fea0003800000 */
.L_x_1917:
        /* <DEDUP_REMOVED lines=24> */
[----:B------:R-:W1:Y:S01]  /*e470*/  LDSM.16.MT88.4 R4, [R2+0x9800] ;  /* 0x009800000204783b */ /* 0x000e620000004200 */
[----:B0-----:R-:W-:Y:S02]  /*e480*/  IADD3 R12, R29, 0x3000, R12 ;  /* 0x000030001d0c7810 */ /* 0x001fe40007ffe00c */
[C-C-:B-1----:R-:W-:Y:S02]  /*e490*/  PRMT R8, R4.reuse, 0x6420, R5.reuse ;  /* 0x0000642004087816 */ /* 0x142fe40000000005 */
        /* <DEDUP_REMOVED lines=24> */
.L_x_1862:
[----:B------:R-:W2:Y:S01]  /*e620*/  S2R R2, SR_TID.X ;  /* 0x0000000000027919 */ /* 0x000ea20000002100 */
[----:B-1----:R1:W-:Y:S01]  /*e630*/  SYNCS.ARRIVE.TRANS64.A1T0 RZ, [R3+URZ+0x19c50], RZ ;  /* 0x019c50ff03ff79a7 */ /* 0x0023e2000810003f */
[----:B------:R-:W-:Y:S02]  /*e640*/  IMAD.MOV.U32 R6, RZ, RZ, R19 ;  /* 0x000000ffff067224 */ /* 0x000fe400078e0013 */
[----:B------:R-:W-:Y:S01]  /*e650*/  IMAD.MOV.U32 R7, RZ, RZ, R18 ;  /* 0x000000ffff077224 */ /* 0x000fe200078e0012 */
[----:B--2---:R-:W-:Y:S01]  /*e660*/  LOP3.LUT R2, R2, 0x7f, RZ, 0xc0, !PT ;  /* 0x0000007f02027812 */ /* 0x004fe200078ec0ff */
[----:B------:R-:W-:Y:S03]  /*e670*/  BAR.SYNC.DEFER_BLOCKING 0x2, 0x80 ;  /* 0x0082000000007b1d */ /* 0x000fe60000010000 */
[----:B------:R-:W-:-:S13]  /*e680*/  ISETP.NE.AND P0, PT, R2, RZ, PT ;  /* 0x000000ff0200720c */ /* 0x000fda0003f05270 */
[----:B------:R-:W-:-:S05]  /*e690*/  @!P0 VIADD R2, R3, 0x19c80 ;  /* 0x00019c8003028836 */ /* 0x000fca0000000000 */
[----:B------:R-:W-:-:S04]  /*e6a0*/  @!P0 PRMT R2, RZ, 0x654, R2 ;  /* 0x00000654ff028816 */ /* 0x000fc80000000002 */
[----:B------:R1:W-:Y:S01]  /*e6b0*/  @!P0 SYNCS.ARRIVE.TRANS64.RED.A1T0 RZ, [R2+URZ], RZ ;  /* 0x000000ff02ff89a7 */ /* 0x0003e2000810043f */
[C---:B------:R-:W-:Y:S01]  /*e6c0*/  ISETP.GT.AND P0, PT, R0.reuse, RZ, PT ;  /* 0x000000ff0000720c */ /* 0x040fe20003f04270 */
[----:B------:R-:W-:-:S12]  /*e6d0*/  VIADD R0, R0, 0xffffffff ;  /* 0xffffffff00007836 */ /* 0x000fd80000000000 */
[----:B-1----:R-:W-:Y:S05]  /*e6e0*/  @P0 BRA `(.L_x_1863) ;  /* 0xfffffff000140947 */ /* 0x002fea000383ffff */
.L_x_1839:
[----:B------:R-:W1:Y:S01]  /*e6f0*/  S2R R2, SR_TID.X ;  /* 0x0000000000027919 */ /* 0x000e620000002100 */
[----:B------:R-:W-:Y:S01]  /*e700*/  BSSY B0, `(.L_x_1864) ;  /* 0x0000010000007945 */ /* 0x000fe20003800000 */
[----:B-1----:R-:W-:-:S04]  /*e710*/  LOP3.LUT R2, R2, 0x7f, RZ, 0xc0, !PT ;  /* 0x0000007f02027812 */ /* 0x002fc800078ec0ff */
[----:B------:R-:W-:-:S13]  /*e720*/  ISETP.NE.AND P0, PT, R2, RZ, PT ;  /* 0x000000ff0200720c */ /* 0x000fda0003f05270 */
[----:B------:R-:W-:Y:S05]  /*e730*/  @P0 BRA `(.L_x_1865) ;  /* 0x0000000000300947 */ /* 0x000fea0003800000 */
[----:B------:R-:W1:Y:S01]  /*e740*/  S2R R5, SR_LANEID ;  /* 0x0000000000057919 */ /* 0x000e620000000000 */
[----:B------:R-:W-:Y:S01]  /*e750*/  VOTEU.ANY UR4, UPT, PT ;  /* 0x0000000000047886 */ /* 0x000fe200038e0100 */
[----:B------:R-:W2:Y:S01]  /*e760*/  LDC.64 R2, c[0x0][0xc60] ;  /* 0x00031800ff027b82 */ /* 0x000ea20000000a00 */
[----:B0-----:R-:W1:Y:S02]  /*e770*/  FLO.U32 R0, UR4 ;  /* 0x0000000400007d00 */ /* 0x001e6400080e0000 */
[----:B-1----:R-:W-:-:S06]  /*e780*/  ISETP.EQ.U32.AND P1, PT, R0, R5, PT ;  /* 0x000000050000720c */ /* 0x002fcc0003f22070 */
[----:B------:R-:W2:Y:S07]  /*e790*/  POPC R5, UR4 ;  /* 0x0000000400057d09 */ /* 0x000eae0008000000 */
[----:B--2---:R-:W2:Y:S01]  /*e7a0*/  @P1 ATOMG.E.ADD.STRONG.GPU PT, R3, desc[UR44][R2.64], R5 ;  /* 0x00000005020319a8 */ /* 0x004ea200081ee1ec */
[----:B------:R-:W0:Y:S02]  /*e7b0*/  S2R R4, SR_LTMASK ;  /* 0x0000000000047919 */ /* 0x000e240000003900 */
[----:B0-----:R-:W-:-:S04]  /*e7c0*/  LOP3.LUT R4, R4, UR4, RZ, 0xc0, !PT ;  /* 0x0000000404047c12 */ /* 0x001fc8000f8ec0ff */
[----:B------:R-:W0:Y:S01]  /*e7d0*/  POPC R7, R4 ;  /* 0x0000000400077309 */ /* 0x000e220000000000 */
[----:B--2---:R-:W0:Y:S02]  /*e7e0*/  SHFL.IDX PT, R0, R3, R0, 0x1f ;  /* 0x00001f0003007589 */ /* 0x004e2400000e0000 */
[----:B0-----:R-:W-:-:S07]  /*e7f0*/  IADD3 R24, R0, UR41, R7 ;  /* 0x0000002900187c10 */ /* 0x001fce000fffe007 */
.L_x_1865:
[----:B------:R-:W-:Y:S05]  /*e800*/  BSYNC B0 ;  /* 0x0000000000007941 */ /* 0x000fea0003800000 */
.L_x_1864:
[----:B------:R-:W-:-:S06]  /*e810*/  UISETP.NE.AND UP0, UPT, UR38, 0x3, UPT ;  /* 0x000000032600788c */ /* 0x000fcc000bf05270 */
[----:B------:R-:W-:-:S13]  /*e820*/  PLOP3.LUT P1, PT, PT, PT, UP0, 0x80, 0x0 ;  /* 0x000000000000781c */ /* 0x000fda0003f2f008 */
[----:B------:R-:W-:Y:S05]  /*e830*/  @!P1 BRA `(.L_x_1866) ;  /* 0x0000000000049947 */ /* 0x000fea0003800000 */
[----:B------:R-:W-:Y:S01]  /*e840*/  BPT.TRAP 0x1 ;  /* 0x000000040000795c */ /* 0x000fe20000300000 */
.L_x_1866:
        /* <DEDUP_REMOVED lines=8> */
.L_x_1918:
[----:B------:R-:W-:Y:S05]  /*e8d0*/  BSYNC B0 ;  /* 0x0000000000007941 */ /* 0x000fea0003800000 */
.L_x_1867:
[----:B------:R-:W-:Y:S05]  /*e8e0*/  @!P2 BRA `(.L_x_1869) ;  /* 0x000000000004a947 */ /* 0x000fea0003800000 */
[----:B------:R-:W-:Y:S01]  /*e8f0*/  BPT.TRAP 0x1 ;  /* 0x000000040000795c */ /* 0x000fe20000300000 */
.L_x_1869:
[----:B0-----:R-:W-:-:S04]  /*e900*/  SHF.L.U32 R0, R19, 0x1f, RZ ;  /* 0x0000001f13007819 */ /* 0x001fc800000006ff */
[----:B------:R-:W0:Y:S02]  /*e910*/  SYNCS.PHASECHK.TRANS64.TRYWAIT P1, [R3+URZ+0x19c60], R0 ;  /* 0x019c6000030075a7 */ /* 0x000e24000802017f */
[----:B0-----:R-:W-:Y:S05]  /*e920*/  @!P1 BRA `(.L_x_1870) ;  /* 0x0000001c00709947 */ /* 0x001fea0003800000 */
.L_x_1919:
        /* <DEDUP_REMOVED lines=52> */
.L_x_1871:
[----:B-1----:R-:W-:Y:S01]  /*ec70*/  SYNCS.ARRIVE.TRANS64.A1T0 RZ, [R3+URZ+0x19c50], RZ ;  /* 0x019c50ff03ff79a7 */ /* 0x002fe2000810003f */
[----:B------:R-:W-:Y:S02]  /*ec80*/  @!P0 VIADD R0, R3, 0x19c80 ;  /* 0x00019c8003008836 */ /* 0x000fe40000000000 */
[----:B------:R-:W-:-:S03]  /*ec90*/  VIADD R18, R18, 0x1 ;  /* 0x0000000112127836 */ /* 0x000fc60000000000 */
[----:B------:R-:W-:Y:S01]  /*eca0*/  @!P0 PRMT R0, RZ, 0x654, R0 ;  /* 0x00000654ff008816 */ /* 0x000fe20000000000 */
[----:B------:R-:W-:Y:S06]  /*ecb0*/  BAR.SYNC.DEFER_BLOCKING 0x2, 0x80 ;  /* 0x0082000000007b1d */ /* 0x000fec0000010000 */
[----:B------:R1:W-:Y:S01]  /*ecc0*/  @!P0 SYNCS.ARRIVE.TRANS64.RED.A1T0 RZ, [R0+URZ], RZ ;  /* 0x000000ff00ff89a7 */ /* 0x0003e2000810043f */
[----:B------:R-:W-:-:S04]  /*ecd0*/  ISETP.NE.AND P0, PT, R18, 0x2, PT ;  /* 0x000000021200780c */ /* 0x000fc80003f05270 */
[----:B------:R-:W-:Y:S02]  /*ece0*/  SEL R18, R18, RZ, P0 ;  /* 0x000000ff12127207 */ /* 0x000fe40000000000 */
[----:B-1----:R-:W-:-:S04]  /*ecf0*/  SEL R0, RZ, 0x1, P0 ;  /* 0x00000001ff007807 */ /* 0x002fc80000000000 */
[----:B------:R-:W-:-:S07]  /*ed00*/  LOP3.LUT R19, R19, R0, RZ, 0x3c, !PT ;  /* 0x0000000013137212 */ /* 0x000fce00078e3cff */
.L_x_1814:
[----:B------:R-:W-:Y:S05]  /*ed10*/  BSYNC B7 ;  /* 0x0000000000077941 */ /* 0x000fea0003800000 */
.L_x_1812:
[----:B------:R-:W2:Y:S02]  /*ed20*/  LDL R0, [R1+0x10] ;  /* 0x0000100001007983 */ /* 0x000ea40000100800 */
[----:B--2---:R-:W-:-:S13]  /*ed30*/  ISETP.NE.AND P0, PT, R0, RZ, PT ;  /* 0x000000ff0000720c */ /* 0x004fda0003f05270 */
[----:B------:R-:W-:Y:S05]  /*ed40*/  @!P0 BRA `(.L_x_1872) ;  /* 0x0000000000288947 */ /* 0x000fea0003800000 */
[----:B------:R-:W1:Y:S08]  /*ed50*/  S2UR UR5, SR_CgaCtaId ;  /* 0x00000000000579c3 */ /* 0x000e700000008800 */
[----:B------:R-:W-:Y:S06]  /*ed60*/  BAR.SYNC.DEFER_BLOCKING 0x5, 0x200 ;  /* 0x0148000000007b1d */ /* 0x000fec0000010000 */
[----:B------:R-:W-:-:S02]  /*ed70*/  UMOV UR4, 0x400 ;  /* 0x0000040000047882 */ /* 0x000fc40000000000 */
[----:B-1----:R-:W-:-:S06]  /*ed80*/  ULEA UR4, UR5, UR4, 0x18 ;  /* 0x0000000405047291 */ /* 0x002fcc000f8ec03f */
[----:B------:R-:W-:-:S05]  /*ed90*/  IMAD.U32 R17, RZ, RZ, UR4 ;  /* 0x00000004ff117e24 */ /* 0x000fca000f8e00ff */
[----:B------:R-:W1:Y:S02]  /*eda0*/  LDS.128 R24, [R17+0x19cd0] ;  /* 0x019cd00011187984 */ /* 0x000e640000000c00 */
[----:B-1----:R-:W-:Y:S02]  /*edb0*/  R2UR UR43, R27 ;  /* 0x000000001b2b72ca */ /* 0x002fe400000e0000 */
[----:B------:R-:W-:Y:S01]  /*edc0*/  R2UR UR36, R26 ;  /* 0x000000001a2472ca */ /* 0x000fe200000e0000 */
[----:B------:R-:W-:Y:S06]  /*edd0*/  BAR.ARV 0x4, 0x200 ;  /* 0x0108000000007b1d */ /* 0x000fec0000002000 */
[----:B------:R-:W-:Y:S08]  /*ede0*/  BRA `(.L_x_1873) ;  /* 0x0000000800bc7947 */ /* 0x000ff00003800000 */
.L_x_1872:
[----:B------:R-:W1:Y:S01]  /*edf0*/  S2R R0, SR_TID.X ;  /* 0x0000000000007919 */ /* 0x000e620000002100 */
[----:B------:R-:W-:Y:S01]  /*ee00*/  ULDC UR4, c[0x0][0xc3c] ;  /* 0x00030f0000047ab9 */ /* 0x000fe20000000800 */
[----:B------:R-:W-:Y:S01]  /*ee10*/  IMAD.MOV.U32 R25, RZ, RZ, RZ ;  /* 0x000000ffff197224 */ /* 0x000fe200078e00ff */
[----:B-1----:R-:W-:-:S04]  /*ee20*/  LOP3.LUT R6, R0, 0x1f, RZ, 0xc0, !PT ;  /* 0x0000001f00067812 */ /* 0x002fc800078ec0ff */
        /* <DEDUP_REMOVED lines=35> */
.L_x_1878:
        /* <DEDUP_REMOVED lines=14> */
.L_x_1877:
[----:B------:R-:W-:Y:S05]  /*f140*/  BSYNC B0 ;  /* 0x0000000000007941 */ /* 0x000fea0003800000 */
.L_x_1876:
[----:B-----5:R-:W1:Y:S02]  /*f150*/  SHFL.UP PT, R0, R25, 0x1, RZ ;  /* 0x0420000019007989 */ /* 0x020e6400000e00ff */
[----:B-1----:R-:W-:-:S05]  /*f160*/  SEL R0, R0, RZ, P1 ;  /* 0x000000ff00007207 */ /* 0x002fca0000800000 */
[----:B------:R-:W-:-:S05]  /*f170*/  IMAD.IADD R0, R25, 0x1, R0 ;  /* 0x0000000119007824 */ /* 0x000fca00078e0200 */
[----:B0-----:R-:W0:Y:S02]  /*f180*/  SHFL.UP PT, R2, R0, 0x2, RZ ;  /* 0x0440000000027989 */ /* 0x001e2400000e00ff */
[----:B0-----:R-:W-:-:S05]  /*f190*/  SEL R3, R2, RZ, P2 ;  /* 0x000000ff02037207 */ /* 0x001fca0001000000 */
[----:B------:R-:W-:Y:S02]  /*f1a0*/  IMAD.IADD R3, R0, 0x1, R3 ;  /* 0x0000000100037824 */ /* 0x000fe400078e0203 */
[----:B------:R-:W0:Y:S03]  /*f1b0*/  LDC R0, c[0x0][0xc38] ;  /* 0x00030e00ff007b82 */ /* 0x000e260000000800 */
[----:B------:R-:W1:Y:S02]  /*f1c0*/  SHFL.UP PT, R2, R3, 0x4, RZ ;  /* 0x0480000003027989 */ /* 0x000e6400000e00ff */
[----:B-1----:R-:W-:-:S05]  /*f1d0*/  SEL R2, R2, RZ, P3 ;  /* 0x000000ff02027207 */ /* 0x002fca0001800000 */
[----:B------:R-:W-:-:S05]  /*f1e0*/  IMAD.IADD R2, R3, 0x1, R2 ;  /* 0x0000000103027824 */ /* 0x000fca00078e0202 */
[----:B------:R-:W1:Y:S02]  /*f1f0*/  SHFL.UP PT, R6, R2, 0x8, RZ ;  /* 0x0500000002067989 */ /* 0x000e6400000e00ff */
[----:B-1----:R-:W-:-:S05]  /*f200*/  SEL R7, R6, RZ, P4 ;  /* 0x000000ff06077207 */ /* 0x002fca0002000000 */
[----:B------:R-:W-:-:S05]  /*f210*/  IMAD.IADD R7, R2, 0x1, R7 ;  /* 0x0000000102077824 */ /* 0x000fca00078e0207 */
[----:B------:R-:W1:Y:S02]  /*f220*/  SHFL.UP PT, R6, R7, 0x10, RZ ;  /* 0x0600000007067989 */ /* 0x000e6400000e00ff */
[----:B-1----:R-:W-:-:S05]  /*f230*/  SEL R6, R6, RZ, P5 ;  /* 0x000000ff06067207 */ /* 0x002fca0002800000 */
[----:B------:R-:W-:-:S05]  /*f240*/  IMAD.IADD R6, R7, 0x1, R6 ;  /* 0x0000000107067824 */ /* 0x000fca00078e0206 */
[----:B------:R-:W0:Y:S02]  /*f250*/  SHFL.IDX PT, R9, R6, 0x1f, 0x1f ;  /* 0x03e01f0006097f89 */ /* 0x000e2400000e0000 */
[----:B0-----:R-:W-:-:S04]  /*f260*/  IMAD R9, R9, R0, RZ ;  /* 0x0000000009097224 */ /* 0x001fc800078e02ff */
[----:B------:R-:W-:-:S05]  /*f270*/  IMAD.IADD R4, R9, 0x1, R4 ;  /* 0x0000000109047824 */ /* 0x000fca00078e0204 */
[----:B------:R-:W-:-:S13]  /*f280*/  ISETP.GT.AND P6, PT, R4, R5, PT ;  /* 0x000000050400720c */ /* 0x000fda0003fc4270 */
[----:B------:R-:W-:Y:S05]  /*f290*/  @!P6 BRA `(.L_x_1878) ;  /* 0xfffffffc0070e947 */ /* 0x000fea000383ffff */
[----:B------:R-:W-:-:S07]  /*f2a0*/  IMAD.MOV.U32 R7, RZ, RZ, R6 ;  /* 0x000000ffff077224 */ /* 0x000fce00078e0006 */
.L_x_1874:
        /* <DEDUP_REMOVED lines=20> */
[----:B------:R0:W1:Y:S01]  /*f3f0*/  F2I.FTZ.U32.TRUNC.NTZ R3, R11 ;  /* 0x0000000b00037305 */ /* 0x000062000021f000 */
[----:B------:R-:W-:Y:S05]  /*f400*/  @!P0 BRA `(.L_x_1879) ;  /* 0x00000000000c8947 */ /* 0x000fea0003800000 */
[----:B------:R-:W-:-:S06]  /*f410*/  UIADD3 UR4, UR6, -0x1, URZ ;  /* 0xffffffff06047890 */ /* 0x000fcc000fffe03f */
[----:B------:R-:W-:-:S06]  /*f420*/  IMAD.U32 R24, RZ, RZ, UR4 ;  /* 0x00000004ff187e24 */ /* 0x000fcc000f8e00ff */
[----:B------:R2:W3:Y:S02]  /*f430*/  SHFL.IDX PT, R24, R7, R24, 0x1f ;  /* 0x00001f1807187589 */ /* 0x0004e400000e0000 */
.L_x_1879:
[----:B-12---:R-:W-:Y:S02]  /*f440*/  IMAD.MOV R7, RZ, RZ, -R3 ;  /* 0x000000ffff077224 */ /* 0x006fe400078e0a03 */
[----:B---3--:R-:W-:Y:S02]  /*f450*/  IMAD R24, R24, R0, R9 ;  /* 0x0000000018187224 */ /* 0x008fe400078e0209 */
        /* <DEDUP_REMOVED lines=25> */
[----:B------:R-:W1:Y:S08]  /*f5f0*/  I2F.RP R8, R6 ;  /* 0x0000000600087306 */ /* 0x000e700000209400 */
[----:B-1----:R-:W1:Y:S02]  /*f600*/  MUFU.RCP R8, R8 ;  /* 0x0000000800087308 */ /* 0x002e640000001000 */
[----:B-1----:R-:W-:Y:S01]  /*f610*/  VIADD R2, R8, 0xffffffe ;  /* 0x0ffffffe08027836 */ /* 0x002fe20000000000 */
[----:B------:R-:W-:-:S05]  /*f620*/  IABS R8, R4 ;  /* 0x0000000400087213 */ /* 0x000fca0000000000 */
[----:B------:R1:W2:Y:S02]  /*f630*/  F2I.FTZ.U32.TRUNC.NTZ R3, R2 ;  /* 0x0000000200037305 */ /* 0x0002a4000021f000 */
[----:B-1----:R-:W-:Y:S02]  /*f640*/  IMAD.MOV.U32 R2, RZ, RZ, RZ ;  /* 0x000000ffff027224 */ /* 0x002fe400078e00ff */
[----:B--2---:R-:W-:-:S04]  /*f650*/  IMAD.MOV R5, RZ, RZ, -R3 ;  /* 0x000000ffff057224 */ /* 0x004fc800078e0a03 */
        /* <DEDUP_REMOVED lines=23> */
.L_x_1875:
[----:B------:R-:W-:Y:S01]  /*f7d0*/  IMAD.MOV.U32 R24, RZ, RZ, R5 ;  /* 0x000000ffff187224 */ /* 0x000fe200078e0005 */
[----:B------:R-:W-:Y:S01]  /*f7e0*/  ULDC UR43, c[0x0][0xc3c] ;  /* 0x00030f00002b7ab9 */ /* 0x000fe20000000800 */
[----:B------:R-:W-:Y:S01]  /*f7f0*/  IMAD.MOV.U32 R25, RZ, RZ, RZ ;  /* 0x000000ffff197224 */ /* 0x000fe200078e00ff */
[----:B------:R-:W-:-:S06]  /*f800*/  UMOV UR36, URZ ;  /* 0x0000003f00247c82 */ /* 0x000fcc0008000000 */
.L_x_1880:
[----:B------:R-:W1:Y:S01]  /*f810*/  S2R R0, SR_TID.X ;  /* 0x0000000000007919 */ /* 0x000e620000002100 */
[----:B------:R-:W-:Y:S02]  /*f820*/  IMAD.U32 R6, RZ, RZ, UR36 ;  /* 0x00000024ff067e24 */ /* 0x000fe4000f8e00ff */
[----:B------:R-:W-:Y:S01]  /*f830*/  IMAD.U32 R7, RZ, RZ, UR43 ;  /* 0x0000002bff077e24 */ /* 0x000fe2000f8e00ff */
[----:B------:R-:W-:Y:S01]  /*f840*/  BAR.SYNC.DEFER_BLOCKING 0x4, 0x200 ;  /* 0x0108000000007b1d */ /* 0x000fe20000010000 */
[----:B------:R-:W-:Y:S02]  /*f850*/  IMAD.MOV.U32 R4, RZ, RZ, R24 ;  /* 0x000000ffff047224 */ /* 0x000fe400078e0018 */
[----:B------:R-:W-:Y:S01]  /*f860*/  IMAD.MOV.U32 R5, RZ, RZ, R25 ;  /* 0x000000ffff057224 */ /* 0x000fe200078e0019 */
[----:B-1----:R-:W-:-:S04]  /*f870*/  LOP3.LUT R0, R0, 0x1f, RZ, 0xc0, !PT ;  /* 0x0000001f00007812 */ /* 0x002fc800078ec0ff */
[----:B------:R-:W-:-:S13]  /*f880*/  ISETP.NE.AND P0, PT, R0, RZ, PT ;  /* 0x000000ff0000720c */ /* 0x000fda0003f05270 */
[----:B------:R-:W1:Y:S01]  /*f890*/  @!P0 S2R R3, SR_CgaCtaId ;  /* 0x0000000000038919 */ /* 0x000e620000008800 */
[----:B------:R-:W-:-:S04]  /*f8a0*/  @!P0 MOV R0, 0x400 ;  /* 0x0000040000008802 */ /* 0x000fc80000000f00 */
[----:B-1----:R-:W-:-:S05]  /*f8b0*/  @!P0 LEA R17, R3, R0, 0x18 ;  /* 0x0000000003118211 */ /* 0x002fca00078ec0ff */
[----:B------:R1:W-:Y:S01]  /*f8c0*/  @!P0 STS.128 [R17+0x19cd0], R4 ;  /* 0x019cd00411008388 */ /* 0x0003e20000000c00 */
[----:B------:R-:W-:Y:S06]  /*f8d0*/  BAR.ARV 0x5, 0x200 ;  /* 0x0148000000007b1d */ /* 0x000fec0000002000 */
.L_x_1873:
[----:B------:R-:W-:Y:S02]  /*f8e0*/  ULDC UR4, c[0x0][0xc3c] ;  /* 0x00030f0000047ab9 */ /* 0x000fe40000000800 */
[----:B------:R-:W-:-:S06]  /*f8f0*/  UISETP.GE.AND UP0, UPT, UR43, UR4, UPT ;  /* 0x000000042b00728c */ /* 0x000fcc000bf06270 */
[----:B------:R-:W-:-:S13]  /*f900*/  PLOP3.LUT P0, PT, PT, PT, UP0, 0x80, 0x0 ;  /* 0x000000000000781c */ /* 0x000fda0003f0f008 */
[----:B------:R-:W-:Y:S05]  /*f910*/  @!P0 BRA `(.L_x_1881) ;  /* 0xffffffbc00748947 */ /* 0x000fea000383ffff */
.L_x_1808:
[----:B------:R-:W2:Y:S01]  /*f920*/  LDL.LU R0, [R1+0xc] ;  /* 0x00000c0001007983 */ /* 0x000ea20000300800 */
[----:B------:R-:W-:Y:S01]  /*f930*/  BSSY B0, `(.L_x_1882) ;  /* 0x000000b000007945 */ /* 0x000fe20003800000 */
[----:B01----:R-:W0:Y:S01]  /*f940*/  S2R R5, SR_CgaCtaId ;  /* 0x0000000000057919 */ /* 0x003e220000008800 */
[----:B--2---:R-:W-:-:S05]  /*f950*/  VIADD R0, R0, 0x1 ;  /* 0x0000000100007836 */ /* 0x004fca0000000000 */
        /* <DEDUP_REMOVED lines=8> */
.L_x_1920:
[----:B------:R-:W-:Y:S05]  /*f9e0*/  BSYNC B0 ;  /* 0x0000000000007941 */ /* 0x000fea0003800000 */
.L_x_1882:
[----:B------:R-:W-:-:S03]  /*f9f0*/  UMOV UR4, 0xffffffff ;  /* 0xffffffff00047882 */ /* 0x000fc60000000000 */
[----:B------:R-:W-:Y:S05]  /*fa00*/  BRA.DIV UR4, `(.L_x_1884) ;  /* 0x0000000e04607947 */ /* 0x000fea000b800000 */
[----:B0-----:R-:W0:Y:S02]  /*fa10*/  S2R R0, SR_TID.X ;  /* 0x0000000000007919 */ /* 0x001e240000002100 */
[----:B0-----:R-:W-:-:S04]  /*fa20*/  SHF.R.U32.HI R0, RZ, 0x5, R0 ;  /* 0x00000005ff007819 */ /* 0x001fc80000011600 */
[----:B------:R-:W-:-:S05]  /*fa30*/  LOP3.LUT R0, R0, 0x3, RZ, 0xc0, !PT ;  /* 0x0000000300007812 */ /* 0x000fca00078ec0ff */
[----:B------:R0:W1:Y:S02]  /*fa40*/  SHFL.IDX PT, R14, R0, RZ, 0x1f ;  /* 0x00001fff000e7589 */ /* 0x00006400000e0000 */
.L_x_1923:
[----:B-1----:R-:W-:Y:S01]  /*fa50*/  ISETP.NE.AND P0, PT, R14, RZ, PT ;  /* 0x000000ff0e00720c */ /* 0x002fe20003f05270 */
[----:B------:R-:W-:-:S12]  /*fa60*/  BSSY B0, `(.L_x_1885) ;  /* 0x000002b000007945 */ /* 0x000fd80003800000 */
[----:B------:R-:W-:Y:S05]  /*fa70*/  @P0 BRA `(.L_x_1886) ;  /* 0x0000000000a40947 */ /* 0x000fea0003800000 */
[----:B------:R-:W-:-:S03]  /*fa80*/  UMOV UR4, 0xffffffff ;  /* 0xffffffff00047882 */ /* 0x000fc60000000000 */
[----:B------:R-:W-:Y:S05]  /*fa90*/  BRA.DIV UR4, `(.L_x_1887) ;  /* 0x0000000e04707947 */ /* 0x000fea000b800000 */
[----:B------:R-:W-:-:S13]  /*faa0*/  ELECT P6, URZ, PT ;  /* 0x00000000003f782f */ /* 0x000fda00038c0000 */
.L_x_1926:
[----:B------:R-:W-:Y:S05]  /*fab0*/  @!P6 BRA `(.L_x_1886) ;  /* 0x000000000094e947 */ /* 0x000fea0003800000 */
[----:B------:R-:W-:-:S06]  /*fac0*/  ULOP3.LUT UR4, UR40, 0x2, URZ, 0xfc, !UPT ;  /* 0x0000000228047892 */ /* 0x000fcc000f8efc3f */
[----:B0-----:R-:W-:-:S05]  /*fad0*/  IMAD.U32 R0, RZ, RZ, UR4 ;  /* 0x00000004ff007e24 */ /* 0x001fca000f8e00ff */
[----:B------:R-:W-:-:S13]  /*fae0*/  ISETP.NE.AND P0, PT, R0, 0x3, PT ;  /* 0x000000030000780c */ /* 0x000fda0003f05270 */
[----:B------:R-:W-:Y:S05]  /*faf0*/  @!P0 BRA `(.L_x_1888) ;  /* 0x0000000000048947 */ /* 0x000fea0003800000 */
[----:B------:R-:W-:Y:S01]  /*fb00*/  BPT.TRAP 0x1 ;  /* 0x000000040000795c */ /* 0x000fe20000300000 */
.L_x_1888:
        /* <DEDUP_REMOVED lines=12> */
.L_x_1927:
[----:B------:R-:W1:Y:S02]  /*fbd0*/  SYNCS.PHASECHK.TRANS64.TRYWAIT P1, [R3+URZ], R0 ;  /* 0x00000000030075a7 */ /* 0x000e64000802017f */
[----:B-1----:R-:W-:Y:S05]  /*fbe0*/  @!P1 BRA `(.L_x_1890) ;  /* 0x0000000c00509947 */ /* 0x002fea0003800000 */
.L_x_1928:
[----:B------:R-:W-:Y:S05]  /*fbf0*/  @!P0 BRA `(.L_x_1891) ;  /* 0x0000000000048947 */ /* 0x000fea0003800000 */
[----:B------:R-:W-:Y:S01]  /*fc00*/  BPT.TRAP 0x1 ;  /* 0x000000040000795c */ /* 0x000fe20000300000 */
.L_x_1891:
[----:B-1----:R-:W-:-:S04]  /*fc10*/  IMAD R3, R18, 0x8, R7 ;  /* 0x0000000812037824 */ /* 0x002fc800078e0207 */
[----:B------:R-:W1:Y:S02]  /*fc20*/  SYNCS.PHASECHK.TRANS64.TRYWAIT P1, [R3+URZ+0x19c60], R4 ;  /* 0x019c6004030075a7 */ /* 0x000e64000802017f */
[----:B-1----:R-:W-:Y:S05]  /*fc30*/  @!P1 BRA `(.L_x_1892) ;  /* 0x0000000c00509947 */ /* 0x002fea0003800000 */
.L_x_1929:
[----:B------:R-:W-:Y:S05]  /*fc40*/  @!P0 BRA `(.L_x_1893) ;  /* 0x0000000000048947 */ /* 0x000fea0003800000 */
[----:B------:R-:W-:Y:S01]  /*fc50*/  BPT.TRAP 0x1 ;  /* 0x000000040000795c */ /* 0x000fe20000300000 */
.L_x_1893:
[----:B0-----:R-:W-:-:S04]  /*fc60*/  IMAD R5, R6, 0x8, R7 ;  /* 0x0000000806057824 */ /* 0x001fc800078e0207 */
[----:B------:R-:W0:Y:S02]  /*fc70*/  SYNCS.PHASECHK.TRANS64.TRYWAIT P1, [R5+URZ+0x19c60], R0 ;  /* 0x019c6000050075a7 */ /* 0x000e24000802017f */
[----:B0-----:R-:W-:Y:S05]  /*fc80*/  @!P1 BRA `(.L_x_1894) ;  /* 0x0000000c00509947 */ /* 0x001fea0003800000 */
.L_x_1930:
[----:B------:R-:W-:Y:S05]  /*fc90*/  @!P0 BRA `(.L_x_1895) ;  /* 0x0000000000048947 */ /* 0x000fea0003800000 */
[----:B------:R-:W-:Y:S01]  /*fca0*/  BPT.TRAP 0x1 ;  /* 0x000000040000795c */ /* 0x000fe20000300000 */
.L_x_1895:
[----:B------:R-:W2:Y:S02]  /*fcb0*/  SYNCS.PHASECHK.TRANS64.TRYWAIT P0, [R3+URZ+0x19c80], R4 ;  /* 0x019c8004030075a7 */ /* 0x000ea4000800017f */
[----:B--2---:R-:W-:Y:S05]  /*fcc0*/  @!P0 BRA `(.L_x_1896) ;  /* 0x0000000c00548947 */ /* 0x004fea0003800000 */
.L_x_1897:
[----:B---3--:R3:W4:Y:S02]  /*fcd0*/  SYNCS.PHASECHK.TRANS64.TRYWAIT P0, [R5+URZ+0x19c80], R0 ;  /* 0x019c8000050075a7 */ /* 0x008724000800017f */
[----:B----4-:R-:W-:Y:S05]  /*fce0*/  @!P0 NANOSLEEP.SYNCS 0x989680 ;  /* 0x009896800000895d */ /* 0x010fea0003900000 */
[----:B------:R-:W4:Y:S02]  /*fcf0*/  @!P0 SYNCS.PHASECHK.TRANS64 P0, [R5+URZ+0x19c80], R0 ;  /* 0x019c8000050085a7 */ /* 0x000f24000800007f */
[----:B----4-:R-:W-:Y:S05]  /*fd00*/  @!P0 BRA `(.L_x_1897) ;  /* 0xfffffffc00f08947 */ /* 0x010fea000383ffff */
.L_x_1886:
[----:B------:R-:W-:Y:S05]  /*fd10*/  BSYNC B0 ;  /* 0x0000000000007941 */ /* 0x000fea0003800000 */
.L_x_1885:
[----:B------:R-:W-:Y:S05]  /*fd20*/  EXIT ;  /* 0x000000000000794d */ /* 0x000fea0003800000 */
.L_x_1755:
[----:B0-----:R-:W-:-:S04]  /*fd30*/  IMAD.U32 R3, RZ, RZ, UR47 ;  /* 0x0000002fff037e24 */ /* 0x001fc8000f8e00ff */
[----:B------:R0:W1:Y:S03]  /*fd40*/  SYNCS.PHASECHK.TRANS64.TRYWAIT P1, [R3+URZ+0x19c00], R0 ;  /* 0x019c0000030075a7 */ /* 0x000066000802017f */
[----:B-1----:R-:W-:Y:S05]  /*fd50*/  @!P1 NANOSLEEP.SYNCS 0x989680 ;  /* 0x009896800000995d */ /* 0x002fea0003900000 */
[----:B------:R-:W1:Y:S02]  /*fd60*/  @!P1 SYNCS.PHASECHK.TRANS64 P1, [R3+URZ+0x19c00], R0 ;  /* 0x019c0000030095a7 */ /* 0x000e64000802007f */
[----:B-1----:R-:W-:Y:S05]  /*fd70*/  @!P1 BRA `(.L_x_1755) ;  /* 0xfffffffc00ec9947 */ /* 0x002fea000383ffff */
[----:B------:R-:W-:Y:S05]  /*fd80*/  BRA `(.L_x_1898) ;  /* 0xffffff1c004c7947 */ /* 0x000fea000383ffff */
.L_x_1759:
[----:B-1----:R1:W2:Y:S02]  /*fd90*/  SYNCS.PHASECHK.TRANS64.TRYWAIT P2, [R3+URZ+0x19c30], R0 ;  /* 0x019c3000030075a7 */ /* 0x0022a4000804017f */
[----:B--2---:R-:W-:Y:S05]  /*fda0*/  @!P2 NANOSLEEP.SYNCS 0x989680 ;  /* 0x009896800000a95d */ /* 0x004fea0003900000 */
[----:B------:R-:W2:Y:S02]  /*fdb0*/  @!P2 SYNCS.PHASECHK.TRANS64 P2, [R3+URZ+0x19c30], R0 ;  /* 0x019c30000300a5a7 */ /* 0x000ea4000804007f */
[----:B--2---:R-:W-:Y:S05]  /*fdc0*/  @!P2 BRA `(.L_x_1759) ;  /* 0xfffffffc00f0a947 */ /* 0x004fea000383ffff */
[----:B------:R-:W-:Y:S05]  /*fdd0*/  BRA `(.L_x_1758) ;  /* 0xffffff1c00707947 */ /* 0x000fea000383ffff */
.L_x_1764:
[----:B-1----:R-:W-:-:S04]  /*fde0*/  IMAD.U32 R7, RZ, RZ, UR21 ;  /* 0x00000015ff077e24 */ /* 0x002fc8000f8e00ff */
[----:B------:R1:W2:Y:S03]  /*fdf0*/  SYNCS.PHASECHK.TRANS64.TRYWAIT P3, [R7+URZ+0x19c30], R0 ;  /* 0x019c3000070075a7 */ /* 0x0002a6000806017f */
[----:B--2---:R-:W-:Y:S05]  /*fe00*/  @!P3 NANOSLEEP.SYNCS 0x989680 ;  /* 0x009896800000b95d */ /* 0x004fea0003900000 */
[----:B------:R-:W2:Y:S02]  /*fe10*/  @!P3 SYNCS.PHASECHK.TRANS64 P3, [R7+URZ+0x19c30], R0 ;  /* 0x019c30000700b5a7 */ /* 0x000ea4000806007f */
[----:B--2---:R-:W-:Y:S05]  /*fe20*/  @!P3 BRA `(.L_x_1764) ;  /* 0xfffffffc00ecb947 */ /* 0x004fea000383ffff */
[----:B------:R-:W-:Y:S05]  /*fe30*/  BRA `(.L_x_1763) ;  /* 0xffffff3c00c87947 */ /* 0x000fea000383ffff */
.L_x_1768:
[----:B-1----:R-:W-:-:S04]  /*fe40*/  IMAD.U32 R7, RZ, RZ, UR11 ;  /* 0x0000000bff077e24 */ /* 0x002fc8000f8e00ff */
[----:B------:R1:W2:Y:S03]  /*fe50*/  SYNCS.PHASECHK.TRANS64.TRYWAIT P3, [R7+URZ+0x19c50], R0 ;  /* 0x019c5000070075a7 */ /* 0x0002a6000806017f */
[----:B--2---:R-:W-:Y:S05]  /*fe60*/  @!P3 NANOSLEEP.SYNCS 0x989680 ;  /* 0x009896800000b95d */ /* 0x004fea0003900000 */
[----:B------:R-:W2:Y:S02]  /*fe70*/  @!P3 SYNCS.PHASECHK.TRANS64 P3, [R7+URZ+0x19c50], R0 ;  /* 0x019c50000700b5a7 */ /* 0x000ea4000806007f */
[----:B--2---:R-:W-:Y:S05]  /*fe80*/  @!P3 BRA `(.L_x_1768) ;  /* 0xfffffffc00ecb947 */ /* 0x004fea000383ffff */
[----:B------:R-:W-:Y:S05]  /*fe90*/  BRA `(.L_x_1767) ;  /* 0xffffff4000187947 */ /* 0x000fea000383ffff */
.L_x_1775:
[----:B-1----:R-:W-:-:S04]  /*fea0*/  IMAD.U32 R9, RZ, RZ, UR6 ;  /* 0x00000006ff097e24 */ /* 0x002fc8000f8e00ff */
[----:B------:R1:W2:Y:S03]  /*feb0*/  SYNCS.PHASECHK.TRANS64.TRYWAIT P2, [R9+URZ+0x19c30], R0 ;  /* 0x019c3000090075a7 */ /* 0x0002a6000804017f */
[----:B--2---:R-:W-:Y:S05]  /*fec0*/  @!P2 NANOSLEEP.SYNCS 0x989680 ;  /* 0x009896800000a95d */ /* 0x004fea0003900000 */
[----:B------:R-:W2:Y:S02]  /*fed0*/  @!P2 SYNCS.PHASECHK.TRANS64 P2, [R9+URZ+0x19c30], R0 ;  /* 0x019c30000900a5a7 */ /* 0x000ea4000804007f */
[----:B--2---:R-:W-:Y:S05]  /*fee0*/  @!P2 BRA `(.L_x_1775) ;  /* 0xfffffffc00eca947 */ /* 0x004fea000383ffff */
[----:B------:R-:W-:Y:S05]  /*fef0*/  BRA `(.L_x_1774) ;  /* 0xffffff6000dc7947 */ /* 0x000fea000383ffff */
.L_x_1779:
[----:B-1----:R-:W-:-:S04]  /*ff00*/  IMAD.U32 R9, RZ, RZ, UR11 ;  /* 0x0000000bff097e24 */ /* 0x002fc8000f8e00ff */
[----:B------:R1:W2:Y:S03]  /*ff10*/  SYNCS.PHASECHK.TRANS64.TRYWAIT P2, [R9+URZ+0x19c50], R0 ;  /* 0x019c5000090075a7 */ /* 0x0002a6000804017f */
[----:B--2---:R-:W-:Y:S05]  /*ff20*/  @!P2 NANOSLEEP.SYNCS 0x989680 ;  /* 0x009896800000a95d */ /* 0x004fea0003900000 */
[----:B------:R-:W2:Y:S02]  /*ff30*/  @!P2 SYNCS.PHASECHK.TRANS64 P2, [R9+URZ+0x19c50], R0 ;  /* 0x019c50000900a5a7 */ /* 0x000ea4000804007f */
[----:B--2---:R-:W-:Y:S05]  /*ff40*/  @!P2 BRA `(.L_x_1779) ;  /* 0xfffffffc00eca947 */ /* 0x004fea000383ffff */
[----:B------:R-:W-:Y:S05]  /*ff50*/  BRA `(.L_x_1778) ;  /* 0xffffff64002c7947 */ /* 0x000fea000383ffff */
.L_x_1785:
[----:B-1----:R-:W-:-:S04]  /*ff60*/  IMAD.U32 R6, RZ, RZ, UR14 ;  /* 0x0000000eff067e24 */ /* 0x002fc8000f8e00ff */
[----:B------:R1:W2:Y:S03]  /*ff70*/  SYNCS.PHASECHK.TRANS64.TRYWAIT P1, [R6+URZ+0x19c50], R5 ;  /* 0x019c5005060075a7 */ /* 0x0002a6000802017f */
[----:B--2---:R-:W-:Y:S05]  /*ff80*/  @!P1 NANOSLEEP.SYNCS 0x989680 ;  /* 0x009896800000995d */ /* 0x004fea0003900000 */
[----:B------:R-:W2:Y:S02]  /*ff90*/  @!P1 SYNCS.PHASECHK.TRANS64 P1, [R6+URZ+0x19c50], R5 ;  /* 0x019c5005060095a7 */ /* 0x000ea4000802007f */
[----:B--2---:R-:W-:Y:S05]  /*ffa0*/  @!P1 BRA `(.L_x_1785) ;  /* 0xfffffffc00ec9947 */ /* 0x004fea000383ffff */
[----:B------:R-:W-:Y:S05]  /*ffb0*/  BRA `(.L_x_1784) ;  /* 0xffffff7c00787947 */ /* 0x000fea000383ffff */
.L_x_1823:
[----:B------:R-:W-:Y:S02]  /*ffc0*/  IMAD.MOV.U32 R13, RZ, RZ, R20 ;  /* 0x000000ffff0d7224 */ /* 0x000fe400078e0014 */
[----:B------:R-:W-:Y:S02]  /*ffd0*/  IMAD.MOV.U32 R12, RZ, RZ, RZ ;  /* 0x000000ffff0c7224 */ /* 0x000fe400078e00ff */
[----:B------:R-:W-:Y:S02]  /*ffe0*/  IMAD.MOV.U32 R11, RZ, RZ, 0x1f ;  /* 0x0000001fff0b7424 */ /* 0x000fe400078e00ff */
[----:B------:R-:W-:-:S07]  /*fff0*/  IMAD.MOV.U32 R15, RZ, RZ, -0x1 ;  /* 0xffffffffff0f7424 */ /* 0x000fce00078e00ff */
[----:B0-----:R-:W-:Y:S05]  /*10000*/  WARPSYNC.COLLECTIVE R15, `(.L_x_1899) ;  /* 0x000000000f087348 */ /* 0x001fea0003c00000 */
[----:B------:R1:W2:Y:S02]  /*10010*/  SHFL.IDX P6, R14, R13, R12, R11 ;  /* 0x0000000c0d0e7389 */ /* 0x0002a400000c000b */
[----:B012---:R-:W-:Y:S01]  /*10020*/  ENDCOLLECTIVE ;  /* 0x000000000000791b */ /* 0x007fe20003800000 */
.L_x_1899:
[----:B------:R-:W-:Y:S05]  /*10030*/  BRA `(.L_x_1900) ;  /* 0xffffffc400387947 */ /* 0x000fea000383ffff */
.L_x_1825:
[----:B------:R-:W-:Y:S01]  /*10040*/  BSSY B0, `(.L_x_1901) ;  /* 0x0000006000007945 */ /* 0x000fe20003800000 */
[----:B------:R-:W-:-:S07]  /*10050*/  IMAD.MOV.U32 R15, RZ, RZ, -0x1 ;  /* 0xffffffffff0f7424 */ /* 0x000fce00078e00ff */
[----:B01----:R-:W-:Y:S05]  /*10060*/  WARPSYNC.COLLECTIVE R15, `(.L_x_1902) ;  /* 0x000000000f0c7348 */ /* 0x003fea0003c00000 */
[----:B------:R-:W-:Y:S02]  /*10070*/  ELECT P6, UR62, PT ;  /* 0x00000000003e782f */ /* 0x000fe400038c0000 */
[----:B------:R-:W-:Y:S01]  /*10080*/  MOV R14, UR62 ;  /* 0x0000003e000e7c02 */ /* 0x000fe20008000f00 */
[----:B01----:R-:W-:Y:S10]  /*10090*/  ENDCOLLECTIVE ;  /* 0x000000000000791b */ /* 0x003ff40003800000 */
.L_x_1902:
[----:B------:R-:W-:Y:S05]  /*100a0*/  BSYNC B0 ;  /* 0x0000000000007941 */ /* 0x000fea0003800000 */
.L_x_1901:
[----:B------:R-:W-:Y:S05]  /*100b0*/  BRA `(.L_x_1903) ;  /* 0xffffffc400387947 */ /* 0x000fea000383ffff */
.L_x_1827:
[----:B--2---:R2:W3:Y:S02]  /*100c0*/  SYNCS.PHASECHK.TRANS64.TRYWAIT P0, [R3+URZ+0x19c80], R2 ;  /* 0x019c8002030075a7 */ /* 0x0044e4000800017f */
[----:B---3--:R-:W-:Y:S05]  /*100d0*/  @!P0 NANOSLEEP.SYNCS 0x989680 ;  /* 0x009896800000895d */ /* 0x008fea0003900000 */
[----:B------:R-:W3:Y:S02]  /*100e0*/  @!P0 SYNCS.PHASECHK.TRANS64 P0, [R3+URZ+0x19c80], R2 ;  /* 0x019c8002030085a7 */ /* 0x000ee4000800007f */
[----:B---3--:R-:W-:Y:S05]  /*100f0*/  @!P0 BRA `(.L_x_1827) ;  /* 0xfffffffc00f08947 */ /* 0x008fea000383ffff */
[----:B------:R-:W-:Y:S05]  /*10100*/  BRA `(.L_x_1904) ;  /* 0xffffffc400947947 */ /* 0x000fea000383ffff */
.L_x_1829:
[----:B---3--:R3:W4:Y:S02]  /*10110*/  SYNCS.PHASECHK.TRANS64.TRYWAIT P0, [R3+URZ+0x19c40], R2 ;  /* 0x019c4002030075a7 */ /* 0x008724000800017f */
[----:B----4-:R-:W-:Y:S05]  /*10120*/  @!P0 NANOSLEEP.SYNCS 0x989680 ;  /* 0x009896800000895d */ /* 0x010fea0003900000 */
[----:B------:R-:W4:Y:S02]  /*10130*/  @!P0 SYNCS.PHASECHK.TRANS64 P0, [R3+URZ+0x19c40], R2 ;  /* 0x019c4002030085a7 */ /* 0x000f24000800007f */
[----:B----4-:R-:W-:Y:S05]  /*10140*/  @!P0 BRA `(.L_x_1829) ;  /* 0xfffffffc00f08947 */ /* 0x010fea000383ffff */
[----:B------:R-:W-:Y:S05]  /*10150*/  BRA `(.L_x_1905) ;  /* 0xffffffc800187947 */ /* 0x000fea000383ffff */
.L_x_1833:
[----:B------:R0:W5:Y:S01]  /*10160*/  LDL.LU R9, [R1+0x8] ;  /* 0x0000080001097983 */ /* 0x0001620000300800 */
[----:B------:R-:W-:Y:S02]  /*10170*/  IMAD.MOV.U32 R13, RZ, RZ, R0 ;  /* 0x000000ffff0d7224 */ /* 0x000fe400078e0000 */
[----:B------:R-:W-:Y:S02]  /*10180*/  IMAD.MOV.U32 R12, RZ, RZ, RZ ;  /* 0x000000ffff0c7224 */ /* 0x000fe400078e00ff */
[----:B------:R-:W-:Y:S02]  /*10190*/  IMAD.MOV.U32 R11, RZ, RZ, 0x1e1f ;  /* 0x00001e1fff0b7424 */ /* 0x000fe400078e00ff */
[----:B------:R-:W-:Y:S02]  /*101a0*/  IMAD.MOV.U32 R15, RZ, RZ, -0x1 ;  /* 0xffffffffff0f7424 */ /* 0x000fe400078e00ff */
[----:B0-----:R-:W-:-:S07]  /*101b0*/  IMAD R25, R25, 0xc0, R21 ;  /* 0x000000c019197824 */ /* 0x001fce00078e0215 */
[----:B-----5:R-:W-:Y:S05]  /*101c0*/  WARPSYNC.COLLECTIVE R15, `(.L_x_1906) ;  /* 0x000000000f087348 */ /* 0x020fea0003c00000 */
[----:B------:R0:W1:Y:S02]  /*101d0*/  SHFL.IDX P6, R14, R13, R12, R11 ;  /* 0x0000000c0d0e7389 */ /* 0x00006400000c000b */
[----:B01---5:R-:W-:Y:S01]  /*101e0*/  ENDCOLLECTIVE ;  /* 0x000000000000791b */ /* 0x023fe20003800000 */
.L_x_1906:
[----:B------:R-:W-:Y:S02]  /*101f0*/  IMAD.MOV.U32 R13, RZ, RZ, R4 ;  /* 0x000000ffff0d7224 */ /* 0x000fe400078e0004 */
[----:B------:R-:W-:-:S07]  /*10200*/  IMAD.MOV.U32 R2, RZ, RZ, R14 ;  /* 0x000000ffff027224 */ /* 0x000fce00078e000e */
[----:B------:R-:W-:Y:S05]  /*10210*/  WARPSYNC.COLLECTIVE R15, `(.L_x_1907) ;  /* 0x000000000f087348 */ /* 0x000fea0003c00000 */
[----:B------:R0:W1:Y:S02]  /*10220*/  SHFL.IDX P6, R14, R13, R12, R11 ;  /* 0x0000000c0d0e7389 */ /* 0x00006400000c000b */
[----:B01----:R-:W-:Y:S01]  /*10230*/  ENDCOLLECTIVE ;  /* 0x000000000000791b */ /* 0x003fe20003800000 */
.L_x_1907:
[----:B------:R-:W-:Y:S02]  /*10240*/  IMAD.MOV.U32 R13, RZ, RZ, R0 ;  /* 0x000000ffff0d7224 */ /* 0x000fe400078e0000 */
[----:B------:R-:W-:Y:S02]  /*10250*/  IMAD.MOV.U32 R12, RZ, RZ, 0x1 ;  /* 0x00000001ff0c7424 */ /* 0x000fe400078e00ff */
[----:B------:R-:W-:-:S07]  /*10260*/  IMAD.MOV.U32 R3, RZ, RZ, R14 ;  /* 0x000000ffff037224 */ /* 0x000fce00078e000e */
[----:B------:R-:W-:Y:S05]  /*10270*/  WARPSYNC.COLLECTIVE R15, `(.L_x_1908) ;  /* 0x000000000f087348 */ /* 0x000fea0003c00000 */
[----:B------:R0:W1:Y:S02]  /*10280*/  SHFL.IDX P6, R14, R13, R12, R11 ;  /* 0x0000000c0d0e7389 */ /* 0x00006400000c000b */
[----:B01----:R-:W-:Y:S01]  /*10290*/  ENDCOLLECTIVE ;  /* 0x000000000000791b */ /* 0x003fe20003800000 */
.L_x_1908:
[----:B------:R-:W-:Y:S02]  /*102a0*/  IMAD.MOV.U32 R13, RZ, RZ, R4 ;  /* 0x000000ffff0d7224 */ /* 0x000fe400078e0004 */
[----:B------:R-:W-:-:S07]  /*102b0*/  IMAD.MOV.U32 R0, RZ, RZ, R14 ;  /* 0x000000ffff007224 */ /* 0x000fce00078e000e */
[----:B------:R-:W-:Y:S05]  /*102c0*/  WARPSYNC.COLLECTIVE R15, `(.L_x_1909) ;  /* 0x000000000f087348 */ /* 0x000fea0003c00000 */
[----:B------:R0:W1:Y:S02]  /*102d0*/  SHFL.IDX P6, R14, R13, R12, R11 ;  /* 0x0000000c0d0e7389 */ /* 0x00006400000c000b */
[----:B01----:R-:W-:Y:S01]  /*102e0*/  ENDCOLLECTIVE ;  /* 0x000000000000791b */ /* 0x003fe20003800000 */
.L_x_1909:
[----:B------:R-:W-:Y:S02]  /*102f0*/  IMAD.MOV.U32 R13, RZ, RZ, R6 ;  /* 0x000000ffff0d7224 */ /* 0x000fe400078e0006 */
[----:B------:R-:W-:Y:S02]  /*10300*/  IMAD.MOV.U32 R12, RZ, RZ, RZ ;  /* 0x000000ffff0c7224 */ /* 0x000fe400078e00ff */
[----:B------:R-:W-:-:S07]  /*10310*/  IMAD.MOV.U32 R4, RZ, RZ, R14 ;  /* 0x000000ffff047224 */ /* 0x000fce00078e000e */
[----:B------:R-:W-:Y:S05]  /*10320*/  WARPSYNC.COLLECTIVE R15, `(.L_x_1910) ;  /* 0x000000000f087348 */ /* 0x000fea0003c00000 */
[----:B------:R0:W1:Y:S02]  /*10330*/  SHFL.IDX P6, R14, R13, R12, R11 ;  /* 0x0000000c0d0e7389 */ /* 0x00006400000c000b */
[----:B01----:R-:W-:Y:S01]  /*10340*/  ENDCOLLECTIVE ;  /* 0x000000000000791b */ /* 0x003fe20003800000 */
.L_x_1910:
[----:B------:R-:W-:Y:S02]  /*10350*/  IMAD.MOV.U32 R13, RZ, RZ, R5 ;  /* 0x000000ffff0d7224 */ /* 0x000fe400078e0005 */
[----:B------:R-:W-:-:S07]  /*10360*/  IMAD.MOV.U32 R6, RZ, RZ, R14 ;  /* 0x000000ffff067224 */ /* 0x000fce00078e000e */
[----:B------:R-:W-:Y:S05]  /*10370*/  WARPSYNC.COLLECTIVE R15, `(.L_x_1911) ;  /* 0x000000000f087348 */ /* 0x000fea0003c00000 */
[----:B------:R0:W1:Y:S02]  /*10380*/  SHFL.IDX P6, R14, R13, R12, R11 ;  /* 0x0000000c0d0e7389 */ /* 0x00006400000c000b */
[----:B01----:R-:W-:Y:S01]  /*10390*/  ENDCOLLECTIVE ;  /* 0x000000000000791b */ /* 0x003fe20003800000 */
.L_x_1911:
[----:B------:R-:W-:-:S05]  /*103a0*/  IMAD R7, R9, R8, RZ ;  /* 0x0000000809077224 */ /* 0x000fca00078e02ff */
[----:B------:R-:W-:-:S13]  /*103b0*/  ISETP.GE.AND P4, PT, R25, R7, PT ;  /* 0x000000071900720c */ /* 0x000fda0003f86270 */
[----:B------:R-:W-:-:S05]  /*103c0*/  @!P4 IADD3 R3, P3, R20, R3, RZ ;  /* 0x000000031403c210 */ /* 0x000fca0007f7e0ff */
[----:B------:R-:W-:-:S05]  /*103d0*/  @!P4 IMAD.X R2, RZ, RZ, R2, P3 ;  /* 0x000000ffff02c224 */ /* 0x000fca00018e0602 */
[----:B------:R-:W-:-:S04]  /*103e0*/  @!P4 LOP3.LUT R3, R3, R2, RZ, 0x3c, !PT ;  /* 0x000000020303c212 */ /* 0x000fc800078e3cff */
[----:B------:R-:W-:-:S04]  /*103f0*/  @!P4 LOP3.LUT R2, R3, R2, RZ, 0x3c, !PT ;  /* 0x000000020302c212 */ /* 0x000fc800078e3cff */
[----:B------:R-:W-:-:S05]  /*10400*/  @!P4 LOP3.LUT R3, R3, R2, RZ, 0x3c, !PT ;  /* 0x000000020303c212 */ /* 0x000fca00078e3cff */
[----:B------:R-:W-:Y:S01]  /*10410*/  @!PT LDS RZ, [RZ] ;  /* 0x00000000fffff984 */ /* 0x000fe20000000800 */
[----:B------:R-:W-:Y:S01]  /*10420*/  @!PT LDS RZ, [RZ] ;  /* 0x00000000fffff984 */ /* 0x000fe20000000800 */
[----:B------:R-:W-:Y:S01]  /*10430*/  @!PT LDS RZ, [RZ] ;  /* 0x00000000fffff984 */ /* 0x000fe20000000800 */
[----:B------:R-:W-:Y:S04]  /*10440*/  @!P4 LDGSTS.E.BYPASS.LTC128B.128 [R10+0xf000], desc[UR44][R2.64], !P2 ;  /* 0x0f000000020acfae */ /* 0x000fe8000d101d6c */
[----:B------:R-:W-:Y:S04]  /*10450*/  @!P4 LDGSTS.E.BYPASS.LTC128B.128 [R10+0x10800], desc[UR44][R2.64+0x20], !P1 ;  /* 0x10800020020acfae */ /* 0x000fe8000c901d6c */
[----:B------:R0:W-:Y:S02]  /*10460*/  @!P4 LDGSTS.E.BYPASS.LTC128B.128 [R10+0x12000], desc[UR44][R2.64+0x40], !P0 ;  /* 0x12000040020acfae */ /* 0x0001e4000c101d6c */
[----:B0-----:R-:W-:-:S05]  /*10470*/  VIADD R2, R25, 0x40 ;  /* 0x0000004019027836 */ /* 0x001fca0000000000 */
[----:B------:R-:W-:-:S13]  /*10480*/  ISETP.GE.AND P4, PT, R2, R7, PT ;  /* 0x000000070200720c */ /* 0x000fda0003f86270 */
[----:B------:R-:W-:-:S05]  /*10490*/  @!P4 IADD3 R8, P3, R20, R4, RZ ;  /* 0x000000041408c210 */ /* 0x000fca0007f7e0ff */
[----:B------:R-:W-:Y:S02]  /*104a0*/  @!P4 IMAD.X R9, RZ, RZ, R0, P3 ;  /* 0x000000ffff09c224 */ /* 0x000fe400018e0600 */
[----:B------:R-:W-:Y:S02]  /*104b0*/  @!P4 IMAD.MOV.U32 R2, RZ, RZ, R8 ;  /* 0x000000ffff02c224 */ /* 0x000fe400078e0008 */
[----:B------:R-:W-:-:S05]  /*104c0*/  @!P4 IMAD.MOV.U32 R3, RZ, RZ, R9 ;  /* 0x000000ffff03c224 */ /* 0x000fca00078e0009 */
[----:B------:R0:W-:Y:S04]  /*104d0*/  @!P4 LDGSTS.E.BYPASS.LTC128B.128 [R10+0xf800], desc[UR44][R2.64], !P2 ;  /* 0x0f800000020acfae */ /* 0x0001e8000d101d6c */
[----:B------:R0:W-:Y:S04]  /*104e0*/  @!P4 LDGSTS.E.BYPASS.LTC128B.128 [R10+0x11000], desc[UR44][R2.64+0x20], !P1 ;  /* 0x11000020020acfae */ /* 0x0001e8000c901d6c */
[----:B------:R0:W-:Y:S01]  /*104f0*/  @!P4 LDGSTS.E.BYPASS.LTC128B.128 [R10+0x12800], desc[UR44][R2.64+0x40], !P0 ;  /* 0x12800040020acfae */ /* 0x0001e2000c101d6c */
[----:B------:R-:W-:Y:S05]  /*10500*/  BRA `(.L_x_1912) ;  /* 0xffffffcc00f07947 */ /* 0x000fea000383ffff */
.L_x_1838:
[----:B0-----:R0:W1:Y:S02]  /*10510*/  SYNCS.PHASECHK.TRANS64.TRYWAIT P0, [R17+URZ+0x19c20], R0 ;  /* 0x019c2000110075a7 */ /* 0x001064000800017f */
[----:B-1----:R-:W-:Y:S05]  /*10520*/  @!P0 NANOSLEEP.SYNCS 0x989680 ;  /* 0x009896800000895d */ /* 0x002fea0003900000 */
[----:B------:R-:W1:Y:S02]  /*10530*/  @!P0 SYNCS.PHASECHK.TRANS64 P0, [R17+URZ+0x19c20], R0 ;  /* 0x019c2000110085a7 */ /* 0x000e64000800007f */
[----:B-1----:R-:W-:Y:S05]  /*10540*/  @!P0 BRA `(.L_x_1838) ;  /* 0xfffffffc00f08947 */ /* 0x002fea000383ffff */
[----:B------:R-:W-:Y:S05]  /*10550*/  BRA `(.L_x_1913) ;  /* 0xffffffd000647947 */ /* 0x000fea000383ffff */
.L_x_1844:
[----:B0-----:R0:W1:Y:S02]  /*10560*/  SYNCS.PHASECHK.TRANS64.TRYWAIT P0, [R4+URZ+0x19c80], R2 ;  /* 0x019c8002040075a7 */ /* 0x001064000800017f */
[----:B-1----:R-:W-:Y:S05]  /*10570*/  @!P0 NANOSLEEP.SYNCS 0x989680 ;  /* 0x009896800000895d */ /* 0x002fea0003900000 */
[----:B------:R-:W1:Y:S02]  /*10580*/  @!P0 SYNCS.PHASECHK.TRANS64 P0, [R4+URZ+0x19c80], R2 ;  /* 0x019c8002040085a7 */ /* 0x000e64000800007f */
[----:B-1----:R-:W-:Y:S05]  /*10590*/  @!P0 BRA `(.L_x_1844) ;  /* 0xfffffffc00f08947 */ /* 0x002fea000383ffff */
[----:B------:R-:W-:Y:S05]  /*105a0*/  BRA `(.L_x_1914) ;  /* 0xffffffd400007947 */ /* 0x000fea000383ffff */
.L_x_1851:
[----:B-1----:R1:W2:Y:S02]  /*105b0*/  SYNCS.PHASECHK.TRANS64.TRYWAIT P0, [R4+URZ+0x19c40], R2 ;  /* 0x019c4002040075a7 */ /* 0x0022a4000800017f */
[----:B--2---:R-:W-:Y:S05]  /*105c0*/  @!P0 NANOSLEEP.SYNCS 0x989680 ;  /* 0x009896800000895d */ /* 0x004fea0003900000 */
[----:B------:R-:W2:Y:S02]  /*105d0*/  @!P0 SYNCS.PHASECHK.TRANS64 P0, [R4+URZ+0x19c40], R2 ;  /* 0x019c4002040085a7 */ /* 0x000ea4000800007f */
[----:B--2---:R-:W-:Y:S05]  /*105e0*/  @!P0 BRA `(.L_x_1851) ;  /* 0xfffffffc00f08947 */ /* 0x004fea000383ffff */
[----:B------:R-:W-:Y:S05]  /*105f0*/  BRA `(.L_x_1915) ;  /* 0xffffffd400f87947 */ /* 0x000fea000383ffff */
.L_x_1859:
[----:B0-----:R0:W1:Y:S02]  /*10600*/  SYNCS.PHASECHK.TRANS64.TRYWAIT P0, [R3+URZ+0x19c70], R2 ;  /* 0x019c7002030075a7 */ /* 0x001064000800017f */
[----:B-1----:R-:W-:Y:S05]  /*10610*/  @!P0 NANOSLEEP.SYNCS 0x989680 ;  /* 0x009896800000895d */ /* 0x002fea0003900000 */
[----:B------:R-:W1:Y:S02]  /*10620*/  @!P0 SYNCS.PHASECHK.TRANS64 P0, [R3+URZ+0x19c70], R2 ;  /* 0x019c7002030085a7 */ /* 0x000e64000800007f */
[----:B-1----:R-:W-:Y:S05]  /*10630*/  @!P0 BRA `(.L_x_1859) ;  /* 0xfffffffc00f08947 */ /* 0x002fea000383ffff */
[----:B------:R-:W-:Y:S05]  /*10640*/  BRA `(.L_x_1916) ;  /* 0xffffffdc000c7947 */ /* 0x000fea000383ffff */
.L_x_1861:
[----:B0-----:R0:W1:Y:S02]  /*10650*/  SYNCS.PHASECHK.TRANS64.TRYWAIT P0, [R3+URZ+0x19c60], R2 ;  /* 0x019c6002030075a7 */ /* 0x001064000800017f */
[----:B-1----:R-:W-:Y:S05]  /*10660*/  @!P0 NANOSLEEP.SYNCS 0x989680 ;  /* 0x009896800000895d */ /* 0x002fea0003900000 */
[----:B------:R-:W1:Y:S02]  /*10670*/  @!P0 SYNCS.PHASECHK.TRANS64 P0, [R3+URZ+0x19c60], R2 ;  /* 0x019c6002030085a7 */ /* 0x000e64000800007f */
[----:B-1----:R-:W-:Y:S05]  /*10680*/  @!P0 BRA `(.L_x_1861) ;  /* 0xfffffffc00f08947 */ /* 0x002fea000383ffff */
[----:B------:R-:W-:Y:S05]  /*10690*/  BRA `(.L_x_1917) ;  /* 0xffffffdc00147947 */ /* 0x000fea000383ffff */
.L_x_1868:
[----:B0-----:R0:W1:Y:S02]  /*106a0*/  SYNCS.PHASECHK.TRANS64.TRYWAIT P1, [R3+URZ+0x19c70], R0 ;  /* 0x019c7000030075a7 */ /* 0x001064000802017f */
[----:B-1----:R-:W-:Y:S05]  /*106b0*/  @!P1 NANOSLEEP.SYNCS 0x989680 ;  /* 0x009896800000995d */ /* 0x002fea0003900000 */
[----:B------:R-:W1:Y:S02]  /*106c0*/  @!P1 SYNCS.PHASECHK.TRANS64 P1, [R3+URZ+0x19c70], R0 ;  /* 0x019c7000030095a7 */ /* 0x000e64000802007f */
[----:B-1----:R-:W-:Y:S05]  /*106d0*/  @!P1 BRA `(.L_x_1868) ;  /* 0xfffffffc00f09947 */ /* 0x002fea000383ffff */
[----:B------:R-:W-:Y:S05]  /*106e0*/  BRA `(.L_x_1918) ;  /* 0xffffffe000787947 */ /* 0x000fea000383ffff */
.L_x_1870:
[----:B0-----:R0:W1:Y:S02]  /*106f0*/  SYNCS.PHASECHK.TRANS64.TRYWAIT P1, [R3+URZ+0x19c60], R0 ;  /* 0x019c6000030075a7 */ /* 0x001064000802017f */
[----:B-1----:R-:W-:Y:S05]  /*10700*/  @!P1 NANOSLEEP.SYNCS 0x989680 ;  /* 0x009896800000995d */ /* 0x002fea0003900000 */
[----:B------:R-:W1:Y:S02]  /*10710*/  @!P1 SYNCS.PHASECHK.TRANS64 P1, [R3+URZ+0x19c60], R0 ;  /* 0x019c6000030095a7 */ /* 0x000e64000802007f */
[----:B-1----:R-:W-:Y:S05]  /*10720*/  @!P1 BRA `(.L_x_1870) ;  /* 0xfffffffc00f09947 */ /* 0x002fea000383ffff */
[----:B------:R-:W-:Y:S05]  /*10730*/  BRA `(.L_x_1919) ;  /* 0xffffffe0007c7947 */ /* 0x000fea000383ffff */
.L_x_1883:
[----:B0-----:R0:W1:Y:S02]  /*10740*/  SYNCS.PHASECHK.TRANS64.TRYWAIT P0, [R7+URZ+0x19c20], R0 ;  /* 0x019c2000070075a7 */ /* 0x001064000800017f */
[----:B-1----:R-:W-:Y:S05]  /*10750*/  @!P0 NANOSLEEP.SYNCS 0x989680 ;  /* 0x009896800000895d */ /* 0x002fea0003900000 */
[----:B------:R-:W1:Y:S02]  /*10760*/  @!P0 SYNCS.PHASECHK.TRANS64 P0, [R7+URZ+0x19c20], R0 ;  /* 0x019c2000070085a7 */ /* 0x000e64000800007f */
[----:B-1----:R-:W-:Y:S05]  /*10770*/  @!P0 BRA `(.L_x_1883) ;  /* 0xfffffffc00f08947 */ /* 0x002fea000383ffff */
[----:B------:R-:W-:Y:S05]  /*10780*/  BRA `(.L_x_1920) ;  /* 0xfffffff000947947 */ /* 0x000fea000383ffff */
.L_x_1884:
        /* <DEDUP_REMOVED lines=11> */
.L_x_1922:
[----:B------:R-:W-:Y:S05]  /*10840*/  BSYNC B0 ;  /* 0x0000000000007941 */ /* 0x000fea0003800000 */
.L_x_1921:
[----:B------:R-:W-:Y:S05]  /*10850*/  BRA `(.L_x_1923) ;  /* 0xfffffff0007c7947 */ /* 0x000fea000383ffff */
.L_x_1887:
[----:B------:R-:W-:Y:S01]  /*10860*/  BSSY B1, `(.L_x_1924) ;  /* 0x0000006000017945 */ /* 0x000fe20003800000 */
[----:B------:R-:W-:-:S07]  /*10870*/  IMAD.MOV.U32 R15, RZ, RZ, -0x1 ;  /* 0xffffffffff0f7424 */ /* 0x000fce00078e00ff */
[----:B0-----:R-:W-:Y:S05]  /*10880*/  WARPSYNC.COLLECTIVE R15, `(.L_x_1925) ;  /* 0x000000000f0c7348 */ /* 0x001fea0003c00000 */
[----:B------:R-:W-:Y:S02]  /*10890*/  ELECT P6, UR62, PT ;  /* 0x00000000003e782f */ /* 0x000fe400038c0000 */
[----:B------:R-:W-:Y:S01]  /*108a0*/  MOV R14, UR62 ;  /* 0x0000003e000e7c02 */ /* 0x000fe20008000f00 */
[----:B0-----:R-:W-:Y:S10]  /*108b0*/  ENDCOLLECTIVE ;  /* 0x000000000000791b */ /* 0x001ff40003800000 */
.L_x_1925:
[----:B------:R-:W-:Y:S05]  /*108c0*/  BSYNC B1 ;  /* 0x0000000000017941 */ /* 0x000fea0003800000 */
.L_x_1924:
[----:B------:R-:W-:Y:S05]  /*108d0*/  BRA `(.L_x_1926) ;  /* 0xfffffff000747947 */ /* 0x000fea000383ffff */
.L_x_1889:
[----:B0-----:R0:W1:Y:S02]  /*108e0*/  SYNCS.PHASECHK.TRANS64.TRYWAIT P1, [R5+URZ], R4 ;  /* 0x00000004050075a7 */ /* 0x001064000802017f */
[----:B-1----:R-:W-:Y:S05]  /*108f0*/  @!P1 NANOSLEEP.SYNCS 0x989680 ;  /* 0x009896800000995d */ /* 0x002fea0003900000 */
[----:B------:R-:W1:Y:S02]  /*10900*/  @!P1 SYNCS.PHASECHK.TRANS64 P1, [R5+URZ], R4 ;  /* 0x00000004050095a7 */ /* 0x000e64000802007f */
[----:B-1----:R-:W-:Y:S05]  /*10910*/  @!P1 BRA `(.L_x_1889) ;  /* 0xfffffffc00f09947 */ /* 0x002fea000383ffff */
[----:B------:R-:W-:Y:S05]  /*10920*/  BRA `(.L_x_1927) ;  /* 0xfffffff000a87947 */ /* 0x000fea000383ffff */
.L_x_1890:
[----:B-1----:R1:W2:Y:S02]  /*10930*/  SYNCS.PHASECHK.TRANS64.TRYWAIT P1, [R3+URZ], R0 ;  /* 0x00000000030075a7 */ /* 0x0022a4000802017f */
[----:B--2---:R-:W-:Y:S05]  /*10940*/  @!P1 NANOSLEEP.SYNCS 0x989680 ;  /* 0x009896800000995d */ /* 0x004fea0003900000 */
[----:B------:R-:W2:Y:S02]  /*10950*/  @!P1 SYNCS.PHASECHK.TRANS64 P1, [R3+URZ], R0 ;  /* 0x00000000030095a7 */ /* 0x000ea4000802007f */
[----:B--2---:R-:W-:Y:S05]  /*10960*/  @!P1 BRA `(.L_x_1890) ;  /* 0xfffffffc00f09947 */ /* 0x004fea000383ffff */
[----:B------:R-:W-:Y:S05]  /*10970*/  BRA `(.L_x_1928) ;  /* 0xfffffff0009c7947 */ /* 0x000fea000383ffff */
.L_x_1892:
[----:B-1----:R1:W2:Y:S02]  /*10980*/  SYNCS.PHASECHK.TRANS64.TRYWAIT P1, [R3+URZ+0x19c60], R4 ;  /* 0x019c6004030075a7 */ /* 0x0022a4000802017f */
[----:B--2---:R-:W-:Y:S05]  /*10990*/  @!P1 NANOSLEEP.SYNCS 0x989680 ;  /* 0x009896800000995d */ /* 0x004fea0003900000 */
[----:B------:R-:W2:Y:S02]  /*109a0*/  @!P1 SYNCS.PHASECHK.TRANS64 P1, [R3+URZ+0x19c60], R4 ;  /* 0x019c6004030095a7 */ /* 0x000ea4000802007f */
[----:B--2---:R-:W-:Y:S05]  /*109b0*/  @!P1 BRA `(.L_x_1892) ;  /* 0xfffffffc00f09947 */ /* 0x004fea000383ffff */
[----:B------:R-:W-:Y:S05]  /*109c0*/  BRA `(.L_x_1929) ;  /* 0xfffffff0009c7947 */ /* 0x000fea000383ffff */
.L_x_1894:
[----:B0-----:R0:W2:Y:S02]  /*109d0*/  SYNCS.PHASECHK.TRANS64.TRYWAIT P1, [R5+URZ+0x19c60], R0 ;  /* 0x019c6000050075a7 */ /* 0x0010a4000802017f */
[----:B--2---:R-:W-:Y:S05]  /*109e0*/  @!P1 NANOSLEEP.SYNCS 0x989680 ;  /* 0x009896800000995d */ /* 0x004fea0003900000 */
[----:B------:R-:W2:Y:S02]  /*109f0*/  @!P1 SYNCS.PHASECHK.TRANS64 P1, [R5+URZ+0x19c60], R0 ;  /* 0x019c6000050095a7 */ /* 0x000ea4000802007f */
[----:B--2---:R-:W-:Y:S05]  /*10a00*/  @!P1 BRA `(.L_x_1894) ;  /* 0xfffffffc00f09947 */ /* 0x004fea000383ffff */
[----:B------:R-:W-:Y:S05]  /*10a10*/  BRA `(.L_x_1930) ;  /* 0xfffffff0009c7947 */ /* 0x000fea000383ffff */
.L_x_1896:
[----:B--2---:R2:W3:Y:S02]  /*10a20*/  SYNCS.PHASECHK.TRANS64.TRYWAIT P0, [R3+URZ+0x19c80], R4 ;  /* 0x019c8004030075a7 */ /* 0x0044e4000800017f */
[----:B---3--:R-:W-:Y:S05]  /*10a30*/  @!P0 NANOSLEEP.SYNCS 0x989680 ;  /* 0x009896800000895d */ /* 0x008fea0003900000 */
[----:B------:R-:W3:Y:S02]  /*10a40*/  @!P0 SYNCS.PHASECHK.TRANS64 P0, [R3+URZ+0x19c80], R4 ;  /* 0x019c8004030085a7 */ /* 0x000ee4000800007f */
[----:B---3--:R-:W-:Y:S05]  /*10a50*/  @!P0 BRA `(.L_x_1896) ;  /* 0xfffffffc00f08947 */ /* 0x008fea000383ffff */
[----:B------:R-:W-:Y:S05]  /*10a60*/  BRA `(.L_x_1897) ;  /* 0xfffffff000987947 */ /* 0x000fea000383ffff */
.L_x_1931:
        /* <DEDUP_REMOVED lines=9> */
.L_x_2305:


//--------------------- .text._ZN7cutlass13device_kernelIN5flash11enable_sm90INS1_16FlashAttnFwdSm90INS1_25CollectiveMainloopFwdSm90ILi2EN4cute5tupleIJNS5_1CILi1EEES8_S8_EEENS6_IJNS7_ILi192EEENS7_ILi128EEENS7_ILi96EEEEEELi96ENS_12float_e4m3_tEfNS_4arch4Sm90ELb1ELb0ELb0ELb1ELb0ELb1ELb0ELb1ELb1ELb1ELb0ELb0EEENS1_21CollectiveEpilogueFwdINS6_IJSA_SC_SB_EEES9_NS_10bfloat16_tESG_Li384ELb1ELb1ELb0ELb1EEENS1_36VarlenDynamicPersistentTileSchedulerILi192ELi128ELi384ELi128ELb0ELb1ELb1ELb1ELb1ELb1EEEEEEEEEvNT_6ParamsE --------------------------
	.section	.text._ZN7cutlass13device_kernelIN5flash11enable_sm90INS1_16FlashAttnFwdSm90INS1_25CollectiveMainloopFwdSm90ILi2EN4cute5tupleIJNS5_1CILi1EEES8_S8_EEENS6_IJNS7_ILi192EEENS7_ILi128EEENS7_ILi96EEEEEELi96ENS_12float_e4m3_tEfNS_4arch4Sm90ELb1ELb0ELb0ELb1ELb0ELb1ELb0ELb1ELb1ELb1ELb0ELb0EEENS1_21CollectiveEpilogueFwdINS6_IJSA_SC_SB_EEES9_NS_10bfloat16_tESG_Li384ELb1ELb1ELb0ELb1EEENS1_36VarlenDynamicPersistentTileSchedulerILi192ELi128ELi384ELi128ELb0ELb1ELb1ELb1ELb1ELb1EEEEEEEEEvNT_6ParamsE,"ax",@progbits
	.align	128
.text._ZN7cutlass13device_kernelIN5flash11enable_sm90INS1_16FlashAttnFwdSm90INS1_25CollectiveMainloopFwdSm90ILi2EN4cute5tupleIJNS5_1CILi1EEES8_S8_EEENS6_IJNS7_ILi192EEENS7_ILi128EEENS7_ILi96EEEEEELi96ENS_12float_e4m3_tEfNS_4arch4Sm90ELb1ELb0ELb0ELb1ELb0ELb1ELb0ELb1ELb1ELb1ELb0ELb0EEENS1_21CollectiveEpilogueFwdINS6_IJSA_SC_SB_EEES9_NS_10bfloat16_tESG_Li384ELb1ELb1ELb0ELb1EEENS1_36VarlenDynamicPersistentTileSchedulerILi192ELi128ELi384ELi128ELb0ELb1ELb1ELb1ELb1ELb1EEEEEEEEEvNT_6ParamsE:
        .type           _ZN7cutlass13device_kernelIN5flash11enable_sm90INS1_16FlashAttnFwdSm90INS1_25CollectiveMainloopFwdSm90ILi2EN4cute5tupleIJNS5_1CILi1EEES8_S8_EEENS6_IJNS7_ILi192EEENS7_ILi128EEENS7_ILi96EEEEEELi96ENS_12float_e4m3_tEfNS_4arch4Sm90ELb1ELb0ELb0ELb1ELb0ELb1ELb0ELb1ELb1ELb1ELb0ELb0EEENS1_21CollectiveEpilogueFwdINS6_IJSA_SC_SB_EEES9_NS_10bfloat16_tESG_Li384ELb1ELb1ELb0ELb1EEENS1_36VarlenDynamicPersistentTileSchedulerILi192ELi128ELi384ELi128ELb0ELb1ELb1ELb1ELb1ELb1EEEEEEEEEvNT_6ParamsE,@function
        .size           _ZN7cutlass13device_kernelIN5flash11enable_sm90INS1_16FlashAttnFwdSm90INS1_25CollectiveMainloopFwdSm90ILi2EN4cute5tupleIJNS5_1CILi1EEES8_S8_EEENS6_IJNS7_ILi192EEENS7_ILi128EEENS7_ILi96EEEEEELi96ENS_12float_e4m3_tEfNS_4arch4Sm90ELb1ELb0ELb0ELb1ELb0ELb1ELb0ELb1ELb1ELb1ELb0ELb0EEENS1_21CollectiveEpilogueFwdINS6_IJSA_SC_SB_EEES9_NS_10bfloat16_tESG_Li384ELb1ELb1ELb0ELb1EEENS1_36VarlenDynamicPersistentTileSchedulerILi192ELi128ELi384ELi128ELb0ELb1ELb1ELb1ELb1ELb1EEEEEEEEEvNT_6ParamsE,(.L_x_2306 - _ZN7cutlass13device_kernelIN5flash11enable_sm90INS1_16FlashAttnFwdSm90INS1_25CollectiveMainloopFwdSm90ILi2EN4cute5tupleIJNS5_1CILi1EEES8_S8_EEENS6_IJNS7_ILi192EEENS7_ILi128EEENS7_ILi96EEEEEELi96ENS_12float_e4m3_tEfNS_4arch4Sm90ELb1ELb0ELb0ELb1ELb0ELb1ELb0ELb1ELb1ELb1ELb0ELb0EEENS1_21CollectiveEpilogueFwdINS6_IJSA_SC_SB_EEES9_NS_10bfloat16_tESG_Li384ELb1ELb1ELb0ELb1EEENS1_36VarlenDynamicPersistentTileSchedulerILi192ELi128ELi384ELi128ELb0ELb1ELb1ELb1ELb1ELb1EEEEEEEEEvNT_6ParamsE)
        .other          _ZN7cutlass13device_kernelIN5flash11enable_sm90INS1_16FlashAttnFwdSm90INS1_25CollectiveMainloopFwdSm90ILi2EN4cute5tupleIJNS5_1CILi1EEES8_S8_EEENS6_IJNS7_ILi192EEENS7_ILi128EEENS7_ILi96EEEEEELi96ENS_12float_e4m3_tEfNS_4arch4Sm90ELb1ELb0ELb0ELb1ELb0ELb1ELb0ELb1ELb1ELb1ELb0ELb0EEENS1_21CollectiveEpilogueFwdINS6_IJSA_SC_SB_EEES9_NS_10bfloat16_tESG_Li384ELb1ELb1ELb0ELb1EEENS1_36VarlenDynamicPersistentTileSchedulerILi192ELi128ELi384ELi128ELb0ELb1ELb1ELb1ELb1ELb1EEEEEEEEEvNT_6ParamsE,@"STO_CUDA_ENTRY STV_DEFAULT"
_ZN7cutlass13device_kernelIN5flash11enable_sm90INS1_16FlashAttnFwdSm90INS1_25CollectiveMainloopFwdSm90ILi2EN4cute5tupleIJNS5_1CILi1EEES8_S8_EEENS6_IJNS7_ILi192EEENS7_ILi128EEENS7_ILi96EEEEEELi96ENS_12float_e4m3_tEfNS_4arch4Sm90ELb1ELb0ELb0ELb1ELb0ELb1ELb0ELb1ELb1ELb1ELb0ELb0EEENS1_21CollectiveEpilogueFwdINS6_IJSA_SC_SB_EEES9_NS_10bfloat16_tESG_Li384ELb1ELb1ELb0ELb1EEENS1_36VarlenDynamicPersistentTileSchedulerILi192ELi128ELi384ELi128ELb0ELb1ELb1ELb1ELb1ELb1EEEEEEEEEvNT_6ParamsE:
        /* <DEDUP_REMOVED lines=24> */
.L_x_1933:
[----:B------:R-:W-:Y:S05]  /*0180*/  BSYNC B0 ;  /* 0x0000000000007941 */ /* 0x000fea0003800000 */
.L_x_1932:
        /* <DEDUP_REMOVED lines=41> */
.L_x_1934:
        /* <DEDUP_REMOVED lines=22> */
.L_x_1935:
        /* <DEDUP_REMOVED lines=18> */
.L_x_1936:
        /* <DEDUP_REMOVED lines=22> */
.L_x_1937:
        /* <DEDUP_REMOVED lines=22> */
.L_x_1938:
        /* <DEDUP_REMOVED lines=8> */
.L_x_1941:
        /* <DEDUP_REMOVED lines=17> */
[----:B------:R-:W-:Y:S01]  /*0af0*/  CS2R R152, SRZ ;  /* 0x0000000000987805 */ /* 0x000fe2000001ff00 */
        /* <DEDUP_REMOVED lines=13> */
[----:B------:R-:W-:Y:S02]  /*0bd0*/  LOP3.LUT R7, R2, 0xffffff80, RZ, 0xc0, !PT ;  /* 0xffffff8002077812 */ /* 0x000fe400078ec0ff */
[----:B------:R-:W-:-:S02]  /*0be0*/  SHF.R.S32.HI R6, RZ, 0x1f, R3 ;  /* 0x0000001fff067819 */ /* 0x000fc40000011403 */
[----:B------:R-:W-:Y:S01]  /*0bf0*/  LOP3.LUT R3, R3, 0xfffffffe, RZ, 0xc0, !PT ;  /* 0xfffffffe03037812 */ /* 0x000fe200078ec0ff */
[----:B------:R-:W-:Y:S01]  /*0c00*/  IMAD.IADD R21, R18, 0x1, -R7 ;  /* 0x0000000112157824 */ /* 0x000fe200078e0a07 */
[----:B------:R-:W-:Y:S02]  /*0c10*/  SHF.R.S32.HI R27, RZ, 0x7, R2 ;  /* 0x00000007ff1b7819 */ /* 0x000fe40000011402 */
[----:B------:R-:W-:Y:S01]  /*0c20*/  LEA.HI R6, R6, R19, RZ, 0x2 ;  /* 0x0000001306067211 */ /* 0x000fe200078f10ff */
[----:B------:R-:W-:Y:S01]  /*0c30*/  IMAD.IADD R22, R18, 0x1, -R3 ;  /* 0x0000000112167824 */ /* 0x000fe200078e0a03 */
[----:B------:R-:W-:Y:S02]  /*0c40*/  SHF.R.S32.HI R3, RZ, 0x1f, R21 ;  /* 0x0000001fff037819 */ /* 0x000fe40000011415 */
[----:B------:R-:W-:Y:S01]  /*0c50*/  SHF.R.S32.HI R2, RZ, 0x4, R5 ;  /* 0x00000004ff027819 */ /* 0x000fe20000011405 */
[C---:B------:R-:W-:Y:S01]  /*0c60*/  IMAD.SHL.U32 R154, R22.reuse, 0x8, RZ ;  /* 0x00000008169a7824 */ /* 0x040fe200078e00ff */
[----:B------:R-:W-:Y:S01]  /*0c70*/  LEA.HI R7, R3, R21, RZ, 0x2 ;  /* 0x0000001503077211 */ /* 0x000fe200078f10ff */
[----:B------:R-:W-:Y:S01]  /*0c80*/  IMAD.SHL.U32 R22, R22, 0x10, RZ ;  /* 0x0000001016167824 */ /* 0x000fe200078e00ff */
[----:B------:R-:W-:Y:S01]  /*0c90*/  LOP3.LUT R6, R6, 0x7fffffc, RZ, 0xc0, !PT ;  /* 0x07fffffc06067812 */ /* 0x000fe200078ec0ff */
[----:B------:R-:W-:Y:S01]  /*0ca0*/  VIADD R25, R154, 0x20 ;  /* 0x000000209a197836 */ /* 0x000fe20000000000 */
[----:B------:R-:W-:-:S02]  /*0cb0*/  LEA.HI R5, R5, R2, RZ, 0x1 ;  /* 0x0000000205057211 */ /* 0x000fc400078f08ff */
[----:B------:R-:W-:Y:S01]  /*0cc0*/  LEA.HI R4, R0, R18, RZ, 0x3 ;  /* 0x0000001200047211 */ /* 0x000fe200078f18ff */
[----:B------:R-:W-:Y:S01]  /*0cd0*/  IMAD.IADD R14, R154, 0x1, R25 ;  /* 0x000000019a0e7824 */ /* 0x000fe200078e0219 */
[--C-:B------:R-:W-:Y:S01]  /*0ce0*/  SHF.R.S32.HI R12, RZ, 0x2, R7.reuse ;  /* 0x00000002ff0c7819 */ /* 0x100fe20000011407 */
[----:B------:R-:W-:Y:S01]  /*0cf0*/  IMAD.IADD R6, R19, 0x1, -R6 ;  /* 0x0000000113067824 */ /* 0x000fe200078e0a06 */
[----:B------:R-:W-:Y:S01]  /*0d00*/  SHF.R.S32.HI R13, RZ, 0x1f, R7 ;  /* 0x0000001fff0d7819 */ /* 0x000fe20000011407 */
[----:B------:R-:W-:Y:S01]  /*0d10*/  STL [R1+0x10], R25 ;  /* 0x0000101901007387 */ /* 0x000fe20000100800 */
[----:B------:R-:W-:Y:S01]  /*0d20*/  LOP3.LUT R5, R5, 0x1ffffffe, RZ, 0xc0, !PT ;  /* 0x1ffffffe05057812 */ /* 0x000fe200078ec0ff */
[C---:B------:R-:W-:Y:S01]  /*0d30*/  IMAD R17, R2.reuse, 0x8, R6 ;  /* 0x0000000802117824 */ /* 0x040fe200078e0206 */
[----:B------:R-:W-:Y:S02]  /*0d40*/  SHF.R.S32.HI R4, RZ, 0x3, R4 ;  /* 0x00000003ff047819 */ /* 0x000fe40000011404 */
[----:B------:R-:W-:Y:S01]  /*0d50*/  LEA.HI R13, R13, R12, RZ, 0x3 ;  /* 0x0000000c0d0d7211 */ /* 0x000fe200078f18ff */
[----:B------:R-:W-:Y:S01]  /*0d60*/  IMAD.IADD R5, R2, 0x1, -R5 ;  /* 0x0000000102057824 */ /* 0x000fe200078e0a05 */
[----:B------:R-:W-:Y:S01]  /*0d70*/  SHF.R.S32.HI R15, RZ, 0x1f, R14 ;  /* 0x0000001fff0f7819 */ /* 0x000fe2000001140e */
[----:B------:R-:W-:Y:S01]  /*0d80*/  IMAD.SHL.U32 R4, R4, 0x80, RZ ;  /* 0x0000008004047824 */ /* 0x000fe200078e00ff */
[----:B------:R-:W-:Y:S01]  /*0d90*/  LOP3.LUT R13, R13, 0xfffffff8, RZ, 0xc0, !PT ;  /* 0xfffffff80d0d7812 */ /* 0x000fe200078ec0ff */
[----:B------:R-:W-:Y:S01]  /*0da0*/  IMAD.HI R2, R27, 0x55555556, RZ ;  /* 0x555555561b027827 */ /* 0x000fe200078e02ff */
[----:B------:R-:W-:-:S02]  /*0db0*/  LEA.HI R3, R3, R21, RZ, 0x5 ;  /* 0x0000001503037211 */ /* 0x000fc400078f28ff */
[CC--:B------:R-:W-:Y:S01]  /*0dc0*/  LEA.HI R6, R15.reuse, R14.reuse, RZ, 0x4 ;  /* 0x0000000e0f067211 */ /* 0x0c0fe200078f20ff */
        /* <DEDUP_REMOVED lines=20> */
[----:B------:R-:W-:Y:S01]  /*0f10*/  IADD3 R4, R16, R13, R4 ;  /* 0x0000000d10047210 */ /* 0x000fe20007ffe004 */
[----:B------:R-:W-:Y:S01]  /*0f20*/  STL [R1+0x7c], R24 ;  /* 0x00007c1801007387 */ /* 0x000fe20000100800 */
[----:B------:R-:W-:Y:S01]  /*0f30*/  SHF.R.S32.HI R0, RZ, 0x2, R0 ;  /* 0x00000002ff007819 */ /* 0x000fe20000011400 */
[----:B------:R-:W-:Y:S01]  /*0f40*/  IMAD.IADD R8, R18, 0x1, -R2 ;  /* 0x0000000112087824 */ /* 0x000fe200078e0a02 */
[----:B------:R-:W-:Y:S01]  /*0f50*/  SHF.R.S32.HI R2, RZ, 0x1f, R19 ;  /* 0x0000001fff027819 */ /* 0x000fe20000011413 */
[----:B------:R0:W-:Y:S01]  /*0f60*/  STL [R1+0x84], R5 ;  /* 0x0000840501007387 */ /* 0x0001e20000100800 */
[----:B------:R-:W-:Y:S01]  /*0f70*/  LOP3.LUT R7, R7, 0x7ffffffc, RZ, 0xc0, !PT ;  /* 0x7ffffffc07077812 */ /* 0x000fe200078ec0ff */
[----:B------:R-:W-:Y:S01]  /*0f80*/  IMAD.MOV.U32 R18, RZ, RZ, RZ ;  /* 0x000000ffff127224 */ /* 0x000fe200078e00ff */
        /* <DEDUP_REMOVED lines=35> */
.L_x_2071:
[----:B--2---:R-:W2:Y:S01]  /*11c0*/  LDL.LU R0, [R1+0x3c] ;  /* 0x00003c0001007983 */ /* 0x004ea20000300800 */
[----:B0--34-:R-:W2:Y:S01]  /*11d0*/  LDC.64 R2, c[0x0][0xc88] ;  /* 0x00032200ff027b82 */ /* 0x019ea20000000a00 */
[----:B------:R-:W-:Y:S01]  /*11e0*/  ULDC.64 UR4, c[0x0][0xa28] ;  /* 0x00028a0000047ab9 */ /* 0x000fe20000000a00 */
[----:B------:R-:W-:Y:S01]  /*11f0*/  ULDC.64 UR8, c[0x0][0xa18] ;  /* 0x0002860000087ab9 */ /* 0x000fe20000000a00 */
[----:B------:R-:W-:Y:S01]  /*1200*/  ISETP.NE.U32.AND P2, PT, RZ, UR4, PT ;  /* 0x00000004ff007c0c */ /* 0x000fe2000bf45070 */
[----:B------:R-:W-:Y:S01]  /*1210*/  IMAD.MOV.U32 R9, RZ, RZ, RZ ;  /* 0x000000ffff097224 */ /* 0x000fe200078e00ff */
        /* <DEDUP_REMOVED lines=17> */
[----:B------:R-:W-:Y:S01]  /*1330*/  ULDC UR4, c[0x0][0x288] ;  /* 0x0000a20000047ab9 */ /* 0x000fe20000000800 */
[C---:B------:R-:W-:Y:S02]  /*1340*/  IADD3 R6, P4, R32.reuse, UR6, RZ ;  /* 0x0000000620067c10 */ /* 0x040fe4000ff9e0ff */
[----:B-----5:R1:W5:Y:S01]  /*1350*/  @P2 LDG.E R9, desc[UR42][R2.64] ;  /* 0x0000002a02092981 */ /* 0x020362000c1e1900 */
[----:B------:R-:W-:Y:S01]  /*1360*/  IMAD.U32 R8, RZ, RZ, UR4 ;  /* 0x00000004ff087e24 */ /* 0x000fe2000f8e00ff */
[----:B------:R-:W-:Y:S01]  /*1370*/  IADD3.X R7, R31, UR7, RZ, P4, !PT ;  /* 0x000000071f077c10 */ /* 0x000fe2000a7fe4ff */
[----:B------:R-:W-:Y:S01]  /*1380*/  ULDC.64 UR4, c[0x0][0x418] ;  /* 0x0001060000047ab9 */ /* 0x000fe20000000a00 */
[----:B------:R1:W-:Y:S01]  /*1390*/  STL [R1+0x54], R32 ;  /* 0x0000542001007387 */ /* 0x0003e20000100800 */
[----:B0-----:R-:W-:-:S03]  /*13a0*/  @P1 IADD3 R4, P2, R32, UR8, RZ ;  /* 0x0000000820041c10 */ /* 0x001fc6000ff5e0ff */
[----:B------:R1:W5:Y:S01]  /*13b0*/  @P0 LDG.E R29, desc[UR42][R6.64] ;  /* 0x0000002a061d0981 */ /* 0x000362000c1e1900 */
[----:B------:R-:W-:Y:S01]  /*13c0*/  @P1 IADD3.X R5, R31, UR9, RZ, P2, !PT ;  /* 0x000000091f051c10 */ /* 0x000fe200097fe4ff */
[----:B------:R-:W-:Y:S02]  /*13d0*/  UISETP.NE.U32.AND UP0, UPT, UR4, URZ, UPT ;  /* 0x0000003f0400728c */ /* 0x000fe4000bf05070 */
[----:B------:R1:W-:Y:S01]  /*13e0*/  STL [R1+0x58], R31 ;  /* 0x0000581f01007387 */ /* 0x0003e20000100800 */
[----:B------:R-:W-:Y:S01]  /*13f0*/  ULDC.64 UR8, c[0x0][0xa20] ;  /* 0x0002880000087ab9 */ /* 0x000fe20000000a00 */
[----:B------:R-:W-:Y:S02]  /*1400*/  ULDC UR4, c[0x0][0x424] ;  /* 0x0001090000047ab9 */ /* 0x000fe40000000800 */
[----:B------:R-:W2:Y:S01]  /*1410*/  @P1 LDG.E R8, desc[UR42][R4.64] ;  /* 0x0000002a04081981 */ /* 0x000ea2000c1e1900 */
[----:B------:R-:W-:Y:S01]  /*1420*/  UISETP.NE.AND.EX UP0, UPT, UR5, URZ, UPT, UP0 ;  /* 0x0000003f0500728c */ /* 0x000fe2000bf05300 */
[----:B------:R-:W-:-:S02]  /*1430*/  ISETP.NE.U32.AND P2, PT, RZ, UR8, PT ;  /* 0x00000008ff007c0c */ /* 0x000fc4000bf45070 */
[----:B------:R-:W-:Y:S01]  /*1440*/  ULDC UR5, c[0x0][0x2f0] ;  /* 0x0000bc0000057ab9 */ /* 0x000fe20000000800 */
[----:B------:R-:W-:Y:S01]  /*1450*/  USEL UR4, UR4, 0x1, UP0 ;  /* 0x0000000104047887 */ /* 0x000fe20008000000 */
[----:B------:R-:W-:-:S03]  /*1460*/  ISETP.NE.AND.EX P2, PT, RZ, UR9, PT, P2 ;  /* 0x00000009ff007c0c */ /* 0x000fc6000bf45320 */
[----:B------:R-:W-:-:S03]  /*1470*/  UIMAD UR4, UR4, UR5, URZ ;  /* 0x00000005040472a4 */ /* 0x000fc6000f8e023f */
[----:B------:R-:W-:Y:S01]  /*1480*/  ULDC UR5, c[0x0][0x348] ;  /* 0x0000d20000057ab9 */ /* 0x000fe20000000800 */
[----:B------:R-:W-:Y:S01]  /*1490*/  IMAD.MOV.U32 R27, RZ, RZ, R0 ;  /* 0x000000ffff1b7224 */ /* 0x000fe200078e0000 */
[----:B--2---:R1:W-:Y:S04]  /*14a0*/  STL [R1+0x24], R8 ;  /* 0x0000240801007387 */ /* 0x0043e80000100800 */
[----:B---3--:R1:W-:Y:S01]  /*14b0*/  STL [R1+0x50], R30 ;  /* 0x0000501e01007387 */ /* 0x0083e20000100800 */
[----:B------:R-:W-:Y:S05]  /*14c0*/  @P1 BRA `(.L_x_1943) ;  /* 0x0000000000281947 */ /* 0x000fea0003800000 */
[----:B------:R-:W-:Y:S02]  /*14d0*/  ULDC.64 UR6, c[0x0][0xa00] ;  /* 0x0002800000067ab9 */ /* 0x000fe40000000a00 */
[----:B------:R-:W-:-:S04]  /*14e0*/  ISETP.NE.U32.AND P1, PT, RZ, UR6, PT ;  /* 0x00000006ff007c0c */ /* 0x000fc8000bf25070 */
[----:B------:R-:W-:-:S13]  /*14f0*/  ISETP.NE.AND.EX P1, PT, RZ, UR7, PT, P1 ;  /* 0x00000007ff007c0c */ /* 0x000fda000bf25310 */
[----:B------:R-:W-:Y:S05]  /*1500*/  @!P1 BRA `(.L_x_1943) ;  /* 0x0000000000189947 */ /* 0x000fea0003800000 */
[----:B-1----:R-:W0:Y:S02]  /*1510*/  LDC.64 R2, c[0x0][0xa00] ;  /* 0x00028000ff027b82 */ /* 0x002e240000000a00 */
[----:B0-----:R-:W-:-:S05]  /*1520*/  IMAD.WIDE R2, R27, 0x4, R2 ;  /* 0x000000041b027825 */ /* 0x001fca00078e0202 */
[----:B------:R-:W2:Y:S04]  /*1530*/  LDG.E R0, desc[UR42][R2.64] ;  /* 0x0000002a02007981 */ /* 0x000ea8000c1e1900 */
[----:B------:R-:W2:Y:S02]  /*1540*/  LDG.E R5, desc[UR42][R2.64+0x4] ;  /* 0x0000042a02057981 */ /* 0x000ea4000c1e1900 */
[----:B--2---:R-:W-:-:S05]  /*1550*/  IMAD.IADD R8, R5, 0x1, -R0 ;  /* 0x0000000105087824 */ /* 0x004fca00078e0a00 */
[----:B------:R0:W-:Y:S02]  /*1560*/  STL [R1+0x24], R8 ;  /* 0x0000240801007387 */ /* 0x0001e40000100800 */
.L_x_1943:
[----:B------:R-:W-:Y:S02]  /*1570*/  IMAD.U32 R26, RZ, RZ, UR5 ;  /* 0x00000005ff1a7e24 */ /* 0x000fe4000f8e00ff */
[----:B------:R-:W-:Y:S01]  /*1580*/  IMAD.U32 R28, RZ, RZ, UR4 ;  /* 0x00000004ff1c7e24 */ /* 0x000fe2000f8e00ff */
[----:B------:R-:W-:Y:S06]  /*1590*/  @!P2 BRA `(.L_x_1944) ;  /* 0x000000000010a947 */ /* 0x000fec0003800000 */
[----:B-1----:R-:W-:-:S04]  /*15a0*/  IADD3 R2, P0, R32, UR8, RZ ;  /* 0x0000000820027c10 */ /* 0x002fc8000ff1e0ff */
[----:B------:R-:W-:-:S05]  /*15b0*/  IADD3.X R3, R31, UR9, RZ, P0, !PT ;  /* 0x000000091f037c10 */ /* 0x000fca00087fe4ff */
[----:B------:R2:W5:Y:S01]  /*15c0*/  LDG.E R28, desc[UR42][R2.64] ;  /* 0x0000002a021c7981 */ /* 0x000562000c1e1900 */
[----:B------:R-:W-:Y:S05]  /*15d0*/  BRA `(.L_x_1945) ;  /* 0x0000000000107947 */ /* 0x000fea0003800000 */
.L_x_1944:
[----:B------:R-:W-:Y:S05]  /*15e0*/  @!P0 BRA `(.L_x_1945) ;  /* 0x00000000000c8947 */ /* 0x000fea0003800000 */
[----:B-1----:R-:W2:Y:S04]  /*15f0*/  LDG.E R3, desc[UR42][R6.64] ;  /* 0x0000002a06037981 */ /* 0x002ea8000c1e1900 */
[----:B------:R-:W2:Y:S02]  /*1600*/  LDG.E R28, desc[UR42][R6.64+0x4] ;  /* 0x0000042a061c7981 */ /* 0x000ea4000c1e1900 */
[----:B--2---:R-:W-:-:S07]  /*1610*/  IMAD.IADD R28, R28, 0x1, -R3 ;  /* 0x000000011c1c7824 */ /* 0x004fce00078e0a03 */
.L_x_1945:
[----:B------:R-:W-:Y:S01]  /*1620*/  ULDC.64 UR4, c[0x0][0xa10] ;  /* 0x0002840000047ab9 */ /* 0x000fe20000000a00 */
[----:B------:R-:W3:Y:S01]  /*1630*/  LDL R10, [R1+0x34] ;  /* 0x00003400010a7983 */ /* 0x000ee20000100800 */
[----:B------:R-:W-:Y:S01]  /*1640*/  ISETP.NE.U32.AND P0, PT, RZ, UR4, PT ;  /* 0x00000004ff007c0c */ /* 0x000fe2000bf05070 */
[----:B-1----:R-:W1:Y:S03]  /*1650*/  LDC R6, c[0x0][0x448] ;  /* 0x00011200ff067b82 */ /* 0x002e660000000800 */
[----:B------:R-:W-:Y:S01]  /*1660*/  ISETP.NE.AND.EX P0, PT, RZ, UR5, PT, P0 ;  /* 0x00000005ff007c0c */ /* 0x000fe2000bf05300 */
[----:B------:R-:W-:-:S12]  /*1670*/  ULDC.64 UR4, c[0x0][0xa30] ;  /* 0x00028c0000047ab9 */ /* 0x000fd80000000a00 */
[----:B--2---:R-:W2:Y:S02]  /*1680*/  @P0 LDC.64 R2, c[0x0][0xa10] ;  /* 0x00028400ff020b82 */ /* 0x004ea40000000a00 */
[----:B--2---:R-:W-:-:S05]  /*1690*/  @P0 IMAD.WIDE R2, R27, 0x4, R2 ;  /* 0x000000041b020825 */ /* 0x004fca00078e0202 */
[----:B------:R-:W2:Y:S04]  /*16a0*/  @P0 LDG.E R0, desc[UR42][R2.64] ;  /* 0x0000002a02000981 */ /* 0x000ea8000c1e1900 */
[----:B------:R4:W2:Y:S01]  /*16b0*/  @P0 LDG.E R7, desc[UR42][R2.64+0x4] ;  /* 0x0000042a02070981 */ /* 0x0008a2000c1e1900 */
[----:B------:R-:W-:Y:S01]  /*16c0*/  ISETP.NE.U32.AND P1, PT, RZ, UR4, PT ;  /* 0x00000004ff007c0c */ /* 0x000fe2000bf25070 */
[----:B-----5:R-:W-:-:S03]  /*16d0*/  IMAD.MOV.U32 R24, RZ, RZ, R28 ;  /* 0x000000ffff187224 */ /* 0x020fc600078e001c */
[----:B------:R-:W-:-:S13]  /*16e0*/  ISETP.NE.AND.EX P1, PT, RZ, UR5, PT, P1 ;  /* 0x00000005ff007c0c */ /* 0x000fda000bf25310 */
[----:B------:R-:W-:-:S04]  /*16f0*/  @P1 IADD3 R4, P2, R32, UR4, RZ ;  /* 0x0000000420041c10 */ /* 0x000fc8000ff5e0ff */
[----:B------:R-:W-:-:S05]  /*1700*/  @P1 IADD3.X R5, R31, UR5, RZ, P2, !PT ;  /* 0x000000051f051c10 */ /* 0x000fca00097fe4ff */
[----:B------:R0:W5:Y:S01]  /*1710*/  @P1 LDG.E R24, desc[UR42][R4.64] ;  /* 0x0000002a04181981 */ /* 0x000162000c1e1900 */
[----:B-1----:R-:W-:Y:S01]  /*1720*/  ISETP.NE.AND P1, PT, R6, 0x1, PT ;  /* 0x000000010600780c */ /* 0x002fe20003f25270 */
[----:B------:R-:W-:Y:S01]  /*1730*/  IMAD.IADD R9, R28, 0x1, -R9 ;  /* 0x000000011c097824 */ /* 0x000fe200078e0a09 */
[----:B------:R-:W-:-:S03]  /*1740*/  PLOP3.LUT P3, PT, PT, PT, PT, 0x80, 0x0 ;  /* 0x000000000000781c */ /* 0x000fc60003f6f070 */
[----:B------:R-:W-:-:S05]  /*1750*/  IMAD.MOV R25, RZ, RZ, -R9 ;  /* 0x000000ffff197224 */ /* 0x000fca00078e0a09 */
[----:B------:R-:W-:-:S03]  /*1760*/  VIMNMX R25, RZ, R25, !PT ;  /* 0x00000019ff197248 */ /* 0x000fc60007fe0100 */
[----:B------:R-:W1:Y:S08]  /*1770*/  @P1 LDC R11, c[0x0][0x44c] ;  /* 0x00011300ff0b1b82 */ /* 0x000e700000000800 */
[----:B----4-:R-:W4:Y:S01]  /*1780*/  @P1 LDC R3, c[0x0][0x450] ;  /* 0x00011400ff031b82 */ /* 0x010f220000000800 */
[----:B---3--:R-:W-:-:S04]  /*1790*/  IMAD R10, R10, 0xc0, RZ ;  /* 0x000000c00a0a7824 */ /* 0x008fc800078e02ff */
[----:B------:R-:W-:Y:S01]  /*17a0*/  VIADD R2, R10, 0xbf ;  /* 0x000000bf0a027836 */ /* 0x000fe20000000000 */
[----:B------:R3:W-:Y:S01]  /*17b0*/  STL [R1+0x20], R10 ;  /* 0x0000200a01007387 */ /* 0x0007e20000100800 */
[----:B--2---:R-:W-:Y:S02]  /*17c0*/  @P0 IMAD.IADD R26, R7, 0x1, -R0 ;  /* 0x00000001071a0824 */ /* 0x004fe400078e0a00 */
[----:B-1----:R-:W-:-:S04]  /*17d0*/  @P1 IMAD.HI.U32 R0, R2, R11, RZ ;  /* 0x0000000b02001227 */ /* 0x002fc800078e00ff */
[----:B0-----:R-:W-:Y:S01]  /*17e0*/  IMAD.IADD R4, R9, 0x1, R26 ;  /* 0x0000000109047824 */ /* 0x001fe200078e021a */
[----:B----4-:R-:W-:-:S03]  /*17f0*/  @P1 SHF.R.U32.HI R2, RZ, R3, R0 ;  /* 0x00000003ff021219 */ /* 0x010fc60000011600 */
[C---:B------:R-:W-:Y:S01]  /*1800*/  VIADD R0, R4.reuse, 0x7f ;  /* 0x0000007f04007836 */ /* 0x040fe20000000000 */
[----:B------:R-:W-:Y:S01]  /*1810*/  IADD3 R87, R4, 0x80, -R8 ;  /* 0x0000008004577810 */ /* 0x000fe20007ffe808 */
[----:B------:R3:W-:Y:S03]  /*1820*/  STL [R1+0x28], R4 ;  /* 0x0000280401007387 */ /* 0x0007e60000100800 */
[----:B------:R-:W-:Y:S01]  /*1830*/  SHF.R.S32.HI R3, RZ, 0x1f, R0 ;  /* 0x0000001fff037819 */ /* 0x000fe20000011400 */
[----:B------:R-:W-:-:S03]  /*1840*/  IMAD.IADD R2, R87, 0x1, R2 ;  /* 0x0000000157027824 */ /* 0x000fc600078e0202 */
[----:B------:R-:W-:Y:S02]  /*1850*/  LEA.HI R3, R3, R0, RZ, 0x7 ;  /* 0x0000000003037211 */ /* 0x000fe400078f38ff */
[----:B------:R-:W-:Y:S02]  /*1860*/  SHF.R.S32.HI R5, RZ, 0x1f, R2 ;  /* 0x0000001fff057819 */ /* 0x000fe40000011402 */
[----:B------:R-:W-:Y:S02]  /*1870*/  SHF.R.S32.HI R88, RZ, 0x7, R3 ;  /* 0x00000007ff587819 */ /* 0x000fe40000011403 */
[----:B------:R-:W-:-:S04]  /*1880*/  LEA.HI R5, R5, R2, RZ, 0x7 ;  /* 0x0000000205057211 */ /* 0x000fc800078f38ff */
[----:B------:R-:W-:-:S04]  /*1890*/  SHF.R.S32.HI R5, RZ, 0x7, R5 ;  /* 0x00000007ff057819 */ /* 0x000fc80000011405 */
[----:B------:R-:W-:-:S05]  /*18a0*/  VIMNMX R5, R88, R5, PT ;  /* 0x0000000558057248 */ /* 0x000fca0003fe0100 */
[----:B------:R-:W-:-:S05]  /*18b0*/  IMAD R5, R5, 0x80, -R9 ;  /* 0x0000008005057824 */ /* 0x000fca00078e0a09 */
[----:B------:R-:W-:-:S04]  /*18c0*/  VIMNMX R0, R5, R26, PT ;  /* 0x0000001a05007248 */ /* 0x000fc80003fe0100 */
[----:B------:R-:W-:Y:S02]  /*18d0*/  ISETP.GT.AND P0, PT, R0, R25, PT ;  /* 0x000000190000720c */ /* 0x000fe40003f04270 */
[----:B------:R-:W-:-:S05]  /*18e0*/  SHF.R.U32.HI R25, RZ, 0x7, R25 ;  /* 0x00000007ff197819 */ /* 0x000fca0000011619 */
[----:B------:R-:W-:-:S06]  /*18f0*/  IMAD.MOV.U32 R2, RZ, RZ, R25 ;  /* 0x000000ffff027224 */ /* 0x000fcc00078e0019 */
[----:B------:R-:W-:-:S05]  /*1900*/  @P0 VIADD R0, R0, 0x7f ;  /* 0x0000007f00000836 */ /* 0x000fca0000000000 */
[----:B------:R-:W-:-:S04]  /*1910*/  @P0 SHF.R.S32.HI R3, RZ, 0x1f, R0 ;  /* 0x0000001fff030819 */ /* 0x000fc80000011400 */
[----:B------:R-:W-:-:S04]  /*1920*/  @P0 LEA.HI R3, R3, R0, RZ, 0x7 ;  /* 0x0000000003030211 */ /* 0x000fc800078f38ff */
[----:B------:R-:W-:-:S04]  /*1930*/  @P0 SHF.R.S32.HI R2, RZ, 0x7, R3 ;  /* 0x00000007ff020819 */ /* 0x000fc80000011403 */
[----:B------:R-:W-:-:S13]  /*1940*/  ISETP.GT.AND P0, PT, R2, R25, PT ;  /* 0x000000190200720c */ /* 0x000fda0003f04270 */
[----:B---3--:R-:W-:Y:S05]  /*1950*/  @!P0 BRA `(.L_x_1946) ;  /* 0x0000004c00408947 */ /* 0x008fea0003800000 */
        /* <DEDUP_REMOVED lines=20> */
.L_x_1948:
[----:B------:R-:W-:Y:S05]  /*1aa0*/  BSYNC B6 ;  /* 0x0000000000067941 */ /* 0x000fea0003800000 */
.L_x_1947:
        /* <DEDUP_REMOVED lines=20> */
.L_x_1950:
[----:B------:R-:W-:Y:S05]  /*1bf0*/  BSYNC B6 ;  /* 0x0000000000067941 */ /* 0x000fea0003800000 */
.L_x_1949:
[----:B------:R-:W-:Y:S01]  /*1c00*/  ULDC.64 UR4, c[0x0][0x9f8] ;  /* 0x00027e0000047ab9 */ /* 0x000fe20000000a00 */
[----:B------:R-:W0:Y:S01]  /*1c10*/  LDC.64 R6, c[0x0][0x300] ;  /* 0x0000c000ff067b82 */ /* 0x000e220000000a00 */
[----:B------:R-:W-:Y:S01]  /*1c20*/  ISETP.NE.U32.AND P0, PT, RZ, UR4, PT ;  /* 0x00000004ff007c0c */ /* 0x000fe2000bf05070 */
[----:B------:R-:W-:Y:S01]  /*1c30*/  IMAD.IADD R46, R29, 0x1, R28 ;  /* 0x000000011d2e7824 */ /* 0x000fe200078e021c */
[----:B------:R-:W-:Y:S01]  /*1c40*/  ULDC.64 UR6, c[0x0][0x330] ;  /* 0x0000cc0000067ab9 */ /* 0x000fe20000000a00 */
[----:B------:R-:W-:Y:S01]  /*1c50*/  SHF.R.S32.HI R23, RZ, 0x1f, R22 ;  /* 0x0000001fff177819 */ /* 0x000fe20000011416 */
[----:B------:R-:W2:Y:S01]  /*1c60*/  LDL R28, [R1+0x7c] ;  /* 0x00007c00011c7983 */ /* 0x000ea20000100800 */
[----:B------:R-:W-:Y:S01]  /*1c70*/  ISETP.NE.AND.EX P0, PT, RZ, UR5, PT, P0 ;  /* 0x00000005ff007c0c */ /* 0x000fe2000bf05300 */
[----:B------:R-:W-:Y:S01]  /*1c80*/  ULDC.64 UR8, c[0x0][0xa08] ;  /* 0x0002820000087ab9 */ /* 0x000fe20000000a00 */
[----:B------:R-:W1:Y:S01]  /*1c90*/  LDC.64 R62, c[0x0][0x408] ;  /* 0x00010200ff3e7b82 */ /* 0x000e620000000a00 */
[----:B------:R-:W3:Y:S10]  /*1ca0*/  LDL R21, [R1+0x14] ;  /* 0x0000140001157983 */ /* 0x000ef40000100800 */
[----:B------:R-:W-:-:S04]  /*1cb0*/  @P0 IADD3 R4, P1, R32, UR4, RZ ;  /* 0x0000000420040c10 */ /* 0x000fc8000ff3e0ff */
[----:B------:R-:W-:Y:S01]  /*1cc0*/  @P0 IADD3.X R5, R31, UR5, RZ, P1, !PT ;  /* 0x000000051f050c10 */ /* 0x000fe20008ffe4ff */
[----:B0-----:R-:W-:Y:S01]  /*1cd0*/  IMAD.WIDE.U32 R8, R46, R6, RZ ;  /* 0x000000062e087225 */ /* 0x001fe200078e00ff */
[----:B------:R-:W-:Y:S01]  /*1ce0*/  SHF.R.S32.HI R3, RZ, 0x1f, R46 ;  /* 0x0000001fff037819 */ /* 0x000fe2000001142e */
[----:B------:R-:W-:Y:S02]  /*1cf0*/  ULDC.64 UR4, c[0x0][0x308] ;  /* 0x0000c20000047ab9 */ /* 0x000fe40000000a00 */
[----:B------:R0:W4:Y:S01]  /*1d00*/  @P0 LDG.E R27, desc[UR42][R4.64] ;  /* 0x0000002a041b0981 */ /* 0x000122000c1e1900 */
[----:B------:R-:W-:Y:S01]  /*1d10*/  IMAD.WIDE.U32 R56, R30, UR6, R22 ;  /* 0x000000061e387c25 */ /* 0x000fe2000f8e0016 */
[----:B------:R-:W-:-:S03]  /*1d20*/  ISETP.NE.U32.AND P0, PT, RZ, UR8, PT ;  /* 0x00000008ff007c0c */ /* 0x000fc6000bf05070 */
[----:B------:R-:W-:-:S04]  /*1d30*/  IMAD R0, R3, R6, RZ ;  /* 0x0000000603007224 */ /* 0x000fc800078e02ff */
[----:B------:R-:W-:Y:S01]  /*1d40*/  IMAD R11, R46, R7, R0 ;  /* 0x000000072e0b7224 */ /* 0x000fe200078e0200 */
[----:B------:R-:W-:-:S03]  /*1d50*/  SHF.R.S32.HI R0, RZ, 0x1f, R30 ;  /* 0x0000001fff007819 */ /* 0x000fc6000001141e */
[----:B------:R-:W-:Y:S02]  /*1d60*/  IMAD.IADD R9, R9, 0x1, R11 ;  /* 0x0000000109097824 */ /* 0x000fe400078e020b */
[C---:B0-----:R-:W-:Y:S02]  /*1d70*/  IMAD R4, R0.reuse, UR6, RZ ;  /* 0x0000000600047c24 */ /* 0x041fe4000f8e02ff */
[----:B------:R-:W-:Y:S02]  /*1d80*/  IMAD R0, R0, UR4, RZ ;  /* 0x0000000400007c24 */ /* 0x000fe4000f8e02ff */
[C---:B------:R-:W-:Y:S01]  /*1d90*/  IMAD R11, R30.reuse, UR7, R4 ;  /* 0x000000071e0b7c24 */ /* 0x040fe2000f8e0204 */
[----:B------:R-:W-:Y:S01]  /*1da0*/  ISETP.NE.AND.EX P0, PT, RZ, UR9, PT, P0 ;  /* 0x00000009ff007c0c */ /* 0x000fe2000bf05300 */
[C---:B------:R-:W-:Y:S01]  /*1db0*/  IMAD R59, R30.reuse, UR5, R0 ;  /* 0x000000051e3b7c24 */ /* 0x040fe2000f8e0200 */
[----:B------:R-:W-:Y:S01]  /*1dc0*/  SHF.R.S32.HI R20, RZ, 0x1f, R19 ;  /* 0x0000001fff147819 */ /* 0x000fe20000011413 */
[----:B------:R-:W-:Y:S01]  /*1dd0*/  IMAD.WIDE.U32 R4, R30, UR4, R8 ;  /* 0x000000041e047c25 */ /* 0x000fe2000f8e0008 */
[----:B------:R-:W-:Y:S01]  /*1de0*/  ULDC.64 UR4, c[0x0][0x310] ;  /* 0x0000c40000047ab9 */ /* 0x000fe20000000a00 */
[----:B------:R-:W2:Y:S01]  /*1df0*/  LDL R30, [R1+0x8] ;  /* 0x00000800011e7983 */ /* 0x000ea20000100800 */
[----:B------:R-:W-:Y:S01]  /*1e00*/  ULDC.64 UR6, c[0x0][0x338] ;  /* 0x0000ce0000067ab9 */ /* 0x000fe20000000a00 */
[----:B------:R-:W-:-:S02]  /*1e10*/  IMAD.IADD R57, R57, 0x1, R11 ;  /* 0x0000000139397824 */ /* 0x000fc400078e020b */
[----:B------:R-:W-:Y:S02]  /*1e20*/  IMAD.IADD R59, R5, 0x1, R59 ;  /* 0x00000001053b7824 */ /* 0x000fe400078e023b */
[----:B------:R-:W-:Y:S02]  /*1e30*/  IMAD.MOV.U32 R58, RZ, RZ, R4 ;  /* 0x000000ffff3a7224 */ /* 0x000fe400078e0004 */
[----:B------:R-:W0:Y:S01]  /*1e40*/  LDC.64 R4, c[0x0][0x3f8] ;  /* 0x0000fe00ff047b82 */ /* 0x000e220000000a00 */
[-C--:B------:R-:W-:Y:S02]  /*1e50*/  IMAD R14, R20, R6.reuse, RZ ;  /* 0x00000006140e7224 */ /* 0x080fe400078e02ff */
[----:B------:R-:W-:-:S04]  /*1e60*/  IMAD.WIDE.U32 R8, R19, R6, R22 ;  /* 0x0000000613087225 */ /* 0x000fc800078e0016 */
[----:B------:R-:W-:Y:S02]  /*1e70*/  VIADD R80, R22, 0x20 ;  /* 0x0000002016507836 */ /* 0x000fe40000000000 */
[C---:B------:R-:W-:Y:S01]  /*1e80*/  IMAD R73, R19.reuse, R7, R14 ;  /* 0x0000000713497224 */ /* 0x040fe200078e020e */
[----:B------:R-:W-:Y:S01]  /*1e90*/  SHF.R.S32.HI R155, RZ, 0x1f, R154 ;  /* 0x0000001fff9b7819 */ /* 0x000fe2000001149a */
[----:B-1----:R-:W-:-:S04]  /*1ea0*/  IMAD.WIDE.U32 R48, R19, R62, R22 ;  /* 0x0000003e13307225 */ /* 0x002fc800078e0016 */
[----:B------:R-:W-:-:S04]  /*1eb0*/  IMAD.WIDE.U32 R50, R19, R62, R154 ;  /* 0x0000003e13327225 */ /* 0x000fc800078e009a */
[----:B0-----:R-:W-:-:S04]  /*1ec0*/  IMAD.WIDE.U32 R54, R19, R4, R154 ;  /* 0x0000000413367225 */ /* 0x001fc800078e009a */
[----:B------:R-:W-:Y:S01]  /*1ed0*/  IMAD.WIDE.U32 R52, R19, R4, R22 ;  /* 0x0000000413347225 */ /* 0x000fe200078e0016 */
[----:B------:R-:W-:-:S03]  /*1ee0*/  SHF.L.U64.HI R68, R6, 0x7, R7 ;  /* 0x0000000706447819 */ /* 0x000fc60000010207 */
[----:B------:R-:W-:Y:S01]  /*1ef0*/  VIADD R64, R22, 0x40 ;  /* 0x0000004016407836 */ /* 0x000fe20000000000 */
[----:B------:R-:W-:Y:S01]  /*1f00*/  SHF.L.U64.HI R66, R4, 0x7, R5 ;  /* 0x0000000704427819 */ /* 0x000fe20000010205 */
[----:B------:R-:W-:Y:S02]  /*1f10*/  IMAD.SHL.U32 R67, R6, 0x80, RZ ;  /* 0x0000008006437824 */ /* 0x000fe400078e00ff */
[----:B------:R-:W-:Y:S01]  /*1f20*/  IMAD.SHL.U32 R65, R4, 0x80, RZ ;  /* 0x0000008004417824 */ /* 0x000fe200078e00ff */
[----:B----4-:R-:W-:Y:S02]  /*1f30*/  SHF.R.S32.HI R0, RZ, 0x1f, R27 ;  /* 0x0000001fff007819 */ /* 0x010fe4000001141b */
[----:B------:R-:W-:Y:S02]  /*1f40*/  SEL R11, R27, RZ, !P0 ;  /* 0x000000ff1b0b7207 */ /* 0x000fe40004000000 */
[----:B------:R-:W0:Y:S01]  /*1f50*/  LDC R27, c[0x0][0x3f4] ;  /* 0x0000fd00ff1b7b82 */ /* 0x000e220000000800 */
[----:B------:R-:W-:-:S02]  /*1f60*/  SEL R12, R0, RZ, !P0 ;  /* 0x000000ff000c7207 */ /* 0x000fc40004000000 */
[----:B------:R-:W-:-:S04]  /*1f70*/  IMAD.WIDE.U32 R58, R11, UR4, R58 ;  /* 0x000000040b3a7c25 */ /* 0x000fc8000f8e003a */
[----:B------:R-:W-:Y:S01]  /*1f80*/  IMAD R0, R12, UR4, RZ ;  /* 0x000000040c007c24 */ /* 0x000fe2000f8e02ff */
[----:B------:R-:W-:Y:S02]  /*1f90*/  ULDC UR4, c[0x0][0x2f4] ;  /* 0x0000bd0000047ab9 */ /* 0x000fe40000000800 */
[----:B------:R-:W-:Y:S01]  /*1fa0*/  ISETP.GE.AND P0, PT, R22, UR4, PT ;  /* 0x0000000416007c0c */ /* 0x000fe2000bf06270 */
[----:B------:R-:W-:-:S03]  /*1fb0*/  IMAD R13, R11, UR5, R0 ;  /* 0x000000050b0d7c24 */ /* 0x000fc6000f8e0200 */
[----:B------:R-:W-:Y:S01]  /*1fc0*/  SEL R0, RZ, 0x1, P0 ;  /* 0x00000001ff007807 */ /* 0x000fe20000000000 */
[----:B------:R-:W-:Y:S01]  /*1fd0*/  IMAD.IADD R74, R59, 0x1, R13 ;  /* 0x000000013b4a7824 */ /* 0x000fe200078e020d */
[----:B------:R-:W-:Y:S01]  /*1fe0*/  IADD3 R75, P0, R58, R8, RZ ;  /* 0x000000083a4b7210 */ /* 0x000fe20007f1e0ff */
[----:B------:R-:W-:Y:S01]  /*1ff0*/  IMAD R12, R12, UR6, RZ ;  /* 0x000000060c0c7c24 */ /* 0x000fe2000f8e02ff */
[----:B------:R-:W-:Y:S02]  /*2000*/  ISETP.GE.AND P1, PT, R80, UR4, PT ;  /* 0x0000000450007c0c */ /* 0x000fe4000bf26270 */
[----:B------:R-:W-:Y:S01]  /*2010*/  IADD3.X R73, R74, R9, R73, P0, !PT ;  /* 0x000000094a497210 */ /* 0x000fe200007fe449 */
[----:B------:R-:W-:Y:S01]  /*2020*/  IMAD.WIDE.U32 R56, R11, UR6, R56 ;  /* 0x000000060b387c25 */ /* 0x000fe2000f8e0038 */
[----:B------:R-:W-:Y:S02]  /*2030*/  SEL R10, RZ, 0xffffffff, P1 ;  /* 0xffffffffff0a7807 */ /* 0x000fe40000800000 */
[----:B0-----:R-:W-:-:S02]  /*2040*/  ISETP.GE.AND P0, PT, R22, R27, PT ;  /* 0x0000001b1600720c */ /* 0x001fc40003f06270 */
[----:B------:R-:W-:Y:S01]  /*2050*/  ISETP.GE.AND P2, PT, R80, R27, PT ;  /* 0x0000001b5000720c */ /* 0x000fe20003f46270 */
[----:B------:R-:W-:Y:S01]  /*2060*/  IMAD R29, R11, UR7, R12 ;  /* 0x000000070b1d7c24 */ /* 0x000fe2000f8e020c */
[C---:B------:R-:W-:Y:S02]  /*2070*/  SEL R9, R27.reuse, RZ, P0 ;  /* 0x000000ff1b097207 */ /* 0x040fe40000000000 */
[----:B------:R-:W-:Y:S01]  /*2080*/  SEL R11, R27, RZ, P2 ;  /* 0x000000ff1b0b7207 */ /* 0x000fe20001000000 */
[----:B------:R-:W-:Y:S02]  /*2090*/  IMAD.SHL.U32 R15, R10, 0x2, RZ ;  /* 0x000000020a0f7824 */ /* 0x000fe400078e00ff */
[C---:B------:R-:W-:Y:S02]  /*20a0*/  IMAD R8, R20.reuse, R4, RZ ;  /* 0x0000000414087224 */ /* 0x040fe400078e02ff */
[----:B------:R-:W-:Y:S02]  /*20b0*/  IMAD R10, R20, R62, RZ ;  /* 0x0000003e140a7224 */ /* 0x000fe400078e02ff */
[----:B------:R-:W-:-:S02]  /*20c0*/  IMAD.IADD R9, R22, 0x1, R9 ;  /* 0x0000000116097824 */ /* 0x000fc400078e0209 */
[----:B------:R-:W-:Y:S01]  /*20d0*/  IMAD.IADD R11, R80, 0x1, R11 ;  /* 0x00000001500b7824 */ /* 0x000fe200078e020b */
[----:B------:R-:W-:Y:S01]  /*20e0*/  LOP3.LUT R0, R15, 0x2, R0, 0xe2, !PT ;  /* 0x000000020f007812 */ /* 0x000fe200078ee200 */
[C---:B------:R-:W-:Y:S01]  /*20f0*/  IMAD R13, R19.reuse, R5, R8 ;  /* 0x00000005130d7224 */ /* 0x040fe200078e0208 */
[----:B------:R-:W-:Y:S01]  /*2100*/  SHF.R.S32.HI R8, RZ, 0x1f, R9 ;  /* 0x0000001fff087819 */ /* 0x000fe20000011409 */
[----:B------:R-:W-:Y:S01]  /*2110*/  IMAD R15, R19, R63, R10 ;  /* 0x0000003f130f7224 */ /* 0x000fe200078e020a */
[----:B------:R-:W-:Y:S02]  /*2120*/  SHF.R.S32.HI R10, RZ, 0x1f, R11 ;  /* 0x0000001fff0a7819 */ /* 0x000fe4000001140b */
[----:B------:R-:W-:Y:S02]  /*2130*/  LEA.HI R72, R8, R9, RZ, 0x4 ;  /* 0x0000000908487211 */ /* 0x000fe400078f20ff */
[----:B------:R-:W-:Y:S02]  /*2140*/  LEA.HI R71, R10, R11, RZ, 0x4 ;  /* 0x0000000b0a477211 */ /* 0x000fe400078f20ff */
[----:B------:R-:W-:-:S02]  /*2150*/  LEA.HI R8, R8, R9, RZ, 0x5 ;  /* 0x0000000908087211 */ /* 0x000fc400078f28ff */
[----:B------:R-:W-:-:S03]  /*2160*/  LEA.HI R10, R10, R11, RZ, 0x5 ;  /* 0x0000000b0a0a7211 */ /* 0x000fc600078f28ff */
[----:B------:R-:W-:Y:S01]  /*2170*/  IMAD.SHL.U32 R9, R8, 0x80, RZ ;  /* 0x0000008008097824 */ /* 0x000fe200078e00ff */
[----:B--2---:R-:W-:Y:S01]  /*2180*/  LOP3.LUT R8, R30, 0x10, R72, 0xf8, !PT ;  /* 0x000000101e087812 */ /* 0x004fe200078ef848 */
[----:B------:R-:W-:Y:S01]  /*2190*/  IMAD.SHL.U32 R11, R10, 0x80, RZ ;  /* 0x000000800a0b7824 */ /* 0x000fe200078e00ff */
[----:B------:R-:W-:Y:S02]  /*21a0*/  LOP3.LUT R10, R30, 0x10, R71, 0xf8, !PT ;  /* 0x000000101e0a7812 */ /* 0x000fe400078ef847 */
[----:B------:R-:W0:Y:S01]  /*21b0*/  S2R R30, SR_TID.X ;  /* 0x00000000001e7919 */ /* 0x000e220000002100 */
[----:B------:R-:W-:Y:S01]  /*21c0*/  IMAD.IADD R55, R55, 0x1, R13 ;  /* 0x0000000137377824 */ /* 0x000fe200078e020d */
[----:B------:R-:W-:Y:S01]  /*21d0*/  LOP3.LUT R9, R9, 0xfffff000, RZ, 0xc0, !PT ;  /* 0xfffff00009097812 */ /* 0x000fe200078ec0ff */
[----:B------:R-:W-:Y:S01]  /*21e0*/  IMAD.IADD R53, R13, 0x1, R53 ;  /* 0x000000010d357824 */ /* 0x000fe200078e0235 */
[----:B-----5:R-:W-:Y:S02]  /*21f0*/  SHF.R.S32.HI R13, RZ, 0x1f, R24 ;  /* 0x0000001fff0d7819 */ /* 0x020fe40000011418 */
[----:B------:R-:W-:-:S02]  /*2200*/  LOP3.LUT R8, R8, R28, RZ, 0x3c, !PT ;  /* 0x0000001c08087212 */ /* 0x000fc400078e3cff */
[----:B------:R-:W-:Y:S02]  /*2210*/  P2R R81, PR, RZ, 0x4 ;  /* 0x00000004ff517803 */ /* 0x000fe40000000000 */
[----:B------:R-:W-:Y:S02]  /*2220*/  LOP3.LUT R11, R11, 0xfffff000, RZ, 0xc0, !PT ;  /* 0xfffff0000b0b7812 */ /* 0x000fe400078ec0ff */
[----:B------:R-:W-:Y:S02]  /*2230*/  LOP3.LUT R10, R10, R28, RZ, 0x3c, !PT ;  /* 0x0000001c0a0a7212 */ /* 0x000fe400078e3cff */
[----:B---3--:R-:W-:Y:S01]  /*2240*/  IADD3 R70, R8, R9, R21 ;  /* 0x0000000908467210 */ /* 0x008fe20007ffe015 */
[----:B------:R-:W-:Y:S01]  /*2250*/  IMAD R8, R13, R4, RZ ;  /* 0x000000040d087224 */ /* 0x000fe200078e02ff */
[----:B------:R-:W-:Y:S01]  /*2260*/  IADD3 R46, P2, R19, R46, RZ ;  /* 0x0000002e132e7210 */ /* 0x000fe20007f5e0ff */
[----:B------:R-:W-:Y:S02]  /*2270*/  IMAD.IADD R51, R51, 0x1, R15 ;  /* 0x0000000133337824 */ /* 0x000fe400078e020f */
[----:B------:R-:W-:-:S02]  /*2280*/  IMAD.IADD R49, R15, 0x1, R49 ;  /* 0x000000010f317824 */ /* 0x000fc400078e0231 */
[----:B------:R-:W-:Y:S01]  /*2290*/  IMAD R13, R13, R62, RZ ;  /* 0x0000003e0d0d7224 */ /* 0x000fe200078e02ff */
[----:B------:R-:W-:Y:S01]  /*22a0*/  IADD3 R69, R10, R11, R21 ;  /* 0x0000000b0a457210 */ /* 0x000fe20007ffe015 */
[C---:B------:R-:W-:Y:S01]  /*22b0*/  IMAD R21, R24.reuse, R5, R8 ;  /* 0x0000000518157224 */ /* 0x040fe200078e0208 */
[----:B------:R-:W-:Y:S01]  /*22c0*/  LOP3.LUT R7, R71, 0xfffffff0, RZ, 0xc0, !PT ;  /* 0xfffffff047077812 */ /* 0x000fe200078ec0ff */
[----:B------:R-:W-:-:S04]  /*22d0*/  IMAD.WIDE.U32 R54, R24, R4, R54 ;  /* 0x0000000418367225 */ /* 0x000fc800078e0036 */
[----:B------:R-:W-:Y:S01]  /*22e0*/  IMAD.X R47, R20, 0x1, R3, P2 ;  /* 0x00000001142f7824 */ /* 0x000fe200010e0603 */
[----:B------:R-:W-:Y:S01]  /*22f0*/  LOP3.LUT R20, R72, 0xfffffff0, RZ, 0xc0, !PT ;  /* 0xfffffff048147812 */ /* 0x000fe200078ec0ff */
[----:B------:R-:W-:Y:S01]  /*2300*/  IMAD.WIDE.U32 R52, R24, R4, R52 ;  /* 0x0000000418347225 */ /* 0x000fe200078e0034 */
[----:B0-----:R-:W-:-:S03]  /*2310*/  SHF.R.U32.HI R28, RZ, 0x7, R30 ;  /* 0x00000007ff1c7819 */ /* 0x001fc6000001161e */
[C---:B------:R-:W-:Y:S02]  /*2320*/  IMAD R13, R24.reuse, R63, R13 ;  /* 0x0000003f180d7224 */ /* 0x040fe400078e020d */
[----:B------:R-:W-:Y:S01]  /*2330*/  IMAD.WIDE.U32 R50, R24, R62, R50 ;  /* 0x0000003e18327225 */ /* 0x000fe200078e0032 */
[----:B------:R-:W-:-:S03]  /*2340*/  SHF.L.U64.HI R63, R62, 0x7, R63 ;  /* 0x000000073e3f7819 */ /* 0x000fc6000001023f */
[----:B------:R-:W-:Y:S01]  /*2350*/  IMAD.WIDE.U32 R48, R24, R62, R48 ;  /* 0x0000003e18307225 */ /* 0x000fe200078e0030 */
[C---:B------:R-:W-:Y:S02]  /*2360*/  LOP3.LUT R45, R0.reuse, 0x1, RZ, 0xc0, !PT ;  /* 0x00000001002d7812 */ /* 0x040fe400078ec0ff */
[----:B------:R-:W-:Y:S01]  /*2370*/  LOP3.LUT R44, R0, 0x2, RZ, 0xc0, !PT ;  /* 0x00000002002c7812 */ /* 0x000fe200078ec0ff */
[----:B------:R-:W-:Y:S01]  /*2380*/  IMAD.SHL.U32 R60, R27, 0x2, RZ ;  /* 0x000000021b3c7824 */ /* 0x000fe200078e00ff */
[----:B------:R-:W-:Y:S01]  /*2390*/  ISETP.GE.AND P1, PT, R64, UR4, PT ;  /* 0x0000000440007c0c */ /* 0x000fe2000bf26270 */
[----:B------:R-:W-:Y:S01]  /*23a0*/  IMAD.IADD R27, R55, 0x1, R21 ;  /* 0x00000001371b7824 */ /* 0x000fe200078e0215 */
[----:B------:R-:W-:Y:S01]  /*23b0*/  SHF.R.S32.HI R4, RZ, 0x1f, R20 ;  /* 0x0000001fff047819 */ /* 0x000fe20000011414 */
[----:B------:R-:W-:Y:S01]  /*23c0*/  IMAD.SHL.U32 R62, R62, 0x80, RZ ;  /* 0x000000803e3e7824 */ /* 0x000fe200078e00ff */
[----:B------:R-:W-:Y:S01]  /*23d0*/  SHF.R.S32.HI R3, RZ, 0x1f, R7 ;  /* 0x0000001fff037819 */ /* 0x000fe20000011407 */
[----:B------:R-:W-:-:S02]  /*23e0*/  VIADD R61, R28, 0x8 ;  /* 0x000000081c3d7836 */ /* 0x000fc40000000000 */
[----:B------:R-:W-:Y:S02]  /*23f0*/  IMAD.IADD R21, R21, 0x1, R53 ;  /* 0x0000000115157824 */ /* 0x000fe400078e0235 */
[----:B------:R-:W-:Y:S02]  /*2400*/  IMAD.IADD R6, R51, 0x1, R13 ;  /* 0x0000000133067824 */ /* 0x000fe400078e020d */
[----:B------:R-:W-:Y:S02]  /*2410*/  IMAD.IADD R5, R13, 0x1, R49 ;  /* 0x000000010d057824 */ /* 0x000fe400078e0231 */
[----:B------:R-:W-:-:S07]  /*2420*/  IMAD.IADD R0, R57, 0x1, R29 ;  /* 0x0000000139007824 */ /* 0x000fce00078e021d */
.L_x_1990:
[----:B------:R-:W2:Y:S01]  /*2430*/  LDL R8, [R1+0x2c] ;  /* 0x00002c0001087983 */ /* 0x000ea20000100800 */
[----:B------:R-:W0:Y:S01]  /*2440*/  LDC R86, c[0x0][0x3f4] ;  /* 0x0000fd00ff567b82 */ /* 0x000e220000000800 */
[----:B------:R-:W-:Y:S01]  /*2450*/  VIADD R10, R2, 0xffffffff ;  /* 0xffffffff020a7836 */ /* 0x000fe20000000000 */
[----:B------:R-:W-:Y:S05]  /*2460*/  YIELD ;  /* 0x0000000000007946 */ /* 0x000fea0003800000 */
[----:B----4-:R-:W-:Y:S01]  /*2470*/  SHF.R.S32.HI R12, RZ, 0x1f, R10 ;  /* 0x0000001fff0c7819 */ /* 0x010fe2000001140a */
[----:B------:R-:W1:Y:S01]  /*2480*/  LDC.64 R76, c[0x0][0x2e8] ;  /* 0x0000ba00ff4c7b82 */ /* 0x000e620000000a00 */
[-C--:B------:R-:W-:Y:S01]  /*2490*/  IMAD R2, R68, R10.reuse, RZ ;  /* 0x0000000a44027224 */ /* 0x080fe200078e02ff */
[----:B------:R-:W-:Y:S01]  /*24a0*/  BSSY B0, `(.L_x_1951) ;  /* 0x00003dc000007945 */ /* 0x000fe20003800000 */
[----:B------:R-:W-:Y:S01]  /*24b0*/  IMAD.WIDE.U32 R36, R67, R10, RZ ;  /* 0x0000000a43247225 */ /* 0x000fe200078e00ff */
[----:B------:R-:W-:-:S03]  /*24c0*/  ISETP.GT.AND P2, PT, R10, R25, PT ;  /* 0x000000190a00720c */ /* 0x000fc60003f44270 */
[----:B------:R-:W-:Y:S02]  /*24d0*/  IMAD R9, R12, R67, R2 ;  /* 0x000000430c097224 */ /* 0x000fe400078e0202 */
[----:B------:R-:W-:Y:S02]  /*24e0*/  IMAD.MOV.U32 R2, RZ, RZ, R10 ;  /* 0x000000ffff027224 */ /* 0x000fe400078e000a */
        /* <DEDUP_REMOVED lines=31> */
[----:B------:R-:W-:Y:S02]  /*26e0*/  ULDC.64 UR6, c[0x0][0x400] ;  /* 0x0001000000067ab9 */ /* 0x000fe40000000a00 */
[----:B------:R-:W3:Y:S01]  /*26f0*/  LDL R78, [R1+0x10] ;  /* 0x00001000014e7983 */ /* 0x000ee20000100800 */
[----:B------:R-:W-:Y:S02]  /*2700*/  IADD3 R40, P3, P5, R54, UR4, R40 ;  /* 0x0000000436287c10 */ /* 0x000fe4000fd7e028 */
[----:B------:R-:W-:Y:S02]  /*2710*/  CS2R R34, SRZ ;  /* 0x0000000000227805 */ /* 0x000fe4000001ff00 */
[----:B------:R-:W-:Y:S02]  /*2720*/  CS2R R36, SRZ ;  /* 0x0000000000247805 */ /* 0x000fe4000001ff00 */
[----:B------:R-:W-:-:S02]  /*2730*/  IADD3.X R41, R27, UR5, R42, P3, P5 ;  /* 0x000000051b297c10 */ /* 0x000fc40009fea42a */
[----:B------:R-:W-:-:S04]  /*2740*/  IADD3 R38, P3, P5, R50, UR6, R38 ;  /* 0x0000000632267c10 */ /* 0x000fc8000fd7e026 */
[----:B------:R-:W-:Y:S02]  /*2750*/  IADD3.X R39, R6, UR7, R43, P3, P5 ;  /* 0x0000000706277c10 */ /* 0x000fe40009fea42b */
[----:B------:R-:W-:Y:S02]  /*2760*/  ISETP.GE.AND P5, PT, R154, R86, PT ;  /* 0x000000569a00720c */ /* 0x000fe40003fa6270 */
[----:B------:R-:W-:Y:S02]  /*2770*/  CS2R R28, SRZ ;  /* 0x00000000001c7805 */ /* 0x000fe4000001ff00 */
[----:B------:R-:W-:Y:S02]  /*2780*/  CS2R R12, SRZ ;  /* 0x00000000000c7805 */ /* 0x000fe4000001ff00 */
[----:B------:R-:W-:Y:S02]  /*2790*/  CS2R R30, SRZ ;  /* 0x00000000001e7805 */ /* 0x000fe4000001ff00 */
[----:B------:R-:W-:-:S05]  /*27a0*/  CS2R R14, SRZ ;  /* 0x00000000000e7805 */ /* 0x000fca000001ff00 */
[----:B------:R0:W5:Y:S04]  /*27b0*/  @!P5 LDG.E.64 R34, desc[UR42][R40.64] ;  /* 0x0000002a2822d981 */ /* 0x000168000c1e1b00 */
[----:B------:R0:W5:Y:S01]  /*27c0*/  @!P5 LDG.E.64 R36, desc[UR42][R38.64] ;  /* 0x0000002a2624d981 */ /* 0x000162000c1e1b00 */
[-C--:B--2---:R-:W-:Y:S02]  /*27d0*/  ISETP.GE.AND P3, PT, R82, R86.reuse, PT ;  /* 0x000000565200720c */ /* 0x084fe40003f66270 */
[----:B---3--:R-:W-:-:S11]  /*27e0*/  ISETP.GE.AND P5, PT, R78, R86, PT ;  /* 0x000000564e00720c */ /* 0x008fd60003fa6270 */
[----:B------:R0:W5:Y:S04]  /*27f0*/  @!P3 LDG.E.64 R28, desc[UR42][R40.64+0x10] ;  /* 0x0000102a281cb981 */ /* 0x000168000c1e1b00 */
[----:B------:R0:W5:Y:S04]  /*2800*/  @!P5 LDG.E.64 R12, desc[UR42][R40.64+0x20] ;  /* 0x0000202a280cd981 */ /* 0x000168000c1e1b00 */
[----:B------:R0:W5:Y:S04]  /*2810*/  @!P3 LDG.E.64 R30, desc[UR42][R38.64+0x10] ;  /* 0x0000102a261eb981 */ /* 0x000168000c1e1b00 */
[----:B------:R0:W5:Y:S02]  /*2820*/  @!P5 LDG.E.64 R14, desc[UR42][R38.64+0x20] ;  /* 0x0000202a260ed981 */ /* 0x000164000c1e1b00 */
.L_x_1955:
[----:B------:R-:W-:Y:S05]  /*2830*/  BSYNC B1 ;  /* 0x0000000000017941 */ /* 0x000fea0003800000 */
.L_x_1954:
        /* <DEDUP_REMOVED lines=10> */
.L_x_1956:
[----:B------:R-:W-:Y:S01]  /*28e0*/  IMAD R82, R17, 0x8, R16 ;  /* 0x0000000811527824 */ /* 0x000fe200078e0210 */
[----:B------:R-:W-:Y:S01]  /*28f0*/  SHF.L.U32 R85, R153, 0x1f, RZ ;  /* 0x0000001f99557819 */ /* 0x000fe200000006ff */
[----:B------:R-:W-:Y:S03]  /*2900*/  BSSY B1, `(.L_x_1957) ;  /* 0x0000003000017945 */ /* 0x000fe60003800000 */
[----:B------:R-:W0:Y:S02]  /*2910*/  SYNCS.PHASECHK.TRANS64.TRYWAIT P5, [R82+URZ+0x19c90], R85 ;  /* 0x019c9055520075a7 */ /* 0x000e2400080a017f */
[----:B0-----:R-:W-:Y:S05]  /*2920*/  @!P5 BRA `(.L_x_1958) ;  /* 0x0000018800e0d947 */ /* 0x001fea0003800000 */
.L_x_2212:
[----:B------:R-:W-:Y:S05]  /*2930*/  BSYNC B1 ;  /* 0x0000000000017941 */ /* 0x000fea0003800000 */
.L_x_1957:
        /* <DEDUP_REMOVED lines=35> */
[--C-:B------:R-:W-:Y:S01]  /*2b70*/  HADD2.F32 R79, -RZ, R78.reuse.H0_H0 ;  /* 0x2000004eff4f7230 */ /* 0x100fe20000004100 */
[----:B------:R-:W-:Y:S01]  /*2b80*/  F2FP.F16.E4M3.UNPACK_B R93, R35.H1 ;  /* 0x00000023ff5d723e */ /* 0x000fe200030006ff */
[----:B------:R-:W-:Y:S02]  /*2b90*/  HADD2.F32 R76, -RZ, R9.H0_H0 ;  /* 0x20000009ff4c7230 */ /* 0x000fe40000004100 */
[----:B------:R-:W-:Y:S01]  /*2ba0*/  FMUL.FTZ R89, R77, R90 ;  /* 0x0000005a4d597220 */ /* 0x000fe20000410000 */
[----:B------:R-:W-:Y:S02]  /*2bb0*/  HADD2.F32 R78, -RZ, R78.H1_H1 ;  /* 0x3000004eff4e7230 */ /* 0x000fe40000004100 */
[-C--:B------:R-:W-:Y:S01]  /*2bc0*/  FFMA.FTZ R9, R37, R79.reuse, R92 ;  /* 0x0000004f25097223 */ /* 0x080fe2000001005c */
[----:B------:R-:W-:Y:S01]  /*2bd0*/  F2FP.F16.E4M3.UNPACK_B R37, R36.H1 ;  /* 0x00000024ff25723e */ /* 0x000fe200030006ff */
[----:B------:R-:W-:Y:S01]  /*2be0*/  FMUL.FTZ R90, R76, R90 ;  /* 0x0000005a4c5a7220 */ /* 0x000fe20000410000 */
[----:B------:R-:W-:Y:S01]  /*2bf0*/  FFMA.FTZ R8, R8, R79, -R91 ;  /* 0x0000004f08087223 */ /* 0x000fe2000001085b */
        /* <DEDUP_REMOVED lines=8> */
[--C-:B------:R-:W-:Y:S02]  /*2c80*/  HADD2.F32 R37, -RZ, R36.reuse.H0_H0 ;  /* 0x20000024ff257230 */ /* 0x100fe40000004100 */
[-C--:B------:R-:W-:Y:S01]  /*2c90*/  FMUL.FTZ R89, R43, R79.reuse ;  /* 0x0000004f2b597220 */ /* 0x080fe20000410000 */
[----:B------:R-:W-:Y:S02]  /*2ca0*/  HADD2.F32 R42, -RZ, R36.H1_H1 ;  /* 0x30000024ff2a7230 */ /* 0x000fe40000004100 */
[----:B------:R-:W-:Y:S01]  /*2cb0*/  FMUL.FTZ R92, R76, R79 ;  /* 0x0000004f4c5c7220 */ /* 0x000fe20000410000 */
[----:B------:R-:W-:-:S02]  /*2cc0*/  HADD2.F32 R36, -RZ, R77.H1_H1 ;  /* 0x3000004dff247230 */ /* 0x000fc40000004100 */
[-C--:B------:R-:W-:Y:S01]  /*2cd0*/  FMUL.FTZ R79, R37, R78.reuse ;  /* 0x0000004e254f7220 */ /* 0x080fe20000410000 */
[----:B------:R-:W-:Y:S02]  /*2ce0*/  HADD2.F32 R77, -RZ, R77.H0_H0 ;  /* 0x2000004dff4d7230 */ /* 0x000fe40000004100 */
[----:B------:R-:W-:Y:S01]  /*2cf0*/  FMUL.FTZ R90, R42, R78 ;  /* 0x0000004e2a5a7220 */ /* 0x000fe20000410000 */
[-C--:B------:R-:W-:Y:S01]  /*2d00*/  FFMA.FTZ R43, R43, R36.reuse, -R92 ;  /* 0x000000242b2b7223 */ /* 0x080fe2000001085c */
[----:B------:R-:W-:Y:S01]  /*2d10*/  FFMA.FTZ R78, R76, R36, R89 ;  /* 0x000000244c4e7223 */ /* 0x000fe20000010059 */
[----:B------:R-:W-:Y:S01]  /*2d20*/  F2FP.F16.E4M3.UNPACK_B R76, R11.H1 ;  /* 0x0000000bff4c723e */ /* 0x000fe200030006ff */
[-C--:B------:R-:W-:Y:S01]  /*2d30*/  FFMA.FTZ R36, R37, R77.reuse, -R90 ;  /* 0x0000004d25247223 */ /* 0x080fe2000001085a */
[----:B------:R-:W-:Y:S01]  /*2d40*/  FFMA.FTZ R37, R42, R77, R79 ;  /* 0x0000004d2a257223 */ /* 0x000fe2000001004f */
[----:B------:R-:W-:Y:S01]  /*2d50*/  F2FP.F16.E4M3.UNPACK_B R77, R10.H1 ;  /* 0x0000000aff4d723e */ /* 0x000fe200030006ff */
[----:B------:R-:W-:Y:S01]  /*2d60*/  HADD2.F32 R90, -RZ, R93.H1_H1 ;  /* 0x3000005dff5a7230 */ /* 0x000fe20000004100 */
[----:B------:R-:W-:Y:S01]  /*2d70*/  F2FP.SATFINITE.E4M3.F32.PACK_AB_MERGE_C R43, R78, R43, RZ ;  /* 0x0000002b4e2b723e */ /* 0x000fe200048070ff */
[--C-:B------:R-:W-:Y:S01]  /*2d80*/  HADD2.F32 R78, -RZ, R76.reuse.H0_H0 ;  /* 0x2000004cff4e7230 */ /* 0x100fe20000004100 */
[----:B------:R-:W-:Y:S01]  /*2d90*/  F2FP.F16.E4M3.UNPACK_B R92, R35 ;  /* 0x00000023ff5c723e */ /* 0x000fe200020006ff */
[----:B------:R-:W-:Y:S01]  /*2da0*/  HADD2.F32 R79, -RZ, R76.H1_H1 ;  /* 0x3000004cff4f7230 */ /* 0x000fe20000004100 */
[-C--:B------:R-:W-:Y:S01]  /*2db0*/  F2FP.F16.E4M3.UNPACK_B R76, R34.reuse.H1 ;  /* 0x00000022ff4c723e */ /* 0x080fe200030006ff */
[----:B------:R-:W-:Y:S01]  /*2dc0*/  HADD2.F32 R35, -RZ, R77.H1_H1 ;  /* 0x3000004dff237230 */ /* 0x000fe20000004100 */
[----:B------:R-:W-:Y:S01]  /*2dd0*/  F2FP.SATFINITE.E4M3.F32.PACK_AB_MERGE_C R42, R94, R91, RZ ;  /* 0x0000005b5e2a723e */ /* 0x000fe200048070ff */
[----:B------:R-:W-:Y:S01]  /*2de0*/  HADD2.F32 R94, -RZ, R92.H1_H1 ;  /* 0x3000005cff5e7230 */ /* 0x000fe20000004100 */
[----:B------:R-:W-:Y:S01]  /*2df0*/  F2FP.F16.E4M3.UNPACK_B R89, R34 ;  /* 0x00000022ff59723e */ /* 0x000fe200020006ff */
[----:B------:R-:W-:-:S02]  /*2e00*/  HADD2.F32 R91, -RZ, R76.H1_H1 ;  /* 0x3000004cff5b7230 */ /* 0x000fc40000004100 */
[-C--:B------:R-:W-:Y:S01]  /*2e10*/  FMUL.FTZ R95, R79, R90.reuse ;  /* 0x0000005a4f5f7220 */ /* 0x080fe20000410000 */
[----:B------:R-:W-:Y:S02]  /*2e20*/  HADD2.F32 R77, -RZ, R77.H0_H0 ;  /* 0x2000004dff4d7230 */ /* 0x000fe40000004100 */
[C---:B------:R-:W-:Y:S01]  /*2e30*/  FMUL.FTZ R98, R78.reuse, R90 ;  /* 0x0000005a4e627220 */ /* 0x040fe20000410000 */
[----:B------:R-:W-:Y:S02]  /*2e40*/  HADD2.F32 R90, -RZ, R89.H1_H1 ;  /* 0x30000059ff5a7230 */ /* 0x000fe40000004100 */
[----:B------:R-:W-:Y:S01]  /*2e50*/  FFMA.FTZ R34, R78, R91, -R95 ;  /* 0x0000005b4e227223 */ /* 0x000fe2000001085f */
[-C--:B------:R-:W-:Y:S01]  /*2e60*/  FMUL.FTZ R96, R35, R94.reuse ;  /* 0x0000005e23607220 */ /* 0x080fe20000410000 */
[----:B------:R-:W-:Y:S01]  /*2e70*/  F2FP.F16.E4M3.UNPACK_B R78, R11 ;  /* 0x0000000bff4e723e */ /* 0x000fe200020006ff */
[----:B------:R-:W-:Y:S01]  /*2e80*/  FMUL.FTZ R94, R77, R94 ;  /* 0x0000005e4d5e7220 */ /* 0x000fe20000410000 */
[----:B------:R-:W-:Y:S01]  /*2e90*/  F2FP.F16.E4M3.UNPACK_B R10, R10 ;  /* 0x0000000aff0a723e */ /* 0x000fe200020006ff */
[----:B------:R-:W-:Y:S01]  /*2ea0*/  FFMA.FTZ R11, R79, R91, R98 ;  /* 0x0000005b4f0b7223 */ /* 0x000fe20000010062 */
[-C--:B------:R-:W-:Y:S01]  /*2eb0*/  FFMA.FTZ R96, R77, R90.reuse, -R96 ;  /* 0x0000005a4d607223 */ /* 0x080fe20000010860 */
[----:B------:R-:W-:Y:S01]  /*2ec0*/  FFMA.FTZ R91, R35, R90, R94 ;  /* 0x0000005a235b7223 */ /* 0x000fe2000001005e */
[--C-:B------:R-:W-:Y:S01]  /*2ed0*/  HADD2.F32 R77, -RZ, R78.reuse.H0_H0 ;  /* 0x2000004eff4d7230 */ /* 0x100fe20000004100 */
[----:B------:R-:W-:Y:S01]  /*2ee0*/  F2FP.SATFINITE.E4M3.F32.PACK_AB_MERGE_C R9, R9, R8, R42 ;  /* 0x000000080909723e */ /* 0x000fe2000480702a */
[----:B------:R-:W-:Y:S01]  /*2ef0*/  HADD2.F32 R78, -RZ, R78.H1_H1 ;  /* 0x3000004eff4e7230 */ /* 0x000fe20000004100 */
[----:B------:R-:W-:Y:S01]  /*2f00*/  F2FP.SATFINITE.E4M3.F32.PACK_AB_MERGE_C R11, R11, R34, RZ ;  /* 0x000000220b0b723e */ /* 0x000fe200048070ff */
[----:B------:R-:W-:Y:S01]  /*2f10*/  HADD2.F32 R93, -RZ, R93.H0_H0 ;  /* 0x2000005dff5d7230 */ /* 0x000fe20000004100 */
[----:B------:R-:W-:Y:S01]  /*2f20*/  F2FP.SATFINITE.E4M3.F32.PACK_AB_MERGE_C R91, R91, R96, RZ ;  /* 0x000000605b5b723e */ /* 0x000fe200048070ff */
[--C-:B------:R-:W-:Y:S01]  /*2f30*/  HADD2.F32 R35, -RZ, R10.reuse.H0_H0 ;  /* 0x2000000aff237230 */ /* 0x100fe20000004100 */
[----:B------:R-:W-:Y:S01]  /*2f40*/  F2FP.SATFINITE.E4M3.F32.PACK_AB_MERGE_C R8, R37, R36, R43 ;  /* 0x000000242508723e */ /* 0x000fe2000480702b */
[----:B------:R-:W-:-:S02]  /*2f50*/  HADD2.F32 R10, -RZ, R10.H1_H1 ;  /* 0x3000000aff0a7230 */ /* 0x000fc40000004100 */
[-C--:B------:R-:W-:Y:S01]  /*2f60*/  FMUL.FTZ R94, R78, R93.reuse ;  /* 0x0000005d4e5e7220 */ /* 0x080fe20000410000 */
[----:B------:R-:W-:Y:S02]  /*2f70*/  HADD2.F32 R92, -RZ, R92.H0_H0 ;  /* 0x2000005cff5c7230 */ /* 0x000fe40000004100 */
[----:B------:R-:W-:Y:S01]  /*2f80*/  FMUL.FTZ R93, R77, R93 ;  /* 0x0000005d4d5d7220 */ /* 0x000fe20000410000 */
[----:B------:R-:W-:Y:S02]  /*2f90*/  HADD2.F32 R76, -RZ, R76.H0_H0 ;  /* 0x2000004cff4c7230 */ /* 0x000fe40000004100 */
[----:B------:R-:W-:Y:S02]  /*2fa0*/  HADD2.F32 R89, -RZ, R89.H0_H0 ;  /* 0x20000059ff597230 */ /* 0x000fe40000004100 */
[-C--:B------:R-:W-:Y:S01]  /*2fb0*/  FMUL.FTZ R90, R10, R92.reuse ;  /* 0x0000005c0a5a7220 */ /* 0x080fe20000410000 */
[----:B------:R-:W-:Y:S01]  /*2fc0*/  FMUL.FTZ R79, R35, R92 ;  /* 0x0000005c234f7220 */ /* 0x000fe20000410000 */
[-C--:B------:R-:W-:Y:S01]  /*2fd0*/  FFMA.FTZ R94, R77, R76.reuse, -R94 ;  /* 0x0000004c4d5e7223 */ /* 0x080fe2000001085e */
[----:B------:R-:W-:Y:S01]  /*2fe0*/  FFMA.FTZ R93, R78, R76, R93 ;  /* 0x0000004c4e5d7223 */ /* 0x000fe2000001005d */
[-C--:B------:R-:W-:Y:S01]  /*2ff0*/  FFMA.FTZ R90, R35, R89.reuse, -R90 ;  /* 0x00000059235a7223 */ /* 0x080fe2000001085a */
[----:B------:R-:W-:-:S03]  /*3000*/  FFMA.FTZ R79, R10, R89, R79 ;  /* 0x000000590a4f7223 */ /* 0x000fc6000001004f */
[----:B------:R-:W-:Y:S02]  /*3010*/  F2FP.SATFINITE.E4M3.F32.PACK_AB_MERGE_C R11, R93, R94, R11 ;  /* 0x0000005e5d0b723e */ /* 0x000fe4000480700b */
[----:B------:R-:W-:-:S07]  /*3020*/  F2FP.SATFINITE.E4M3.F32.PACK_AB_MERGE_C R10, R79, R90, R91 ;  /* 0x0000005a4f0a723e */ /* 0x000fce000480705b */
.L_x_1963:
[----:B------:R-:W-:Y:S05]  /*3030*/  BSYNC B2 ;  /* 0x0000000000027941 */ /* 0x000fea0003800000 */
.L_x_1962:
[----:B--2---:R1:W-:Y:S02]  /*3040*/  STG.E.128 desc[UR42][R32.64], R8 ;  /* 0x0000000820007986 */ /* 0x0043e4000c101d2a */
.L_x_1961:
[----:B------:R-:W-:Y:S05]  /*3050*/  BSYNC B1 ;  /* 0x0000000000017941 */ /* 0x000fea0003800000 */
.L_x_1960:
        /* <DEDUP_REMOVED lines=111> */
.L_x_1967:
[----:B------:R-:W-:Y:S05]  /*3750*/  BSYNC B2 ;  /* 0x0000000000027941 */ /* 0x000fea0003800000 */
.L_x_1966:
[----:B------:R2:W-:Y:S02]  /*3760*/  STG.E.128 desc[UR42][R32.64+0x20], R8 ;  /* 0x0000200820007986 */ /* 0x0005e4000c101d2a */
.L_x_1965:
[----:B------:R-:W-:Y:S05]  /*3770*/  BSYNC B1 ;  /* 0x0000000000017941 */ /* 0x000fea0003800000 */
.L_x_1964:
        /* <DEDUP_REMOVED lines=109> */
.L_x_1969:
[----:B------:R-:W-:Y:S05]  /*3e50*/  BSYNC B1 ;  /* 0x0000000000017941 */ /* 0x000fea0003800000 */
.L_x_1968:
[----:B------:R3:W-:Y:S01]  /*3e60*/  STG.E.128 desc[UR42][R32.64+0x40], R8 ;  /* 0x0000400820007986 */ /* 0x0007e2000c101d2a */
[----:B------:R-:W-:Y:S05]  /*3e70*/  BRA `(.L_x_1959) ;  /* 0x0000002000f87947 */ /* 0x000fea0003800000 */
.L_x_1953:
        /* <DEDUP_REMOVED lines=27> */
.L_x_1971:
[----:B------:R-:W-:Y:S05]  /*4030*/  BSYNC B1 ;  /* 0x0000000000017941 */ /* 0x000fea0003800000 */
.L_x_1970:
        /* <DEDUP_REMOVED lines=12> */
.L_x_1972:
[----:B------:R-:W-:Y:S01]  /*4100*/  IMAD R82, R17, 0x8, R16 ;  /* 0x0000000811527824 */ /* 0x000fe200078e0210 */
[----:B------:R-:W-:Y:S01]  /*4110*/  SHF.L.U32 R85, R153, 0x1f, RZ ;  /* 0x0000001f99557819 */ /* 0x000fe200000006ff */
[----:B------:R-:W-:Y:S03]  /*4120*/  BSSY B1, `(.L_x_1973) ;  /* 0x0000003000017945 */ /* 0x000fe60003800000 */
[----:B------:R-:W1:Y:S02]  /*4130*/  SYNCS.PHASECHK.TRANS64.TRYWAIT P5, [R82+URZ+0x19c90], R85 ;  /* 0x019c9055520075a7 */ /* 0x000e6400080a017f */
[----:B-1----:R-:W-:Y:S05]  /*4140*/  @!P5 BRA `(.L_x_1974) ;  /* 0x0000017000ecd947 */ /* 0x002fea0003800000 */
.L_x_2213:
[----:B------:R-:W-:Y:S05]  /*4150*/  BSYNC B1 ;  /* 0x0000000000017941 */ /* 0x000fea0003800000 */
.L_x_1973:
        /* <DEDUP_REMOVED lines=13> */
[----:B------:R-:W2:Y:S04]  /*4230*/  LDL R41, [R1+0x8] ;  /* 0x0000080001297983 */ /* 0x000ea80000100800 */
[----:B------:R-:W3:Y:S04]  /*4240*/  LDL R40, [R1+0x7c] ;  /* 0x00007c0001287983 */ /* 0x000ee80000100800 */
[----:B------:R-:W4:Y:S01]  /*4250*/  LDL R39, [R1+0x14] ;  /* 0x0000140001277983 */ /* 0x000f220000100800 */
[----:B------:R-:W-:Y:S01]  /*4260*/  SEL R36, R60, R95, !P0 ;  /* 0x0000005f3c247207 */ /* 0x000fe20004000000 */
[----:B------:R-:W-:Y:S01]  /*4270*/  BSSY B2, `(.L_x_1977) ;  /* 0x00000e5000027945 */ /* 0x000fe20003800000 */
[----:B------:R-:W-:-:S02]  /*4280*/  ISETP.GE.AND P6, PT, R22, R86, PT ;  /* 0x000000561600720c */ /* 0x000fc40003fc6270 */
[----:B------:R-:W-:Y:S02]  /*4290*/  SHF.R.S32.HI R37, RZ, 0x1f, R36 ;  /* 0x0000001fff257819 */ /* 0x000fe40000011424 */
[----:B------:R-:W-:Y:S02]  /*42a0*/  IADD3 R101, P4, P5, R58, R78, R20 ;  /* 0x0000004e3a657210 */ /* 0x000fe40007d9e014 */
[----:B------:R-:W-:-:S04]  /*42b0*/  LEA.HI R37, R37, R36, RZ, 0x5 ;  /* 0x0000002425257211 */ /* 0x000fc800078f28ff */
[----:B------:R-:W-:-:S04]  /*42c0*/  SHF.R.S32.HI R37, RZ, 0x5, R37 ;  /* 0x00000005ff257819 */ /* 0x000fc80000011425 */
[----:B------:R-:W-:-:S04]  /*42d0*/  LEA.HI.SX32 R37, R72, R37, 0x1c ;  /* 0x0000002548257211 */ /* 0x000fc800078fe2ff */
        /* <DEDUP_REMOVED lines=28> */
[----:B------:R-:W-:Y:S02]  /*44a0*/  F2FP.F16.E4M3.UNPACK_B R102, R34 ;  /* 0x00000022ff66723e */ /* 0x000fe400020006ff */
[----:B------:R-:W-:Y:S01]  /*44b0*/  LOP3.LUT R12, R13, 0xff0000, R12, 0xf8, !PT ;  /* 0x00ff00000d0c7812 */ /* 0x000fe200078ef80c */
[--C-:B------:R-:W-:Y:S01]  /*44c0*/  HADD2.F32 R14, -RZ, R103.reuse.H0_H0 ;  /* 0x20000067ff0e7230 */ /* 0x100fe20000004100 */
[----:B0-----:R-:W-:Y:S01]  /*44d0*/  F2FP.F16.E4M3.UNPACK_B R32, R37 ;  /* 0x00000025ff20723e */ /* 0x001fe200020006ff */
[----:B------:R-:W-:Y:S01]  /*44e0*/  HADD2.F32 R105, -RZ, R102.H0_H0 ;  /* 0x20000066ff697230 */ /* 0x000fe20000004100 */
[----:B------:R-:W-:Y:S01]  /*44f0*/  F2FP.F16.E4M3.UNPACK_B R13, R12 ;  /* 0x0000000cff0d723e */ /* 0x000fe200020006ff */
[----:B------:R-:W-:Y:S01]  /*4500*/  HADD2.F32 R103, -RZ, R103.H1_H1 ;  /* 0x30000067ff677230 */ /* 0x000fe20000004100 */
[----:B------:R-:W-:Y:S01]  /*4510*/  F2FP.F16.E4M3.UNPACK_B R41, R41.H1 ;  /* 0x00000029ff29723e */ /* 0x000fe200030006ff */
[----:B------:R-:W-:-:S02]  /*4520*/  HADD2.F32 R33, -RZ, R32.H0_H0 ;  /* 0x20000020ff217230 */ /* 0x000fc40000004100 */
[CC--:B------:R-:W-:Y:S01]  /*4530*/  FMUL.FTZ R106, R14.reuse, R105.reuse ;  /* 0x000000690e6a7220 */ /* 0x0c0fe20000410000 */
[--C-:B------:R-:W-:Y:S01]  /*4540*/  HADD2.F32 R104, -RZ, R13.reuse.H0_H0 ;  /* 0x2000000dff687230 */ /* 0x100fe20000004100 */
[----:B------:R-:W-:Y:S01]  /*4550*/  F2FP.F16.E4M3.UNPACK_B R34, R34.H1 ;  /* 0x00000022ff22723e */ /* 0x000fe200030006ff */
[----:B------:R-:W-:Y:S02]  /*4560*/  HADD2.F32 R102, -RZ, R102.H1_H1 ;  /* 0x30000066ff667230 */ /* 0x000fe40000004100 */
[C---:B------:R-:W-:Y:S01]  /*4570*/  FMUL.FTZ R105, R33.reuse, R105 ;  /* 0x0000006921697220 */ /* 0x040fe20000410000 */
[----:B------:R-:W-:Y:S02]  /*4580*/  HADD2.F32 R32, -RZ, R32.H1_H1 ;  /* 0x30000020ff207230 */ /* 0x000fe40000004100 */
[-C--:B------:R-:W-:Y:S01]  /*4590*/  FFMA.FTZ R33, R33, R104.reuse, -R106 ;  /* 0x0000006821217223 */ /* 0x080fe2000001086a */
[----:B------:R-:W-:Y:S02]  /*45a0*/  HADD2.F32 R13, -RZ, R13.H1_H1 ;  /* 0x3000000dff0d7230 */ /* 0x000fe40000004100 */
[----:B------:R-:W-:Y:S01]  /*45b0*/  FFMA.FTZ R14, R14, R104, R105 ;  /* 0x000000680e0e7223 */ /* 0x000fe20000010069 */
[-C--:B------:R-:W-:Y:S01]  /*45c0*/  FMUL.FTZ R105, R103, R102.reuse ;  /* 0x0000006667697220 */ /* 0x080fe20000410000 */
[----:B------:R-:W-:-:S03]  /*45d0*/  FMUL.FTZ R102, R32, R102 ;  /* 0x0000006620667220 */ /* 0x000fc60000410000 */
[-C--:B------:R-:W-:Y:S01]  /*45e0*/  FFMA.FTZ R32, R32, R13.reuse, -R105 ;  /* 0x0000000d20207223 */ /* 0x080fe20000010869 */
[----:B------:R-:W-:Y:S01]  /*45f0*/  FFMA.FTZ R13, R103, R13, R102 ;  /* 0x0000000d670d7223 */ /* 0x000fe20000010066 */
[----:B------:R-:W-:Y:S01]  /*4600*/  F2FP.F16.E4M3.UNPACK_B R103, R37.H1 ;  /* 0x00000025ff67723e */ /* 0x000fe200030006ff */
[----:B------:R-:W-:Y:S01]  /*4610*/  HADD2.F32 R105, -RZ, R34.H0_H0 ;  /* 0x20000022ff697230 */ /* 0x000fe20000004100 */
[----:B------:R-:W-:Y:S01]  /*4620*/  F2FP.F16.E4M3.UNPACK_B R102, R12.H1 ;  /* 0x0000000cff66723e */ /* 0x000fe200030006ff */
[----:B------:R-:W-:Y:S02]  /*4630*/  HADD2.F32 R12, -RZ, R41.H0_H0 ;  /* 0x20000029ff0c7230 */ /* 0x000fe40000004100 */
[----:B------:R-:W-:Y:S02]  /*4640*/  HADD2.F32 R37, -RZ, R103.H0_H0 ;  /* 0x20000067ff257230 */ /* 0x000fe40000004100 */
        /* <DEDUP_REMOVED lines=8> */
[----:B------:R-:W-:Y:S02]  /*46d0*/  HADD2.F32 R104, -RZ, R41.H1_H1 ;  /* 0x30000029ff687230 */ /* 0x000fe40000004100 */
[----:B------:R-:W-:-:S03]  /*46e0*/  FMUL.FTZ R105, R103, R34 ;  /* 0x0000002267697220 */ /* 0x000fc60000410000 */
[C---:B------:R-:W-:Y:S01]  /*46f0*/  FMUL.FTZ R106, R104.reuse, R34 ;  /* 0x00000022686a7220 */ /* 0x040fe20000410000 */
[-C--:B------:R-:W-:Y:S01]  /*4700*/  FFMA.FTZ R34, R104, R102.reuse, R105 ;  /* 0x0000006668227223 */ /* 0x080fe20000010069 */
[----:B------:R-:W-:Y:S02]  /*4710*/  SHF.R.U32.HI R105, RZ, 0x8, R15 ;  /* 0x00000008ff697819 */ /* 0x000fe4000001160f */
[----:B------:R-:W-:Y:S01]  /*4720*/  FFMA.FTZ R41, R103, R102, -R106 ;  /* 0x0000006667297223 */ /* 0x000fe2000001086a */
[----:B------:R-:W-:Y:S02]  /*4730*/  SHF.R.U32.HI R103, RZ, 0x8, R35 ;  /* 0x00000008ff677819 */ /* 0x000fe40000011623 */
[----:B------:R-:W-:Y:S02]  /*4740*/  SHF.R.U32.HI R102, RZ, 0x10, R15 ;  /* 0x00000010ff667819 */ /* 0x000fe4000001160f */
[----:B------:R-:W-:Y:S01]  /*4750*/  LOP3.LUT R104, R15, 0xff0000ff, RZ, 0xc0, !PT ;  /* 0xff0000ff0f687812 */ /* 0x000fe200078ec0ff */
[----:B------:R-:W-:Y:S01]  /*4760*/  IMAD.SHL.U32 R103, R103, 0x100, RZ ;  /* 0x0000010067677824 */ /* 0x000fe200078e00ff */
[----:B------:R-:W-:Y:S01]  /*4770*/  SHF.R.U32.HI R15, RZ, 0x10, R35 ;  /* 0x00000010ff0f7819 */ /* 0x000fe20000011623 */
[----:B------:R-:W-:Y:S01]  /*4780*/  IMAD.U32 R102, R102, 0x10000, RZ ;  /* 0x0001000066667824 */ /* 0x000fe200078e00ff */
[----:B------:R-:W-:Y:S01]  /*4790*/  LOP3.LUT R106, R35, 0xff0000ff, RZ, 0xc0, !PT ;  /* 0xff0000ff236a7812 */ /* 0x000fe200078ec0ff */
[----:B------:R-:W-:Y:S01]  /*47a0*/  IMAD.SHL.U32 R35, R105, 0x100, RZ ;  /* 0x0000010069237824 */ /* 0x000fe200078e00ff */
[----:B------:R-:W-:-:S02]  /*47b0*/  F2FP.SATFINITE.E4M3.F32.PACK_AB_MERGE_C R37, R41, R37, RZ ;  /* 0x000000252925723e */ /* 0x000fc400048070ff */
[----:B------:R-:W-:Y:S01]  /*47c0*/  LOP3.LUT R106, R106, 0xff00, R103, 0xf8, !PT ;  /* 0x0000ff006a6a7812 */ /* 0x000fe200078ef867 */
[----:B------:R-:W-:Y:S01]  /*47d0*/  IMAD.U32 R103, R15, 0x10000, RZ ;  /* 0x000100000f677824 */ /* 0x000fe200078e00ff */
[----:B------:R-:W-:Y:S02]  /*47e0*/  LOP3.LUT R35, R104, 0xff00, R35, 0xf8, !PT ;  /* 0x0000ff0068237812 */ /* 0x000fe400078ef823 */
[----:B------:R-:W-:Y:S02]  /*47f0*/  F2FP.F16.E4M3.UNPACK_B R41, R36.H1 ;  /* 0x00000024ff29723e */ /* 0x000fe400030006ff */
[----:B------:R-:W-:Y:S02]  /*4800*/  LOP3.LUT R15, R35, 0xff0000, R102, 0xf8, !PT ;  /* 0x00ff0000230f7812 */ /* 0x000fe400078ef866 */
[----:B------:R-:W-:Y:S01]  /*4810*/  LOP3.LUT R35, R106, 0xff0000, R103, 0xf8, !PT ;  /* 0x00ff00006a237812 */ /* 0x000fe200078ef867 */
[----:B------:R-:W-:Y:S01]  /*4820*/  IMAD.MOV.U32 R103, RZ, RZ, R39 ;  /* 0x000000ffff677224 */ /* 0x000fe200078e0027 */
[----:B------:R-:W-:-:S02]  /*4830*/  F2FP.F16.E4M3.UNPACK_B R39, R43 ;  /* 0x0000002bff27723e */ /* 0x000fc400020006ff */
        /* <DEDUP_REMOVED lines=40> */
[-C--:B------:R-:W-:Y:S01]  /*4ac0*/  FFMA.FTZ R35, R103, R15.reuse, -R104 ;  /* 0x0000000f67237223 */ /* 0x080fe20000010868 */
[----:B------:R-:W-:Y:S01]  /*4ad0*/  F2FP.F16.E4M3.UNPACK_B R104, R96.H1 ;  /* 0x00000060ff68723e */ /* 0x000fe200030006ff */
[----:B------:R-:W-:Y:S01]  /*4ae0*/  FFMA.FTZ R15, R43, R15, R105 ;  /* 0x0000000f2b0f7223 */ /* 0x000fe20000010069 */
[-C--:B------:R-:W-:Y:S01]  /*4af0*/  F2FP.F16.E4M3.UNPACK_B R43, R40.reuse.H1 ;  /* 0x00000028ff2b723e */ /* 0x080fe200030006ff */
        /* <DEDUP_REMOVED lines=54> */
[CC--:B------:R-:W-:Y:S01]  /*4e60*/  FMUL.FTZ R111, R96.reuse, R113.reuse ;  /* 0x00000071606f7220 */ /* 0x0c0fe20000410000 */
[----:B------:R-:W-:Y:S02]  /*4e70*/  HADD2.F32 R43, -RZ, R43.H1_H1 ;  /* 0x3000002bff2b7230 */ /* 0x000fe40000004100 */
[C---:B------:R-:W-:Y:S01]  /*4e80*/  FMUL.FTZ R113, R103.reuse, R113 ;  /* 0x0000007167717220 */ /* 0x040fe20000410000 */
[----:B------:R-:W-:Y:S02]  /*4e90*/  HADD2.F32 R41, -RZ, R41.H1_H1 ;  /* 0x30000029ff297230 */ /* 0x000fe40000004100 */
[----:B------:R-:W-:Y:S01]  /*4ea0*/  FFMA.FTZ R111, R103, R104, -R111 ;  /* 0x00000068676f7223 */ /* 0x000fe2000001086f */
        /* <DEDUP_REMOVED lines=9> */
[----:B------:R-:W-:Y:S02]  /*4f40*/  HADD2.F32 R104, -RZ, R98.H0_H0 ;  /* 0x20000062ff687230 */ /* 0x000fe40000004100 */
[----:B------:R-:W-:Y:S01]  /*4f50*/  HADD2.F32 R43, -RZ, R42.H0_H0 ;  /* 0x2000002aff2b7230 */ /* 0x000fe20000004100 */
[----:B------:R-:W-:Y:S01]  /*4f60*/  F2FP.SATFINITE.E4M3.F32.PACK_AB_MERGE_C R41, R41, R111, RZ ;  /* 0x0000006f2929723e */ /* 0x000fe200048070ff */
[----:B------:R-:W-:Y:S01]  /*4f70*/  HADD2.F32 R96, -RZ, R99.H0_H0 ;  /* 0x20000063ff607230 */ /* 0x000fe20000004100 */
[----:B------:R-:W-:Y:S01]  /*4f80*/  F2FP.SATFINITE.E4M3.F32.PACK_AB_MERGE_C R113, R38, R113, RZ ;  /* 0x000000712671723e */ /* 0x000fe200048070ff */
[----:B------:R-:W-:Y:S02]  /*4f90*/  HADD2.F32 R98, -RZ, R98.H1_H1 ;  /* 0x30000062ff627230 */ /* 0x000fe40000004100 */
[-C--:B------:R-:W-:Y:S01]  /*4fa0*/  FMUL.FTZ R103, R43, R104.reuse ;  /* 0x000000682b677220 */ /* 0x080fe20000410000 */
[----:B------:R-:W-:-:S03]  /*4fb0*/  FMUL.FTZ R104, R97, R104 ;  /* 0x0000006861687220 */ /* 0x000fc60000410000 */
[-C--:B------:R-:W-:Y:S01]  /*4fc0*/  FFMA.FTZ R103, R97, R96.reuse, -R103 ;  /* 0x0000006061677223 */ /* 0x080fe20000010867 */
[----:B------:R-:W-:Y:S01]  /*4fd0*/  FFMA.FTZ R104, R43, R96, R104 ;  /* 0x000000602b687223 */ /* 0x000fe20000010068 */
[----:B------:R-:W-:Y:S02]  /*4fe0*/  HADD2.F32 R43, -RZ, R42.H1_H1 ;  /* 0x3000002aff2b7230 */ /* 0x000fe40000004100 */
[----:B------:R-:W-:Y:S02]  /*4ff0*/  HADD2.F32 R97, -RZ, R40.H1_H1 ;  /* 0x30000028ff617230 */ /* 0x000fe40000004100 */
[----:B------:R-:W-:Y:S02]  /*5000*/  HADD2.F32 R40, -RZ, R99.H1_H1 ;  /* 0x30000063ff287230 */ /* 0x000fe40000004100 */
[-C--:B------:R-:W-:Y:S01]  /*5010*/  FMUL.FTZ R42, R43, R98.reuse ;  /* 0x000000622b2a7220 */ /* 0x080fe20000410000 */
[----:B------:R-:W-:-:S03]  /*5020*/  FMUL.FTZ R98, R97, R98 ;  /* 0x0000006261627220 */ /* 0x000fc60000410000 */
[-C--:B------:R-:W-:Y:S01]  /*5030*/  FFMA.FTZ R42, R97, R40.reuse, -R42 ;  /* 0x00000028612a7223 */ /* 0x080fe2000001082a */
[----:B------:R-:W-:Y:S01]  /*5040*/  FFMA.FTZ R43, R43, R40, R98 ;  /* 0x000000282b2b7223 */ /* 0x000fe20000010062 */
[----:B------:R-:W-:Y:S01]  /*5050*/  F2FP.SATFINITE.E4M3.F32.PACK_AB_MERGE_C R40, R36, R107, R35 ;  /* 0x0000006b2428723e */ /* 0x000fe20004807023 */
[----:B------:R-:W-:Y:S02]  /*5060*/  IMAD.MOV.U32 R36, RZ, RZ, R105 ;  /* 0x000000ffff247224 */ /* 0x000fe400078e0069 */
[----:B------:R-:W-:Y:S02]  /*5070*/  F2FP.SATFINITE.E4M3.F32.PACK_AB_MERGE_C R38, R42, R103, R41 ;  /* 0x000000672a26723e */ /* 0x000fe40004807029 */
[----:B------:R-:W-:Y:S02]  /*5080*/  F2FP.SATFINITE.E4M3.F32.PACK_AB_MERGE_C R42, R43, R104, R113 ;  /* 0x000000682b2a723e */ /* 0x000fe40004807071 */
[----:B------:R-:W-:Y:S01]  /*5090*/  F2FP.SATFINITE.E4M3.F32.PACK_AB_MERGE_C R43, R39, R108, R15 ;  /* 0x0000006c272b723e */ /* 0x000fe2000480700f */
[----:B------:R-:W-:Y:S01]  /*50a0*/  IMAD.MOV.U32 R39, RZ, RZ, R109 ;  /* 0x000000ffff277224 */ /* 0x000fe200078e006d */
[----:B------:R-:W-:-:S07]  /*50b0*/  F2FP.SATFINITE.E4M3.F32.PACK_AB_MERGE_C R41, R13, R14, R12 ;  /* 0x0000000e0d29723e */ /* 0x000fce000480700c */
.L_x_1978:
[----:B------:R-:W-:Y:S05]  /*50c0*/  BSYNC B2 ;  /* 0x0000000000027941 */ /* 0x000fea0003800000 */
.L_x_1977:
[----:B------:R-:W-:Y:S02]  /*50d0*/  IADD3.X R14, R74, R94, R4, P4, P5 ;  /* 0x0000005e4a0e7210 */ /* 0x000fe400027ea404 */
[----:B------:R-:W-:-:S13]  /*50e0*/  ISETP.GE.AND P4, PT, R100, R93, PT ;  /* 0x0000005d6400720c */ /* 0x000fda0003f86270 */
        /* <DEDUP_REMOVED lines=9> */
.L_x_1976:
[----:B------:R-:W-:Y:S05]  /*5180*/  BSYNC B1 ;  /* 0x0000000000017941 */ /* 0x000fea0003800000 */
.L_x_1975:
[----:B------:R-:W-:-:S13]  /*5190*/  ISETP.NE.AND P4, PT, R44, RZ, PT ;  /* 0x000000ff2c00720c */ /* 0x000fda0003f85270 */
[----:B------:R-:W-:Y:S05]  /*51a0*/  @!P4 BRA `(.L_x_1959) ;  /* 0x00000010002cc947 */ /* 0x000fea0003800000 */
[----:B------:R-:W2:Y:S04]  /*51b0*/  LDL R32, [R1+0x8] ;  /* 0x0000080001207983 */ /* 0x000ea80000100800 */
[----:B0-----:R-:W3:Y:S04]  /*51c0*/  LDL R15, [R1+0x7c] ;  /* 0x00007c00010f7983 */ /* 0x001ee80000100800 */
        /* <DEDUP_REMOVED lines=104> */
[--C-:B------:R-:W-:Y:S02]  /*5850*/  HADD2.F32 R40, -RZ, R38.reuse.H0_H0 ;  /* 0x20000026ff287230 */ /* 0x100fe40000004100 */
[-C--:B------:R-:W-:Y:S01]  /*5860*/  FMUL.FTZ R99, R86, R97.reuse ;  /* 0x0000006156637220 */ /* 0x080fe20000410000 */
[----:B------:R-:W-:Y:S01]  /*5870*/  HADD2.F32 R91, -RZ, R95.H0_H0 ;  /* 0x2000005fff5b7230 */ /* 0x000fe20000004100 */
[----:B------:R-:W-:Y:S01]  /*5880*/  F2FP.F16.E4M3.UNPACK_B R14, R14 ;  /* 0x0000000eff0e723e */ /* 0x000fe200020006ff */
[----:B------:R-:W-:Y:S02]  /*5890*/  HADD2.F32 R89, -RZ, R38.H1_H1 ;  /* 0x30000026ff597230 */ /* 0x000fe40000004100 */
[----:B------:R-:W-:Y:S01]  /*58a0*/  FMUL.FTZ R97, R40, R97 ;  /* 0x0000006128617220 */ /* 0x000fe20000410000 */
[----:B------:R-:W-:-:S02]  /*58b0*/  HADD2.F32 R42, -RZ, R42.H1_H1 ;  /* 0x3000002aff2a7230 */ /* 0x000fc40000004100 */
[-C--:B------:R-:W-:Y:S01]  /*58c0*/  FFMA.FTZ R38, R40, R91.reuse, -R99 ;  /* 0x0000005b28267223 */ /* 0x080fe20000010863 */
[----:B------:R-:W-:Y:S02]  /*58d0*/  HADD2.F32 R95, -RZ, R95.H1_H1 ;  /* 0x3000005fff5f7230 */ /* 0x000fe40000004100 */
[CC--:B------:R-:W-:Y:S01]  /*58e0*/  FMUL.FTZ R99, R89.reuse, R96.reuse ;  /* 0x0000006059637220 */ /* 0x0c0fe20000410000 */
[----:B------:R-:W-:Y:S01]  /*58f0*/  FFMA.FTZ R40, R86, R91, R97 ;  /* 0x0000005b56287223 */ /* 0x000fe20000010061 */
[C---:B------:R-:W-:Y:S01]  /*5900*/  FMUL.FTZ R98, R42.reuse, R96 ;  /* 0x000000602a627220 */ /* 0x040fe20000410000 */
[----:B------:R-:W-:Y:S01]  /*5910*/  F2FP.F16.E4M3.UNPACK_B R92, R92 ;  /* 0x0000005cff5c723e */ /* 0x000fe200020006ff */
[-C--:B------:R-:W-:Y:S01]  /*5920*/  FFMA.FTZ R91, R42, R95.reuse, R99 ;  /* 0x0000005f2a5b7223 */ /* 0x080fe20000010063 */
[----:B------:R-:W-:Y:S01]  /*5930*/  F2FP.F16.E4M3.UNPACK_B R42, R34 ;  /* 0x00000022ff2a723e */ /* 0x000fe200020006ff */
[--C-:B------:R-:W-:Y:S02]  /*5940*/  HADD2.F32 R99, -RZ, R90.reuse.H0_H0 ;  /* 0x2000005aff637230 */ /* 0x100fe40000004100 */
[----:B------:R-:W-:Y:S01]  /*5950*/  FFMA.FTZ R89, R89, R95, -R98 ;  /* 0x0000005f59597223 */ /* 0x000fe20000010862 */
[----:B------:R-:W-:Y:S01]  /*5960*/  HADD2.F32 R101, -RZ, R90.H1_H1 ;  /* 0x3000005aff657230 */ /* 0x000fe20000004100 */
[----:B------:R-:W-:Y:S01]  /*5970*/  F2FP.SATFINITE.E4M3.F32.PACK_AB_MERGE_C R12, R29, R12, RZ ;  /* 0x0000000c1d0c723e */ /* 0x000fe200048070ff */
[--C-:B------:R-:W-:Y:S01]  /*5980*/  HADD2.F32 R86, -RZ, R42.reuse.H0_H0 ;  /* 0x2000002aff567230 */ /* 0x100fe20000004100 */
[----:B------:R-:W-:Y:S01]  /*5990*/  F2FP.SATFINITE.E4M3.F32.PACK_AB_MERGE_C R29, R31, R28, RZ ;  /* 0x0000001c1f1d723e */ /* 0x000fe200048070ff */
[----:B------:R-:W-:Y:S01]  /*59a0*/  HADD2.F32 R42, -RZ, R42.H1_H1 ;  /* 0x3000002aff2a7230 */ /* 0x000fe20000004100 */
[----:B------:R-:W-:Y:S01]  /*59b0*/  F2FP.SATFINITE.E4M3.F32.PACK_AB_MERGE_C R12, R41, R30, R12 ;  /* 0x0000001e290c723e */ /* 0x000fe2000480700c */
[----:B------:R-:W-:-:S02]  /*59c0*/  HADD2.F32 R34, -RZ, R14.H0_H0 ;  /* 0x2000000eff227230 */ /* 0x000fc40000004100 */
[----:B------:R-:W-:Y:S01]  /*59d0*/  FMUL.FTZ R103, R86, R99 ;  /* 0x0000006356677220 */ /* 0x000fe20000410000 */
[----:B------:R-:W-:Y:S02]  /*59e0*/  HADD2.F32 R14, -RZ, R14.H1_H1 ;  /* 0x3000000eff0e7230 */ /* 0x000fe40000004100 */
        /* <DEDUP_REMOVED lines=40> */
[-C--:B------:R-:W-:Y:S01]  /*5c70*/  F2FP.F16.E4M3.UNPACK_B R96, R9.reuse.H1 ;  /* 0x00000009ff60723e */ /* 0x080fe200030006ff */
[----:B------:R-:W-:Y:S01]  /*5c80*/  HADD2.F32 R11, -RZ, R31.H0_H0 ;  /* 0x2000001fff0b7230 */ /* 0x000fe20000004100 */
[----:B------:R-:W-:Y:S01]  /*5c90*/  F2FP.F16.E4M3.UNPACK_B R95, R9 ;  /* 0x00000009ff5f723e */ /* 0x000fe200020006ff */
[----:B------:R-:W-:-:S02]  /*5ca0*/  HADD2.F32 R40, -RZ, R33.H1_H1 ;  /* 0x30000021ff287230 */ /* 0x000fc40000004100 */
[-C--:B------:R-:W-:Y:S01]  /*5cb0*/  FMUL.FTZ R86, R38, R41.reuse ;  /* 0x0000002926567220 */ /* 0x080fe20000410000 */
[----:B------:R-:W-:Y:S02]  /*5cc0*/  HADD2.F32 R33, -RZ, R10.H0_H0 ;  /* 0x2000000aff217230 */ /* 0x000fe40000004100 */
[C---:B------:R-:W-:Y:S01]  /*5cd0*/  FMUL.FTZ R41, R11.reuse, R41 ;  /* 0x000000290b297220 */ /* 0x040fe20000410000 */
[----:B------:R-:W-:Y:S01]  /*5ce0*/  HADD2.F32 R43, -RZ, R42.H1_H1 ;  /* 0x3000002aff2b7230 */ /* 0x000fe20000004100 */
[----:B------:R-:W-:Y:S01]  /*5cf0*/  F2FP.F16.E4M3.UNPACK_B R89, R8 ;  /* 0x00000008ff59723e */ /* 0x000fe200020006ff */
[----:B------:R-:W-:Y:S02]  /*5d00*/  HADD2.F32 R31, -RZ, R31.H1_H1 ;  /* 0x3000001fff1f7230 */ /* 0x000fe40000004100 */
[----:B------:R-:W-:Y:S02]  /*5d10*/  HADD2.F32 R42, -RZ, R10.H1_H1 ;  /* 0x3000000aff2a7230 */ /* 0x000fe40000004100 */
[----:B------:R-:W-:Y:S01]  /*5d20*/  FFMA.FTZ R10, R11, R33, -R86 ;  /* 0x000000210b0a7223 */ /* 0x000fe20000010856 */
[----:B------:R-:W-:Y:S01]  /*5d30*/  FMUL.FTZ R90, R40, R43 ;  /* 0x0000002b285a7220 */ /* 0x000fe20000410000 */
[----:B------:R-:W-:Y:S01]  /*5d40*/  FFMA.FTZ R11, R38, R33, R41 ;  /* 0x00000021260b7223 */ /* 0x000fe20000010029 */
[C---:B------:R-:W-:Y:S01]  /*5d50*/  FMUL.FTZ R43, R31.reuse, R43 ;  /* 0x0000002b1f2b7220 */ /* 0x040fe20000410000 */
[-C--:B------:R-:W-:Y:S01]  /*5d60*/  F2FP.F16.E4M3.UNPACK_B R33, R15.reuse ;  /* 0x0000000fff21723e */ /* 0x080fe200020006ff */
[-C--:B------:R-:W-:Y:S01]  /*5d70*/  FFMA.FTZ R31, R31, R42.reuse, -R90 ;  /* 0x0000002a1f1f7223 */ /* 0x080fe2000001085a */
[----:B------:R-:W-:Y:S01]  /*5d80*/  F2FP.F16.E4M3.UNPACK_B R15, R15.H1 ;  /* 0x0000000fff0f723e */ /* 0x000fe200030006ff */
[----:B------:R-:W-:Y:S01]  /*5d90*/  FFMA.FTZ R38, R40, R42, R43 ;  /* 0x0000002a28267223 */ /* 0x000fe2000001002b */
[-C--:B------:R-:W-:Y:S01]  /*5da0*/  F2FP.F16.E4M3.UNPACK_B R41, R35.reuse ;  /* 0x00000023ff29723e */ /* 0x080fe200020006ff */
[----:B------:R-:W-:Y:S01]  /*5db0*/  HADD2.F32 R9, -RZ, R96.H0_H0 ;  /* 0x20000060ff097230 */ /* 0x000fe20000004100 */
[----:B------:R-:W-:Y:S01]  /*5dc0*/  F2FP.F16.E4M3.UNPACK_B R42, R35.H1 ;  /* 0x00000023ff2a723e */ /* 0x000fe200030006ff */
[----:B------:R-:W-:Y:S01]  /*5dd0*/  HADD2.F32 R40, -RZ, R15.H0_H0 ;  /* 0x2000000fff287230 */ /* 0x000fe20000004100 */
[----:B------:R-:W-:Y:S01]  /*5de0*/  F2FP.F16.E4M3.UNPACK_B R90, R8.H1 ;  /* 0x00000008ff5a723e */ /* 0x000fe200030006ff */
[----:B------:R-:W-:Y:S01]  /*5df0*/  HADD2.F32 R43, -RZ, R41.H0_H0 ;  /* 0x20000029ff2b7230 */ /* 0x000fe20000004100 */
[----:B------:R-:W-:Y:S01]  /*5e00*/  F2FP.SATFINITE.E4M3.F32.PACK_AB_MERGE_C R10, R31, R10, RZ ;  /* 0x0000000a1f0a723e */ /* 0x000fe200048070ff */
[----:B------:R-:W-:-:S02]  /*5e10*/  HADD2.F32 R8, -RZ, R95.H0_H0 ;  /* 0x2000005fff087230 */ /* 0x000fc40000004100 */
[----:B------:R-:W-:Y:S01]  /*5e20*/  FMUL.FTZ R99, R40, R9 ;  /* 0x0000000928637220 */ /* 0x000fe20000410000 */
[----:B------:R-:W-:Y:S01]  /*5e30*/  HADD2.F32 R35, -RZ, R33.H0_H0 ;  /* 0x20000021ff237230 */ /* 0x000fe20000004100 */
[----:B------:R-:W-:Y:S01]  /*5e40*/  F2FP.SATFINITE.E4M3.F32.PACK_AB_MERGE_C R11, R38, R11, RZ ;  /* 0x0000000b260b723e */ /* 0x000fe200048070ff */
[----:B------:R-:W-:Y:S02]  /*5e50*/  HADD2.F32 R86, -RZ, R42.H0_H0 ;  /* 0x2000002aff567230 */ /* 0x000fe40000004100 */
[-C--:B------:R-:W-:Y:S01]  /*5e60*/  FMUL.FTZ R98, R43, R8.reuse ;  /* 0x000000082b627220 */ /* 0x080fe20000410000 */
[----:B------:R-:W-:Y:S02]  /*5e70*/  HADD2.F32 R91, -RZ, R90.H0_H0 ;  /* 0x2000005aff5b7230 */ /* 0x000fe40000004100 */
[----:B------:R-:W-:Y:S01]  /*5e80*/  FMUL.FTZ R100, R35, R8 ;  /* 0x0000000823647220 */ /* 0x000fe20000410000 */
[----:B------:R-:W-:Y:S02]  /*5e90*/  HADD2.F32 R92, -RZ, R89.H0_H0 ;  /* 0x20000059ff5c7230 */ /* 0x000fe40000004100 */
[----:B------:R-:W-:Y:S01]  /*5ea0*/  FMUL.FTZ R97, R86, R9 ;  /* 0x0000000956617220 */ /* 0x000fe20000410000 */
[----:B------:R-:W-:-:S02]  /*5eb0*/  HADD2.F32 R42, -RZ, R42.H1_H1 ;  /* 0x3000002aff2a7230 */ /* 0x000fc40000004100 */
[-C--:B------:R-:W-:Y:S01]  /*5ec0*/  FFMA.FTZ R99, R86, R91.reuse, R99 ;  /* 0x0000005b56637223 */ /* 0x080fe20000010063 */
[----:B------:R-:W-:Y:S02]  /*5ed0*/  HADD2.F32 R96, -RZ, R96.H1_H1 ;  /* 0x30000060ff607230 */ /* 0x000fe40000004100 */
[----:B------:R-:W-:Y:S01]  /*5ee0*/  FFMA.FTZ R8, R35, R92, -R98 ;  /* 0x0000005c23087223 */ /* 0x000fe20000010862 */
[----:B------:R-:W-:Y:S02]  /*5ef0*/  HADD2.F32 R15, -RZ, R15.H1_H1 ;  /* 0x3000000fff0f7230 */ /* 0x000fe40000004100 */
[----:B------:R-:W-:Y:S01]  /*5f00*/  FFMA.FTZ R97, R40, R91, -R97 ;  /* 0x0000005b28617223 */ /* 0x000fe20000010861 */
[----:B------:R-:W-:Y:S02]  /*5f10*/  HADD2.F32 R41, -RZ, R41.H1_H1 ;  /* 0x30000029ff297230 */ /* 0x000fe40000004100 */
[----:B------:R-:W-:Y:S01]  /*5f20*/  FMUL.FTZ R98, R42, R96 ;  /* 0x000000602a627220 */ /* 0x000fe20000410000 */
[----:B------:R-:W-:-:S02]  /*5f30*/  HADD2.F32 R86, -RZ, R95.H1_H1 ;  /* 0x3000005fff567230 */ /* 0x000fc40000004100 */
[----:B------:R-:W-:Y:S01]  /*5f40*/  FMUL.FTZ R35, R15, R96 ;  /* 0x000000600f237220 */ /* 0x000fe20000410000 */
[----:B------:R-:W-:Y:S02]  /*5f50*/  HADD2.F32 R90, -RZ, R90.H1_H1 ;  /* 0x3000005aff5a7230 */ /* 0x000fe40000004100 */
[----:B------:R-:W-:Y:S01]  /*5f60*/  FFMA.FTZ R9, R43, R92, R100 ;  /* 0x0000005c2b097223 */ /* 0x000fe20000010064 */
[----:B------:R-:W-:Y:S02]  /*5f70*/  HADD2.F32 R33, -RZ, R33.H1_H1 ;  /* 0x30000021ff217230 */ /* 0x000fe40000004100 */
[----:B------:R-:W-:Y:S01]  /*5f80*/  FMUL.FTZ R92, R41, R86 ;  /* 0x00000056295c7220 */ /* 0x000fe20000410000 */
[----:B------:R-:W-:Y:S02]  /*5f90*/  HADD2.F32 R40, -RZ, R89.H1_H1 ;  /* 0x30000059ff287230 */ /* 0x000fe40000004100 */
[-C--:B------:R-:W-:Y:S01]  /*5fa0*/  FFMA.FTZ R98, R15, R90.reuse, -R98 ;  /* 0x0000005a0f627223 */ /* 0x080fe20000010862 */
[----:B------:R-:W-:Y:S01]  /*5fb0*/  FFMA.FTZ R42, R42, R90, R35 ;  /* 0x0000005a2a2a7223 */ /* 0x000fe20000010023 */
[----:B------:R-:W-:Y:S01]  /*5fc0*/  FMUL.FTZ R86, R33, R86 ;  /* 0x0000005621567220 */ /* 0x000fe20000410000 */
[----:B------:R-:W-:Y:S01]  /*5fd0*/  F2FP.SATFINITE.E4M3.F32.PACK_AB_MERGE_C R13, R13, R28, R10 ;  /* 0x0000001c0d0d723e */ /* 0x000fe2000480700a */
[-C--:B------:R-:W-:Y:S01]  /*5fe0*/  FFMA.FTZ R33, R33, R40.reuse, -R92 ;  /* 0x0000002821217223 */ /* 0x080fe2000001085c */
[----:B------:R-:W-:Y:S01]  /*5ff0*/  F2FP.SATFINITE.E4M3.F32.PACK_AB_MERGE_C R97, R98, R97, RZ ;  /* 0x000000616261723e */ /* 0x000fe200048070ff */
[----:B------:R-:W-:Y:S01]  /*6000*/  FFMA.FTZ R86, R41, R40, R86 ;  /* 0x0000002829567223 */ /* 0x000fe20000010056 */
[----:B------:R-:W-:-:S02]  /*6010*/  F2FP.SATFINITE.E4M3.F32.PACK_AB_MERGE_C R42, R42, R99, RZ ;  /* 0x000000632a2a723e */ /* 0x000fc400048070ff */
[----:B------:R-:W-:Y:S02]  /*6020*/  F2FP.SATFINITE.E4M3.F32.PACK_AB_MERGE_C R15, R33, R8, R97 ;  /* 0x00000008210f723e */ /* 0x000fe40004807061 */
[----:B------:R-:W-:Y:S02]  /*6030*/  F2FP.SATFINITE.E4M3.F32.PACK_AB_MERGE_C R33, R30, R29, R11 ;  /* 0x0000001d1e21723e */ /* 0x000fe4000480700b */
[----:B------:R-:W-:-:S07]  /*6040*/  F2FP.SATFINITE.E4M3.F32.PACK_AB_MERGE_C R35, R86, R9, R42 ;  /* 0x000000095623723e */ /* 0x000fce000480702a */
.L_x_1980:
[----:B------:R-:W-:Y:S05]  /*6050*/  BSYNC B1 ;  /* 0x0000000000017941 */ /* 0x000fea0003800000 */
.L_x_1979:
        /* <DEDUP_REMOVED lines=10> */
.L_x_1952:
[----:B------:R-:W-:-:S06]  /*6100*/  UISETP.NE.AND UP0, UPT, UR36, 0x3, UPT ;  /* 0x000000032400788c */ /* 0x000fcc000bf05270 */
[----:B------:R-:W-:-:S13]  /*6110*/  PLOP3.LUT P3, PT, PT, PT, UP0, 0x80, 0x0 ;  /* 0x000000000000781c */ /* 0x000fda0003f6f008 */
[----:B------:R-:W-:Y:S05]  /*6120*/  @!P3 BRA `(.L_x_1981) ;  /* 0x000000000004b947 */ /* 0x000fea0003800000 */
[----:B------:R-:W-:Y:S01]  /*6130*/  BPT.TRAP 0x1 ;  /* 0x000000040000795c */ /* 0x000fe20000300000 */
.L_x_1981:
        /* <DEDUP_REMOVED lines=8> */
.L_x_2214:
[----:B------:R-:W-:Y:S05]  /*61c0*/  BSYNC B1 ;  /* 0x0000000000017941 */ /* 0x000fea0003800000 */
.L_x_1982:
        /* <DEDUP_REMOVED lines=9> */
.L_x_1959:
[----:B------:R-:W-:Y:S05]  /*6260*/  BSYNC B0 ;  /* 0x0000000000007941 */ /* 0x000fea0003800000 */
.L_x_1951:
        /* <DEDUP_REMOVED lines=17> */
.L_x_1985:
[----:B------:R-:W-:Y:S05]  /*6380*/  BSYNC B0 ;  /* 0x0000000000007941 */ /* 0x000fea0003800000 */
.L_x_1984:
[----:B------:R-:W2:Y:S01]  /*6390*/  SYNCS.PHASECHK.TRANS64.TRYWAIT P5, [R82+URZ+0x19cb0], R85 ;  /* 0x019cb055520075a7 */ /* 0x000ea200080a017f */
[----:B------:R-:W-:Y:S01]  /*63a0*/  BSSY B0, `(.L_x_1986) ;  /* 0x0000003000007945 */ /* 0x000fe20003800000 */
[----:B------:R-:W-:-:S03]  /*63b0*/  ISETP.GE.AND P3, PT, R19, R84, PT ;  /* 0x000000541300720c */ /* 0x000fc60003f66270 */
[----:B--2---:R-:W-:Y:S10]  /*63c0*/  @!P5 BRA `(.L_x_1987) ;  /* 0x000001500074d947 */ /* 0x004ff40003800000 */
.L_x_2215:
[----:B------:R-:W-:Y:S05]  /*63d0*/  BSYNC B0 ;  /* 0x0000000000007941 */ /* 0x000fea0003800000 */
.L_x_1986:
        /* <DEDUP_REMOVED lines=22> */
.L_x_1989:
[----:B------:R-:W-:Y:S05]  /*6540*/  BSYNC B0 ;  /* 0x0000000000007941 */ /* 0x000fea0003800000 */
.L_x_1988:
        /* <DEDUP_REMOVED lines=17> */
.L_x_1946:
[----:B------:R-:W-:Y:S04]  /*6660*/  BSSY B0, `(.L_x_1991) ;  /* 0x0000004000007945 */ /* 0x000fe80003800000 */
[----:B------:R-:W-:Y:S05]  /*6670*/  @P3 BRA `(.L_x_1992) ;  /* 0x0000000000083947 */ /* 0x000fea0003800000 */
[----:B------:R-:W0:Y:S02]  /*6680*/  FENCE.VIEW.ASYNC.G ;  /* 0x00000000000073c6 */ /* 0x000e240000000100 */
[----:B0-----:R-:W-:Y:S06]  /*6690*/  BAR.ARV 0xc, 0x200 ;  /* 0x0308000000007b1d */ /* 0x001fec0000002000 */
.L_x_1992:
[----:B------:R-:W-:Y:S05]  /*66a0*/  BSYNC B0 ;  /* 0x0000000000007941 */ /* 0x000fea0003800000 */
.L_x_1991:
[----:B------:R-:W2:Y:S01]  /*66b0*/  LDL R2, [R1+0x60] ;  /* 0x0000600001027983 */ /* 0x000ea20000100800 */
[----:B------:R-:W-:Y:S01]  /*66c0*/  ULDC.64 UR4, c[0x0][0x990] ;  /* 0x0002640000047ab9 */ /* 0x000fe20000000a00 */
[----:B------:R-:W-:Y:S02]  /*66d0*/  ULDC.64 UR6, c[0x0][0x998] ;  /* 0x0002660000067ab9 */ /* 0x000fe40000000a00 */
[----:B------:R-:W3:Y:S04]  /*66e0*/  LDL R5, [R1+0x48] ;  /* 0x0000480001057983 */ /* 0x000ee80000100800 */
[----:B------:R-:W3:Y:S01]  /*66f0*/  LDL R20, [R1+0x38] ;  /* 0x0000380001147983 */ /* 0x000ee20000100800 */
[----:B------:R-:W-:Y:S02]  /*6700*/  ISETP.NE.U32.AND P0, PT, RZ, UR4, PT ;  /* 0x00000004ff007c0c */ /* 0x000fe4000bf05070 */
[----:B------:R-:W-:Y:S01]  /*6710*/  ISETP.NE.U32.AND P1, PT, RZ, UR6, PT ;  /* 0x00000006ff007c0c */ /* 0x000fe2000bf25070 */
[----:B----4-:R-:W4:Y:S01]  /*6720*/  LDL R14, [R1+0x20] ;  /* 0x00002000010e7983 */ /* 0x010f220000100800 */
[----:B------:R-:W-:-:S02]  /*6730*/  ISETP.NE.AND.EX P0, PT, RZ, UR5, PT, P0 ;  /* 0x00000005ff007c0c */ /* 0x000fc4000bf05300 */
        /* <DEDUP_REMOVED lines=9> */
[----:B------:R-:W-:-:S03]  /*67d0*/  @P0 SHF.R.S32.HI R15, RZ, 0x1f, R20 ;  /* 0x0000001fff0f0819 */ /* 0x000fc60000011414 */
        /* <DEDUP_REMOVED lines=10> */
[----:B------:R-:W-:-:S04]  /*6880*/  @P1 IMAD.WIDE.U32 R6, R20, R12, R4 ;  /* 0x0000000c14061225 */ /* 0x000fc800078e0004 */
[----:B------:R-:W-:Y:S01]  /*6890*/  @P0 IMAD.IADD R5, R3, 0x1, R9 ;  /* 0x0000000103050824 */ /* 0x000fe200078e0209 */
[----:B------:R-:W-:Y:S01]  /*68a0*/  @P1 LEA R8, P3, R6, UR6, 0x2 ;  /* 0x0000000606081c11 */ /* 0x000fe2000f8610ff */
[----:B------:R-:W-:Y:S01]  /*68b0*/  @P1 IMAD.IADD R3, R7, 0x1, R11 ;  /* 0x0000000107031824 */ /* 0x000fe200078e020b */
[----:B------:R-:W-:Y:S01]  /*68c0*/  @P0 LEA R4, P2, R2, UR4, 0x2 ;  /* 0x0000000402040c11 */ /* 0x000fe2000f8410ff */
[----:B------:R-:W-:Y:S01]  /*68d0*/  IMAD.MOV.U32 R0, RZ, RZ, 0x3f800000 ;  /* 0x3f800000ff007424 */ /* 0x000fe200078e00ff */
[----:B------:R-:W-:Y:S02]  /*68e0*/  ULDC UR4, c[0x0][0x988] ;  /* 0x0002620000047ab9 */ /* 0x000fe40000000800 */
[----:B------:R-:W-:Y:S01]  /*68f0*/  @P1 LEA.HI.X R9, R6, UR7, R3, 0x2, P3 ;  /* 0x0000000706091c11 */ /* 0x000fe200098f1403 */
[----:B------:R-:W-:Y:S01]  /*6900*/  IMAD.MOV.U32 R3, RZ, RZ, 0x3f800000 ;  /* 0x3f800000ff037424 */ /* 0x000fe200078e00ff */
[----:B------:R-:W-:Y:S02]  /*6910*/  @P0 LEA.HI.X R5, R2, UR5, R5, 0x2, P2 ;  /* 0x0000000502050c11 */ /* 0x000fe400090f1405 */
[----:B------:R-:W0:Y:S01]  /*6920*/  LDC R2, c[0x0][0x448] ;  /* 0x00011200ff027b82 */ /* 0x000e220000000800 */
[----:B------:R-:W2:Y:S04]  /*6930*/  @P1 LDG.E R0, desc[UR42][R8.64] ;  /* 0x0000002a08001981 */ /* 0x000ea8000c1e1900 */
[----:B------:R1:W2:Y:S01]  /*6940*/  @P0 LDG.E R3, desc[UR42][R4.64] ;  /* 0x0000002a04030981 */ /* 0x0002a2000c1e1900 */
[----:B0-----:R-:W-:-:S13]  /*6950*/  ISETP.NE.AND P0, PT, R2, 0x1, PT ;  /* 0x000000010200780c */ /* 0x001fda0003f05270 */
[----:B------:R-:W0:Y:S08]  /*6960*/  @P0 LDC R7, c[0x0][0x44c] ;  /* 0x00011300ff070b82 */ /* 0x000e300000000800 */
[----:B------:R-:W3:Y:S01]  /*6970*/  @P0 LDC R6, c[0x0][0x450] ;  /* 0x00011400ff060b82 */ /* 0x000ee20000000800 */
[----:B----4-:R-:W-:-:S04]  /*6980*/  VIADD R2, R14, 0xbf ;  /* 0x000000bf0e027836 */ /* 0x010fc80000000000 */
[----:B0-----:R-:W-:-:S05]  /*6990*/  @P0 IMAD.HI.U32 R7, R2, R7, RZ ;  /* 0x0000000702070227 */ /* 0x001fca00078e00ff */
[----:B---3--:R-:W-:-:S05]  /*69a0*/  @P0 SHF.R.U32.HI R2, RZ, R6, R7 ;  /* 0x00000006ff020219 */ /* 0x008fca0000011607 */
[----:B------:R-:W-:-:S05]  /*69b0*/  IMAD.IADD R2, R87, 0x1, R2 ;  /* 0x0000000157027824 */ /* 0x000fca00078e0202 */
[----:B-1----:R-:W-:-:S04]  /*69c0*/  SHF.R.S32.HI R5, RZ, 0x1f, R2 ;  /* 0x0000001fff057819 */ /* 0x002fc80000011402 */
[----:B------:R-:W-:-:S04]  /*69d0*/  LEA.HI R5, R5, R2, RZ, 0x7 ;  /* 0x0000000205057211 */ /* 0x000fc800078f38ff */
[----:B------:R-:W-:-:S04]  /*69e0*/  SHF.R.S32.HI R5, RZ, 0x7, R5 ;  /* 0x00000007ff057819 */ /* 0x000fc80000011405 */
[----:B------:R-:W-:-:S04]  /*69f0*/  VIMNMX R88, R88, R5, PT ;  /* 0x0000000558587248 */ /* 0x000fc80003fe0100 */
[----:B------:R-:W-:Y:S02]  /*6a00*/  ISETP.GE.AND P1, PT, R88, 0x1, PT ;  /* 0x000000015800780c */ /* 0x000fe40003f26270 */
[----:B------:R-:W-:Y:S02]  /*6a10*/  CS2R R20, SRZ ;  /* 0x0000000000147805 */ /* 0x000fe4000001ff00 */
[----:B------:R-:W-:Y:S02]  /*6a20*/  PLOP3.LUT P0, PT, PT, PT, PT, 0x80, 0x0 ;  /* 0x000000000000781c */ /* 0x000fe40003f0f070 */
[----:B------:R-:W-:Y:S02]  /*6a30*/  CS2R R134, SRZ ;  /* 0x0000000000867805 */ /* 0x000fe4000001ff00 */
[----:B------:R-:W-:Y:S02]  /*6a40*/  CS2R R28, SRZ ;  /* 0x00000000001c7805 */ /* 0x000fe4000001ff00 */
[----:B------:R-:W-:-:S02]  /*6a50*/  CS2R R14, SRZ ;  /* 0x00000000000e7805 */ /* 0x000fc4000001ff00 */
[----:B------:R-:W-:Y:S01]  /*6a60*/  CS2R R128, SRZ ;  /* 0x0000000000807805 */ /* 0x000fe2000001ff00 */
[----:B------:R-:W-:Y:S01]  /*6a70*/  IMAD.MOV.U32 R25, RZ, RZ, RZ ;  /* 0x000000ffff197224 */ /* 0x000fe200078e00ff */
[----:B------:R-:W-:Y:S02]  /*6a80*/  CS2R R126, SRZ ;  /* 0x00000000007e7805 */ /* 0x000fe4000001ff00 */
[----:B------:R-:W-:Y:S02]  /*6a90*/  CS2R R30, SRZ ;  /* 0x00000000001e7805 */ /* 0x000fe4000001ff00 */
[----:B------:R-:W-:Y:S02]  /*6aa0*/  CS2R R12, SRZ ;  /* 0x00000000000c7805 */ /* 0x000fe4000001ff00 */
[----:B------:R-:W-:Y:S01]  /*6ab0*/  CS2R R120, SRZ ;  /* 0x0000000000787805 */ /* 0x000fe2000001ff00 */
        /* <DEDUP_REMOVED lines=11> */
[----:B------:R-:W-:Y:S02]  /*6b70*/  CS2R R6, SRZ ;  /* 0x0000000000067805 */ /* 0x000fe4000001ff00 */
[----:B------:R-:W-:Y:S02]  /*6b80*/  CS2R R96, SRZ ;  /* 0x0000000000607805 */ /* 0x000fe4000001ff00 */
[----:B------:R-:W-:Y:S01]  /*6b90*/  CS2R R94, SRZ ;  /* 0x00000000005e7805 */ /* 0x000fe2000001ff00 */
[----:B------:R-:W-:Y:S01]  /*6ba0*/  IMAD.MOV.U32 R38, RZ, RZ, RZ ;  /* 0x000000ffff267224 */ /* 0x000fe200078e00ff */
[----:B------:R-:W-:Y:S01]  /*6bb0*/  CS2R R4, SRZ ;  /* 0x0000000000047805 */ /* 0x000fe2000001ff00 */
[----:B------:R-:W-:-:S02]  /*6bc0*/  IMAD.MOV.U32 R89, RZ, RZ, RZ ;  /* 0x000000ffff597224 */ /* 0x000fc400078e00ff */
[----:B--2---:R-:W-:Y:S01]  /*6bd0*/  FMUL.FTZ R2, R3, R0 ;  /* 0x0000000003027220 */ /* 0x004fe20000410000 */
[----:B------:R-:W-:-:S03]  /*6be0*/  IMAD.MOV.U32 R0, RZ, RZ, RZ ;  /* 0x000000ffff007224 */ /* 0x000fc600078e00ff */
[----:B------:R-:W-:Y:S01]  /*6bf0*/  FMUL.FTZ R2, R2, UR4 ;  /* 0x0000000402027c20 */ /* 0x000fe20008410000 */
[----:B------:R-:W-:Y:S06]  /*6c00*/  @!P1 BRA `(.L_x_1993) ;  /* 0x000000b8006c9947 */ /* 0x000fec0003800000 */
[----:B------:R-:W0:Y:S01]  /*6c10*/  S2R R26, SR_TID.X ;  /* 0x00000000001a7919 */ /* 0x000e220000002100 */
[----:B------:R-:W-:Y:S01]  /*6c20*/  BSSY B6, `(.L_x_1994) ;  /* 0x000001f000067945 */ /* 0x000fe20003800000 */
[----:B0-----:R-:W-:-:S05]  /*6c30*/  VIADD R37, R26, 0xffffff80 ;  /* 0xffffff801a257836 */ /* 0x001fca0000000000 */
[----:B------:R-:W-:-:S04]  /*6c40*/  SHF.R.S32.HI R26, RZ, 0x1f, R37 ;  /* 0x0000001fff1a7819 */ /* 0x000fc80000011425 */
[----:B------:R-:W-:-:S04]  /*6c50*/  LEA.HI R26, R26, R37, RZ, 0x7 ;  /* 0x000000251a1a7211 */ /* 0x000fc800078f38ff */
[----:B------:R-:W-:-:S05]  /*6c60*/  SHF.R.S32.HI R26, RZ, 0x7, R26 ;  /* 0x00000007ff1a7819 */ /* 0x000fca000001141a */
[----:B------:R0:W1:Y:S02]  /*6c70*/  SHFL.IDX PT, R0, R26, RZ, 0x1f ;  /* 0x00001fff1a007589 */ /* 0x00006400000e0000 */
[----:B0-----:R-:W-:-:S05]  /*6c80*/  VIADD R26, R16, 0xf000 ;  /* 0x0000f000101a7836 */ /* 0x001fca0000000000 */
[----:B------:R-:W-:Y:S01]  /*6c90*/  LOP3.LUT P0, RZ, R26, 0x3ff, RZ, 0xc0, !PT ;  /* 0x000003ff1aff7812 */ /* 0x000fe2000780c0ff */
[----:B-1----:R-:W-:-:S05]  /*6ca0*/  IMAD.HI R3, R0, 0x55555556, RZ ;  /* 0x5555555600037827 */ /* 0x002fca00078e02ff */
        /* <DEDUP_REMOVED lines=22> */
.L_x_1995:
[----:B------:R-:W-:Y:S05]  /*6e10*/  BSYNC B6 ;  /* 0x0000000000067941 */ /* 0x000fea0003800000 */
.L_x_1994:
        /* <DEDUP_REMOVED lines=13> */
.L_x_1999:
[----:B-1----:R1:W2:Y:S02]  /*6ef0*/  SYNCS.PHASECHK.TRANS64.TRYWAIT P0, [R16+URZ+0x19c00], R3 ;  /* 0x019c0003100075a7 */ /* 0x0022a4000800017f */
[----:B--2---:R-:W-:Y:S05]  /*6f00*/  @!P0 NANOSLEEP.SYNCS 0x989680 ;  /* 0x009896800000895d */ /* 0x004fea0003900000 */
[----:B------:R-:W2:Y:S02]  /*6f10*/  @!P0 SYNCS.PHASECHK.TRANS64 P0, [R16+URZ+0x19c00], R3 ;  /* 0x019c0003100085a7 */ /* 0x000ea4000800007f */
[----:B--2---:R-:W-:Y:S05]  /*6f20*/  @!P0 BRA `(.L_x_1999) ;  /* 0xfffffffc00f08947 */ /* 0x004fea000383ffff */
.L_x_1998:
[----:B------:R-:W-:Y:S05]  /*6f30*/  BSYNC B0 ;  /* 0x0000000000007941 */ /* 0x000fea0003800000 */
.L_x_1997:
[----:B------:R-:W-:Y:S05]  /*6f40*/  BRA `(.L_x_2000) ;  /* 0x0000004400647947 */ /* 0x000fea0003800000 */
.L_x_1996:
        /* <DEDUP_REMOVED lines=30> */
.L_x_2002:
[----:B------:R-:W-:Y:S05]  /*7130*/  BSYNC B6 ;  /* 0x0000000000067941 */ /* 0x000fea0003800000 */
.L_x_2001:
        /* <DEDUP_REMOVED lines=24> */
[----:B------:R-:W-:Y:S01]  /*72c0*/  IMAD R4, R0, UR4, RZ ;  /* 0x0000000400047c24 */ /* 0x000fe2000f8e02ff */
[----:B------:R-:W-:Y:S01]  /*72d0*/  IADD3 R5, P1, R8, UR8, RZ ;  /* 0x0000000808057c10 */ /* 0x000fe2000ff3e0ff */
[----:B------:R-:W-:-:S04]  /*72e0*/  IMAD.WIDE.U32 R6, R11, UR4, R6 ;  /* 0x000000040b067c25 */ /* 0x000fc8000f8e0006 */
[----:B------:R-:W-:Y:S02]  /*72f0*/  IMAD R0, R0, UR6, RZ ;  /* 0x0000000600007c24 */ /* 0x000fe4000f8e02ff */
        /* <DEDUP_REMOVED lines=11> */
[----:B------:R0:W4:Y:S02]  /*73b0*/  SHFL.IDX PT, R14, R5, RZ, 0x1e1f ;  /* 0x001e1fff050e7589 */ /* 0x00012400000e0000 */
.L_x_2221:
[----:B0-----:R-:W5:Y:S04]  /*73c0*/  LDL R5, [R1+0x24] ;  /* 0x0000240001057983 */ /* 0x001f680000100800 */
[----:B------:R-:W2:Y:S01]  /*73d0*/  LDL R6, [R1+0x5c] ;  /* 0x00005c0001067983 */ /* 0x000ea20000100800 */
[----:B------:R-:W-:Y:S01]  /*73e0*/  BSSY B1, `(.L_x_2006) ;  /* 0x000002f000017945 */ /* 0x000fe20003800000 */
[----:B------:R-:W-:Y:S02]  /*73f0*/  CS2R R26, SRZ ;  /* 0x00000000001a7805 */ /* 0x000fe4000001ff00 */
[----:B------:R-:W-:Y:S02]  /*7400*/  CS2R R20, SRZ ;  /* 0x0000000000147805 */ /* 0x000fe4000001ff00 */
[----:B------:R-:W-:-:S02]  /*7410*/  CS2R R8, SRZ ;  /* 0x0000000000087805 */ /* 0x000fc4000001ff00 */
[----:B------:R-:W-:Y:S02]  /*7420*/  CS2R R24, SRZ ;  /* 0x0000000000187805 */ /* 0x000fe4000001ff00 */
[----:B------:R-:W-:Y:S01]  /*7430*/  CS2R R12, SRZ ;  /* 0x00000000000c7805 */ /* 0x000fe2000001ff00 */
[----:B-----5:R-:W-:Y:S01]  /*7440*/  IMAD R39, R5, R39, RZ ;  /* 0x0000002705277224 */ /* 0x020fe200078e02ff */
[----:B--2---:R-:W-:-:S04]  /*7450*/  LEA.HI R5, R6, R6, RZ, 0x1 ;  /* 0x0000000606057211 */ /* 0x004fc800078f08ff */
[----:B------:R-:W-:Y:S02]  /*7460*/  ISETP.GE.AND P0, PT, R10, R39, PT ;  /* 0x000000270a00720c */ /* 0x000fe40003f06270 */
[----:B------:R-:W-:Y:S02]  /*7470*/  CS2R R10, SRZ ;  /* 0x00000000000a7805 */ /* 0x000fe4000001ff00 */
[----:B------:R-:W-:-:S05]  /*7480*/  LOP3.LUT R5, R5, 0xfffffffe, RZ, 0xc0, !PT ;  /* 0xfffffffe05057812 */ /* 0x000fca00078ec0ff */
[----:B------:R-:W-:-:S05]  /*7490*/  IMAD.IADD R5, R6, 0x1, -R5 ;  /* 0x0000000106057824 */ /* 0x000fca00078e0a05 */
[----:B------:R-:W-:Y:S01]  /*74a0*/  SHF.L.U32 R5, R5, 0x1f, RZ ;  /* 0x0000001f05057819 */ /* 0x000fe200000006ff */
[----:B------:R-:W-:Y:S06]  /*74b0*/  @P0 BRA `(.L_x_2007) ;  /* 0x0000000000840947 */ /* 0x000fec0003800000 */
[----:B------:R-:W2:Y:S01]  /*74c0*/  LDL R32, [R1+0xc] ;  /* 0x00000c0001207983 */ /* 0x000ea20000100800 */
[----:B------:R-:W-:-:S03]  /*74d0*/  ULDC UR4, c[0x0][0x3f4] ;  /* 0x0000fd0000047ab9 */ /* 0x000fc60000000800 */
[----:B------:R-:W2:Y:S04]  /*74e0*/  LDL R15, [R1+0x10] ;  /* 0x00001000010f7983 */ /* 0x000ea80000100800 */
[----:B------:R-:W2:Y:S04]  /*74f0*/  LDL R40, [R1+0x74] ;  /* 0x0000740001287983 */ /* 0x000ea80000100800 */
[----:B------:R-:W2:Y:S01]  /*7500*/  LDL R38, [R1+0x70] ;  /* 0x0000700001267983 */ /* 0x000ea20000100800 */
[----:B------:R-:W-:Y:S02]  /*7510*/  ISETP.GE.AND P5, PT, R154, UR4, PT ;  /* 0x000000049a007c0c */ /* 0x000fe4000bfa6270 */
[----:B------:R-:W-:-:S02]  /*7520*/  CS2R R24, SRZ ;  /* 0x0000000000187805 */ /* 0x000fc4000001ff00 */
[----:B------:R-:W-:Y:S02]  /*7530*/  CS2R R26, SRZ ;  /* 0x00000000001a7805 */ /* 0x000fe4000001ff00 */
[----:B------:R-:W-:-:S07]  /*7540*/  CS2R R12, SRZ ;  /* 0x00000000000c7805 */ /* 0x000fce000001ff00 */
[----:B------:R-:W-:Y:S02]  /*7550*/  @!P5 SHF.R.S32.HI R9, RZ, 0x1f, R154 ;  /* 0x0000001fff09d819 */ /* 0x000fe4000001149a */
[C---:B------:R-:W-:Y:S02]  /*7560*/  @!P5 IADD3 R6, P2, R154.reuse, R3, RZ ;  /* 0x000000039a06d210 */ /* 0x040fe40007f5e0ff */
[----:B----4-:R-:W-:-:S03]  /*7570*/  @!P5 IADD3 R28, P3, R154, R14, RZ ;  /* 0x0000000e9a1cd210 */ /* 0x010fc60007f7e0ff */
[--C-:B-1----:R-:W-:Y:S02]  /*7580*/  @!P5 IMAD.X R7, R0, 0x1, R9.reuse, P2 ;  /* 0x000000010007d824 */ /* 0x102fe400010e0609 */
[----:B---3--:R-:W-:Y:S01]  /*7590*/  @!P5 IMAD.X R29, R4, 0x1, R9, P3 ;  /* 0x00000001041dd824 */ /* 0x008fe200018e0609 */
[----:B------:R-:W-:Y:S02]  /*75a0*/  CS2R R20, SRZ ;  /* 0x0000000000147805 */ /* 0x000fe4000001ff00 */
[----:B------:R-:W-:Y:S02]  /*75b0*/  CS2R R10, SRZ ;  /* 0x00000000000a7805 */ /* 0x000fe4000001ff00 */
[----:B------:R-:W-:Y:S01]  /*75c0*/  CS2R R8, SRZ ;  /* 0x0000000000087805 */ /* 0x000fe2000001ff00 */
[----:B------:R0:W5:Y:S04]  /*75d0*/  @!P5 LD.E.64 R24, desc[UR42][R6.64] ;  /* 0x0000002a0618d980 */ /* 0x000168000c101b00 */
[----:B------:R0:W5:Y:S01]  /*75e0*/  @!P5 LD.E.64 R26, desc[UR42][R28.64] ;  /* 0x0000002a1c1ad980 */ /* 0x000162000c101b00 */
[----:B--2---:R-:W-:-:S02]  /*75f0*/  ISETP.GE.AND P1, PT, R32, UR4, PT ;  /* 0x0000000420007c0c */ /* 0x004fc4000bf26270 */
[----:B------:R-:W-:-:S11]  /*7600*/  ISETP.GE.AND P0, PT, R15, UR4, PT ;  /* 0x000000040f007c0c */ /* 0x000fd6000bf06270 */
[CC--:B------:R-:W-:Y:S02]  /*7610*/  @!P1 IADD3 R30, P4, R32.reuse, R3.reuse, RZ ;  /* 0x00000003201e9210 */ /* 0x0c0fe40007f9e0ff */
[-C--:B------:R-:W-:Y:S02]  /*7620*/  @!P1 IADD3 R32, P2, R32, R14.reuse, RZ ;  /* 0x0000000e20209210 */ /* 0x080fe40007f5e0ff */
[C---:B------:R-:W-:Y:S01]  /*7630*/  @!P0 IADD3 R34, P3, R15.reuse, R3, RZ ;  /* 0x000000030f228210 */ /* 0x040fe20007f7e0ff */
[--C-:B------:R-:W-:Y:S01]  /*7640*/  @!P1 IMAD.X R31, R0, 0x1, R40.reuse, P4 ;  /* 0x00000001001f9824 */ /* 0x100fe200020e0628 */
[----:B------:R-:W-:Y:S01]  /*7650*/  @!P0 IADD3 R14, P4, R15, R14, RZ ;  /* 0x0000000e0f0e8210 */ /* 0x000fe20007f9e0ff */
[----:B------:R-:W-:Y:S02]  /*7660*/  @!P1 IMAD.X R33, R4, 0x1, R40, P2 ;  /* 0x0000000104219824 */ /* 0x000fe400010e0628 */
[--C-:B------:R-:W-:Y:S01]  /*7670*/  @!P0 IMAD.X R35, R0, 0x1, R38.reuse, P3 ;  /* 0x0000000100238824 */ /* 0x100fe200018e0626 */
[----:B------:R0:W5:Y:S01]  /*7680*/  @!P1 LD.E.64 R12, desc[UR42][R30.64] ;  /* 0x0000002a1e0c9980 */ /* 0x000162000c101b00 */
[----:B------:R-:W-:-:S03]  /*7690*/  @!P0 IMAD.X R15, R4, 0x1, R38, P4 ;  /* 0x00000001040f8824 */ /* 0x000fc600020e0626 */
[----:B------:R0:W5:Y:S04]  /*76a0*/  @!P1 LD.E.64 R20, desc[UR42][R32.64] ;  /* 0x0000002a20149980 */ /* 0x000168000c101b00 */
[----:B------:R0:W5:Y:S04]  /*76b0*/  @!P0 LD.E.64 R10, desc[UR42][R34.64] ;  /* 0x0000002a220a8980 */ /* 0x000168000c101b00 */
[----:B------:R0:W5:Y:S02]  /*76c0*/  @!P0 LD.E.64 R8, desc[UR42][R14.64] ;  /* 0x0000002a0e088980 */ /* 0x000164000c101b00 */
.L_x_2007:
[----:B------:R-:W-:Y:S05]  /*76d0*/  BSYNC B1 ;  /* 0x0000000000017941 */ /* 0x000fea0003800000 */
.L_x_2006:
[----:B-1----:R-:W2:Y:S01]  /*76e0*/  LDL.LU R0, [R1+0x34] ;  /* 0x0000340001007983 */ /* 0x002ea20000300800 */
[----:B------:R-:W1:Y:S01]  /*76f0*/  SYNCS.PHASECHK.TRANS64.TRYWAIT P0, [R16+URZ+0x19c00], R5 ;  /* 0x019c0005100075a7 */ /* 0x000e62000800017f */
[----:B------:R-:W-:Y:S01]  /*7700*/  BSSY B1, `(.L_x_2008) ;  /* 0x0000005000017945 */ /* 0x000fe20003800000 */
[----:B--2---:R-:W-:-:S05]  /*7710*/  IMAD R0, R0, -0xc0, R39 ;  /* 0xffffff4000007824 */ /* 0x004fca00078e0227 */
[----:B------:R-:W-:-:S04]  /*7720*/  VIMNMX R0, R0, 0xc0, PT ;  /* 0x000000c000007848 */ /* 0x000fc80003fe0100 */
[----:B------:R-:W-:Y:S01]  /*7730*/  ISETP.GE.AND P1, PT, R19, R0, PT ;  /* 0x000000001300720c */ /* 0x000fe20003f26270 */
[----:B-1----:R-:W-:-:S12]  /*7740*/  @!P0 BRA `(.L_x_2009) ;  /* 0x0000014000148947 */ /* 0x002fd80003800000 */
.L_x_2222:
[----:B------:R-:W-:Y:S05]  /*7750*/  BSYNC B1 ;  /* 0x0000000000017941 */ /* 0x000fea0003800000 */
.L_x_2008:
[----:B------:R-:W-:Y:S05]  /*7760*/  @P1 BRA `(.L_x_2010) ;  /* 0x0000003c00381947 */ /* 0x000fea0003800000 */
[----:B---3--:R-:W2:Y:S01]  /*7770*/  LDL R4, [R1+0xc] ;  /* 0x00000c0001047983 */ /* 0x008ea20000100800 */
[----:B------:R-:W3:Y:S03]  /*7780*/  LDC R3, c[0x0][0x3f4] ;  /* 0x0000fd00ff037b82 */ /* 0x000ee60000000800 */
[----:B------:R-:W4:Y:S01]  /*7790*/  LDL R0, [R1+0x10] ;  /* 0x0000100001007983 */ /* 0x000f220000100800 */
[----:B------:R-:W-:Y:S01]  /*77a0*/  BSSY B1, `(.L_x_2011) ;  /* 0x000007b000017945 */ /* 0x000fe20003800000 */
[-C--:B---3--:R-:W-:Y:S02]  /*77b0*/  ISETP.GE.AND P0, PT, R154, R3.reuse, PT ;  /* 0x000000039a00720c */ /* 0x088fe40003f06270 */
[-C--:B--2---:R-:W-:Y:S02]  /*77c0*/  ISETP.GE.AND P1, PT, R4, R3.reuse, PT ;  /* 0x000000030400720c */ /* 0x084fe40003f26270 */
[----:B----4-:R-:W-:-:S09]  /*77d0*/  ISETP.GE.AND P2, PT, R0, R3, PT ;  /* 0x000000030000720c */ /* 0x010fd20003f46270 */
[----:B------:R-:W-:Y:S05]  /*77e0*/  @P0 BRA `(.L_x_2012) ;  /* 0x0000000400d80947 */ /* 0x000fea0003800000 */
[----:B01----:R-:W0:Y:S01]  /*77f0*/  LDS.128 R4, [R37+0xf000] ;  /* 0x00f0000025047984 */ /* 0x003e220000000c00 */
        /* <DEDUP_REMOVED lines=117> */
.L_x_2012:
[----:B------:R-:W-:Y:S05]  /*7f50*/  BSYNC B1 ;  /* 0x0000000000017941 */ /* 0x000fea0003800000 */
.L_x_2011:
[----:B------:R-:W-:Y:S04]  /*7f60*/  BSSY B1, `(.L_x_2013) ;  /* 0x000007c000017945 */ /* 0x000fe80003800000 */
[----:B------:R-:W-:Y:S05]  /*7f70*/  @P1 BRA `(.L_x_2014) ;  /* 0x0000000400e81947 */ /* 0x000fea0003800000 */
[----:B012---:R-:W0:Y:S01]  /*7f80*/  LDS.128 R4, [R37+0x10800] ;  /* 0x0108000025047984 */ /* 0x007e220000000c00 */
        /* <DEDUP_REMOVED lines=121> */
.L_x_2014:
[----:B------:R-:W-:Y:S05]  /*8720*/  BSYNC B1 ;  /* 0x0000000000017941 */ /* 0x000fea0003800000 */
.L_x_2013:
[----:B------:R-:W-:Y:S05]  /*8730*/  @P2 BRA `(.L_x_2010) ;  /* 0x0000002c00442947 */ /* 0x000fea0003800000 */
[----:B0123--:R-:W0:Y:S01]  /*8740*/  LDS.128 R4, [R37+0x12000] ;  /* 0x0120000025047984 */ /* 0x00fe220000000c00 */
        /* <DEDUP_REMOVED lines=118> */
.L_x_2004:
        /* <DEDUP_REMOVED lines=32> */
.L_x_2228:
[----:B------:R-:W5:Y:S04]  /*90b0*/  LDL R4, [R1+0x24] ;  /* 0x0000240001047983 */ /* 0x000f680000100800 */
[----:B------:R-:W2:Y:S01]  /*90c0*/  LDL R13, [R1+0x5c] ;  /* 0x00005c00010d7983 */ /* 0x000ea20000100800 */
[----:B------:R-:W-:Y:S01]  /*90d0*/  BSSY B1, `(.L_x_2016) ;  /* 0x000002c000017945 */ /* 0x000fe20003800000 */
[----:B------:R-:W-:Y:S02]  /*90e0*/  CS2R R8, SRZ ;  /* 0x0000000000087805 */ /* 0x000fe4000001ff00 */
[----:B------:R-:W-:Y:S02]  /*90f0*/  CS2R R14, SRZ ;  /* 0x00000000000e7805 */ /* 0x000fe4000001ff00 */
[----:B------:R-:W-:Y:S01]  /*9100*/  CS2R R26, SRZ ;  /* 0x00000000001a7805 */ /* 0x000fe2000001ff00 */
[----:B-----5:R-:W-:Y:S01]  /*9110*/  IMAD R41, R4, R25, RZ ;  /* 0x0000001904297224 */ /* 0x020fe200078e02ff */
[----:B------:R-:W-:-:S02]  /*9120*/  CS2R R4, SRZ ;  /* 0x0000000000047805 */ /* 0x000fc4000001ff00 */
[----:B------:R-:W-:Y:S02]  /*9130*/  CS2R R24, SRZ ;  /* 0x0000000000187805 */ /* 0x000fe4000001ff00 */
[----:B--2---:R-:W-:Y:S02]  /*9140*/  LEA.HI R6, R13, R13, RZ, 0x1 ;  /* 0x0000000d0d067211 */ /* 0x004fe400078f08ff */
[----:B------:R-:W-:Y:S02]  /*9150*/  ISETP.GE.AND P0, PT, R10, R41, PT ;  /* 0x000000290a00720c */ /* 0x000fe40003f06270 */
[----:B------:R-:W-:Y:S02]  /*9160*/  CS2R R10, SRZ ;  /* 0x00000000000a7805 */ /* 0x000fe4000001ff00 */
[----:B------:R-:W-:Y:S02]  /*9170*/  LOP3.LUT R12, R6, 0xfffffffe, RZ, 0xc0, !PT ;  /* 0xfffffffe060c7812 */ /* 0x000fe400078ec0ff */
[----:B------:R-:W-:-:S03]  /*9180*/  CS2R R6, SRZ ;  /* 0x0000000000067805 */ /* 0x000fc6000001ff00 */
[----:B------:R-:W-:Y:S01]  /*9190*/  IMAD.IADD R39, R13, 0x1, -R12 ;  /* 0x000000010d277824 */ /* 0x000fe200078e0a0c */
[----:B------:R-:W-:-:S04]  /*91a0*/  CS2R R12, SRZ ;  /* 0x00000000000c7805 */ /* 0x000fc8000001ff00 */
[----:B------:R-:W-:Y:S01]  /*91b0*/  SHF.L.U32 R39, R39, 0x1f, RZ ;  /* 0x0000001f27277819 */ /* 0x000fe200000006ff */
[----:B------:R-:W-:Y:S06]  /*91c0*/  @P0 BRA `(.L_x_2017) ;  /* 0x0000000000700947 */ /* 0x000fec0003800000 */
[----:B------:R-:W2:Y:S01]  /*91d0*/  LDL R28, [R1+0x6c] ;  /* 0x00006c00011c7983 */ /* 0x000ea20000100800 */
        /* <DEDUP_REMOVED lines=12> */
[----:B----4-:R-:W-:-:S05]  /*92a0*/  @!P4 IADD3 R30, P1, R22, R21, RZ ;  /* 0x00000015161ec210 */ /* 0x010fca0007f3e0ff */
[----:B---3--:R-:W-:Y:S02]  /*92b0*/  @!P4 IMAD.X R31, R20, 0x1, R5, P1 ;  /* 0x00000001141fc824 */ /* 0x008fe400008e0605 */
[----:B--2---:R-:W-:Y:S01]  /*92c0*/  @!P5 IMAD.SHL.U32 R4, R28, 0x10, RZ ;  /* 0x000000101c04d824 */ /* 0x004fe200078e00ff */
[----:B------:R-:W-:-:S04]  /*92d0*/  @!P4 IADD3 R28, P0, R22, R3, RZ ;  /* 0x00000003161cc210 */ /* 0x000fc80007f1e0ff */
[-C--:B------:R-:W-:Y:S01]  /*92e0*/  @!P5 IADD3 R32, P2, R3, R4.reuse, RZ ;  /* 0x000000040320d210 */ /* 0x080fe20007f5e0ff */
[C---:B-1----:R-:W-:Y:S01]  /*92f0*/  @!P4 IMAD.X R29, R0.reuse, 0x1, R5, P0 ;  /* 0x00000001001dc824 */ /* 0x042fe200000e0605 */
[----:B------:R-:W-:Y:S02]  /*9300*/  @!P5 IADD3 R34, P3, R21, R4, RZ ;  /* 0x000000041522d210 */ /* 0x000fe40007f7e0ff */
[----:B------:R-:W-:Y:S02]  /*9310*/  @!P5 SHF.R.S32.HI R3, RZ, 0x1f, R4 ;  /* 0x0000001fff03d819 */ /* 0x000fe40000011404 */
[----:B------:R-:W-:Y:S01]  /*9320*/  CS2R R4, SRZ ;  /* 0x0000000000047805 */ /* 0x000fe2000001ff00 */
[----:B------:R0:W5:Y:S02]  /*9330*/  @!P4 LD.E.128 R12, desc[UR42][R28.64] ;  /* 0x0000002a1c0cc980 */ /* 0x000164000c101d00 */
[--C-:B------:R-:W-:Y:S02]  /*9340*/  @!P5 IMAD.X R33, R0, 0x1, R3.reuse, P2 ;  /* 0x000000010021d824 */ /* 0x100fe400010e0603 */
[----:B------:R-:W-:Y:S01]  /*9350*/  @!P5 IMAD.X R35, R20, 0x1, R3, P3 ;  /* 0x000000011423d824 */ /* 0x000fe200018e0603 */
[----:B------:R0:W5:Y:S04]  /*9360*/  @!P4 LD.E.128 R4, desc[UR42][R30.64] ;  /* 0x0000002a1e04c980 */ /* 0x000168000c101d00 */
[----:B------:R0:W5:Y:S04]  /*9370*/  @!P5 LD.E.128 R24, desc[UR42][R32.64] ;  /* 0x0000002a2018d980 */ /* 0x000168000c101d00 */
[----:B------:R0:W5:Y:S02]  /*9380*/  @!P5 LD.E.128 R8, desc[UR42][R34.64] ;  /* 0x0000002a2208d980 */ /* 0x000164000c101d00 */
.L_x_2017:
[----:B------:R-:W-:Y:S05]  /*9390*/  BSYNC B1 ;  /* 0x0000000000017941 */ /* 0x000fea0003800000 */
.L_x_2016:
[----:B-1----:R-:W2:Y:S01]  /*93a0*/  LDL.LU R0, [R1+0x34] ;  /* 0x0000340001007983 */ /* 0x002ea20000300800 */
[----:B------:R-:W1:Y:S01]  /*93b0*/  SYNCS.PHASECHK.TRANS64.TRYWAIT P0, [R16+URZ+0x19c00], R39 ;  /* 0x019c0027100075a7 */ /* 0x000e62000800017f */
[----:B------:R-:W-:Y:S01]  /*93c0*/  BSSY B1, `(.L_x_2018) ;  /* 0x0000005000017945 */ /* 0x000fe20003800000 */
[----:B--2---:R-:W-:-:S05]  /*93d0*/  IMAD R0, R0, -0xc0, R41 ;  /* 0xffffff4000007824 */ /* 0x004fca00078e0229 */
[----:B------:R-:W-:-:S04]  /*93e0*/  VIMNMX R0, R0, 0xc0, PT ;  /* 0x000000c000007848 */ /* 0x000fc80003fe0100 */
[----:B------:R-:W-:Y:S01]  /*93f0*/  ISETP.GE.AND P1, PT, R19, R0, PT ;  /* 0x000000001300720c */ /* 0x000fe20003f26270 */
[----:B-1----:R-:W-:-:S12]  /*9400*/  @!P0 BRA `(.L_x_2019) ;  /* 0x0000012400688947 */ /* 0x002fd80003800000 */
.L_x_2229:
[----:B------:R-:W-:Y:S05]  /*9410*/  BSYNC B1 ;  /* 0x0000000000017941 */ /* 0x000fea0003800000 */
.L_x_2018:
        /* <DEDUP_REMOVED lines=23> */
[----:B------:R-:W-:Y:S02]  /*9590*/  SHF.R.U32.HI R43, RZ, 0x8, R6 ;  /* 0x00000008ff2b7819 */ /* 0x000fe40000011606 */
[----:B------:R-:W-:Y:S02]  /*95a0*/  LOP3.LUT R40, R40, 0xff, RZ, 0xc0, !PT ;  /* 0x000000ff28287812 */ /* 0x000fe400078ec0ff */
[----:B------:R-:W-:Y:S02]  /*95b0*/  LOP3.LUT R44, R7, 0xff, RZ, 0xc0, !PT ;  /* 0x000000ff072c7812 */ /* 0x000fe400078ec0ff */
        /* <DEDUP_REMOVED lines=8> */
[----:B------:R-:W-:Y:S01]  /*9640*/  LOP3.LUT R42, R6, 0xff, RZ, 0xc0, !PT ;  /* 0x000000ff062a7812 */ /* 0x000fe200078ec0ff */
        /* <DEDUP_REMOVED lines=19> */
[----:B------:R-:W-:Y:S02]  /*9780*/  PRMT R40, R40, 0x7604, R21 ;  /* 0x0000760428287816 */ /* 0x000fe40000000015 */
[----:B------:R-:W-:Y:S02]  /*9790*/  SHF.R.U32.HI R21, RZ, 0x10, R13 ;  /* 0x00000010ff157819 */ /* 0x000fe4000001160d */
[----:B------:R-:W-:Y:S02]  /*97a0*/  PRMT R44, R47, 0x7604, R44 ;  /* 0x000076042f2c7816 */ /* 0x000fe4000000002c */
[----:B------:R-:W-:Y:S01]  /*97b0*/  PRMT R49, R43, 0x7604, R42 ;  /* 0x000076042b317816 */ /* 0x000fe2000000002a */
[----:B------:R-:W-:Y:S01]  /*97c0*/  IMAD.U32 R21, R21, 0x10000, RZ ;  /* 0x0001000015157824 */ /* 0x000fe200078e00ff */
[----:B------:R-:W-:-:S02]  /*97d0*/  SHF.R.U32.HI R47, RZ, 0x10, R5 ;  /* 0x00000010ff2f7819 */ /* 0x000fc40000011605 */
[----:B------:R-:W-:Y:S02]  /*97e0*/  SHF.R.U32.HI R43, RZ, 0x10, R15 ;  /* 0x00000010ff2b7819 */ /* 0x000fe4000001160f */
[----:B------:R-:W-:Y:S01]  /*97f0*/  LOP3.LUT R21, R38, 0xff0000, R21, 0xf8, !PT ;  /* 0x00ff000026157812 */ /* 0x000fe200078ef815 */
[----:B------:R-:W-:Y:S01]  /*9800*/  IMAD.U32 R47, R47, 0x10000, RZ ;  /* 0x000100002f2f7824 */ /* 0x000fe200078e00ff */
[----:B------:R-:W-:Y:S01]  /*9810*/  LOP3.LUT R39, R39, 0xff0000, R12, 0xf8, !PT ;  /* 0x00ff000027277812 */ /* 0x000fe200078ef80c */
[----:B------:R-:W-:Y:S01]  /*9820*/  IMAD.U32 R43, R43, 0x10000, RZ ;  /* 0x000100002b2b7824 */ /* 0x000fe200078e00ff */
[----:B------:R-:W-:Y:S02]  /*9830*/  LOP3.LUT R41, R41, 0xff0000, R14, 0xf8, !PT ;  /* 0x00ff000029297812 */ /* 0x000fe400078ef80e */
[----:B------:R-:W-:Y:S02]  /*9840*/  LOP3.LUT R47, R40, 0xff0000, R47, 0xf8, !PT ;  /* 0x00ff0000282f7812 */ /* 0x000fe400078ef82f */
[----:B------:R-:W-:-:S02]  /*9850*/  LOP3.LUT R43, R20, 0xff0000, R43, 0xf8, !PT ;  /* 0x00ff0000142b7812 */ /* 0x000fc400078ef82b */
[----:B------:R-:W-:Y:S02]  /*9860*/  LOP3.LUT R40, R21, 0xff000000, R13, 0xf8, !PT ;  /* 0xff00000015287812 */ /* 0x000fe400078ef80d */
[----:B------:R-:W-:Y:S02]  /*9870*/  LOP3.LUT R13, R45, 0xff0000, R4, 0xf8, !PT ;  /* 0x00ff00002d0d7812 */ /* 0x000fe400078ef804 */
[----:B------:R-:W-:Y:S02]  /*9880*/  SHF.R.U32.HI R51, RZ, 0x10, R7 ;  /* 0x00000010ff337819 */ /* 0x000fe40000011607 */
[----:B------:R-:W-:Y:S02]  /*9890*/  LOP3.LUT R49, R49, 0xff0000, R6, 0xf8, !PT ;  /* 0x00ff000031317812 */ /* 0x000fe400078ef806 */
[----:B------:R-:W-:Y:S01]  /*98a0*/  LOP3.LUT R48, R47, 0xff000000, R5, 0xf8, !PT ;  /* 0xff0000002f307812 */ /* 0x000fe200078ef805 */
[----:B------:R-:W-:Y:S01]  /*98b0*/  IMAD.U32 R51, R51, 0x10000, RZ ;  /* 0x0001000033337824 */ /* 0x000fe200078e00ff */
[----:B------:R-:W-:-:S02]  /*98c0*/  LOP3.LUT R20, R39, 0xff000000, R12, 0xf8, !PT ;  /* 0xff00000027147812 */ /* 0x000fc400078ef80c */
[----:B------:R-:W-:Y:S02]  /*98d0*/  LOP3.LUT R45, R43, 0xff000000, R15, 0xf8, !PT ;  /* 0xff0000002b2d7812 */ /* 0x000fe400078ef80f */
[----:B------:R-:W-:Y:S02]  /*98e0*/  LOP3.LUT R12, R41, 0xff000000, R14, 0xf8, !PT ;  /* 0xff000000290c7812 */ /* 0x000fe400078ef80e */
[----:B------:R-:W-:Y:S02]  /*98f0*/  LOP3.LUT R15, R13, 0xff000000, R4, 0xf8, !PT ;  /* 0xff0000000d0f7812 */ /* 0x000fe400078ef804 */
[----:B------:R-:W-:Y:S02]  /*9900*/  LOP3.LUT R4, R49, 0xff000000, R6, 0xf8, !PT ;  /* 0xff00000031047812 */ /* 0x000fe400078ef806 */
[-C--:B0-----:R-:W-:Y:S02]  /*9910*/  F2FP.F16.E4M3.UNPACK_B R41, R31.reuse ;  /* 0x0000001fff29723e */ /* 0x081fe400020006ff */
[----:B------:R-:W-:-:S02]  /*9920*/  F2FP.F16.E4M3.UNPACK_B R46, R31.H1 ;  /* 0x0000001fff2e723e */ /* 0x000fc400030006ff */
[-C--:B------:R-:W-:Y:S02]  /*9930*/  F2FP.F16.E4M3.UNPACK_B R14, R28.reuse ;  /* 0x0000001cff0e723e */ /* 0x080fe400020006ff */
[----:B------:R-:W-:Y:S02]  /*9940*/  F2FP.F16.E4M3.UNPACK_B R38, R28.H1 ;  /* 0x0000001cff26723e */ /* 0x000fe400030006ff */
[----:B------:R-:W-:Y:S02]  /*9950*/  F2FP.F16.E4M3.UNPACK_B R49, R48 ;  /* 0x00000030ff31723e */ /* 0x000fe400020006ff */
[----:B-1----:R-:W-:Y:S02]  /*9960*/  F2FP.F16.E4M3.UNPACK_B R31, R33 ;  /* 0x00000021ff1f723e */ /* 0x002fe400020006ff */
[----:B------:R-:W-:Y:S01]  /*9970*/  F2FP.F16.E4M3.UNPACK_B R28, R40 ;  /* 0x00000028ff1c723e */ /* 0x000fe200020006ff */
[----:B------:R-:W-:Y:S01]  /*9980*/  HADD2.F32 R50, -RZ, R49.H0_H0 ;  /* 0x20000031ff327230 */ /* 0x000fe20000004100 */
[-C--:B------:R-:W-:Y:S01]  /*9990*/  F2FP.F16.E4M3.UNPACK_B R21, R29.reuse ;  /* 0x0000001dff15723e */ /* 0x080fe200020006ff */
[----:B------:R-:W-:Y:S01]  /*99a0*/  HADD2.F32 R6, -RZ, R31.H0_H0 ;  /* 0x2000001fff067230 */ /* 0x000fe20000004100 */
[----:B------:R-:W-:Y:S01]  /*99b0*/  LOP3.LUT R51, R44, 0xff0000, R51, 0xf8, !PT ;  /* 0x00ff00002c337812 */ /* 0x000fe200078ef833 */
[--C-:B------:R-:W-:Y:S01]  /*99c0*/  HADD2.F32 R44, -RZ, R28.reuse.H0_H0 ;  /* 0x2000001cff2c7230 */ /* 0x100fe20000004100 */
[----:B------:R-:W-:Y:S01]  /*99d0*/  F2FP.F16.E4M3.UNPACK_B R39, R29.H1 ;  /* 0x0000001dff27723e */ /* 0x000fe200030006ff */
[----:B------:R-:W-:Y:S01]  /*99e0*/  HADD2.F32 R13, -RZ, R21.H0_H0 ;  /* 0x20000015ff0d7230 */ /* 0x000fe20000004100 */
[-C--:B------:R-:W-:Y:S01]  /*99f0*/  F2FP.F16.E4M3.UNPACK_B R29, R32.reuse ;  /* 0x00000020ff1d723e */ /* 0x080fe200020006ff */
[----:B------:R-:W-:Y:S01]  /*9a00*/  HADD2.F32 R49, -RZ, R49.H1_H1 ;  /* 0x30000031ff317230 */ /* 0x000fe20000004100 */
[----:B------:R-:W-:Y:S01]  /*9a10*/  F2FP.F16.E4M3.UNPACK_B R43, R32.H1 ;  /* 0x00000020ff2b723e */ /* 0x000fe200030006ff */
[C---:B------:R-:W-:Y:S01]  /*9a20*/  FMUL.FTZ R32, R6.reuse, R50 ;  /* 0x0000003206207220 */ /* 0x040fe20000410000 */
[-C--:B------:R-:W-:Y:S01]  /*9a30*/  F2FP.F16.E4M3.UNPACK_B R42, R35.reuse ;  /* 0x00000023ff2a723e */ /* 0x080fe200020006ff */
[----:B------:R-:W-:Y:S01]  /*9a40*/  HADD2.F32 R31, -RZ, R31.H1_H1 ;  /* 0x3000001fff1f7230 */ /* 0x000fe20000004100 */
[----:B------:R-:W-:Y:S01]  /*9a50*/  F2FP.F16.E4M3.UNPACK_B R47, R35.H1 ;  /* 0x00000023ff2f723e */ /* 0x000fe200030006ff */
[-C--:B------:R-:W-:Y:S01]  /*9a60*/  FMUL.FTZ R35, R6, R44.reuse ;  /* 0x0000002c06237220 */ /* 0x080fe20000410000 */
[----:B------:R-:W-:Y:S01]  /*9a70*/  F2FP.F16.E4M3.UNPACK_B R33, R33.H1 ;  /* 0x00000021ff21723e */ /* 0x000fe200030006ff */
[C---:B------:R-:W-:Y:S01]  /*9a80*/  FFMA.FTZ R6, R13.reuse, R44, -R32 ;  /* 0x0000002c0d067223 */ /* 0x040fe20000010820 */
[----:B------:R-:W-:Y:S01]  /*9a90*/  F2FP.F16.E4M3.UNPACK_B R48, R48.H1 ;  /* 0x00000030ff30723e */ /* 0x000fe200030006ff */
[----:B------:R-:W-:Y:S01]  /*9aa0*/  FFMA.FTZ R13, R13, R50, R35 ;  /* 0x000000320d0d7223 */ /* 0x000fe20000010023 */
[----:B------:R-:W-:Y:S01]  /*9ab0*/  F2FP.F16.E4M3.UNPACK_B R40, R40.H1 ;  /* 0x00000028ff28723e */ /* 0x000fe200030006ff */
[----:B------:R-:W-:-:S02]  /*9ac0*/  HADD2.F32 R35, -RZ, R28.H1_H1 ;  /* 0x3000001cff237230 */ /* 0x000fc40000004100 */
[----:B------:R-:W-:Y:S01]  /*9ad0*/  FMUL.FTZ R53, R31, R49 ;  /* 0x000000311f357220 */ /* 0x000fe20000410000 */
[----:B------:R-:W-:Y:S01]  /*9ae0*/  HADD2.F32 R28, -RZ, R21.H1_H1 ;  /* 0x30000015ff1c7230 */ /* 0x000fe20000004100 */
[----:B------:R-:W-:Y:S01]  /*9af0*/  LOP3.LUT R51, R51, 0xff000000, R7, 0xf8, !PT ;  /* 0xff00000033337812 */ /* 0x000fe200078ef807 */
[----:B------:R-:W-:Y:S02]  /*9b00*/  HADD2.F32 R50, -RZ, R48.H0_H0 ;  /* 0x20000030ff327230 */ /* 0x000fe40000004100 */
[----:B------:R-:W-:Y:S01]  /*9b10*/  FMUL.FTZ R52, R31, R35 ;  /* 0x000000231f347220 */ /* 0x000fe20000410000 */
[----:B------:R-:W-:Y:S01]  /*9b20*/  HADD2.F32 R21, -RZ, R33.H0_H0 ;  /* 0x20000021ff157230 */ /* 0x000fe20000004100 */
[-C--:B------:R-:W-:Y:S01]  /*9b30*/  F2FP.F16.E4M3.UNPACK_B R7, R34.reuse ;  /* 0x00000022ff07723e */ /* 0x080fe200020006ff */
[----:B------:R-:W-:Y:S01]  /*9b40*/  HADD2.F32 R44, -RZ, R40.H0_H0 ;  /* 0x20000028ff2c7230 */ /* 0x000fe20000004100 */
[----:B------:R-:W-:Y:S01]  /*9b50*/  F2FP.F16.E4M3.UNPACK_B R34, R34.H1 ;  /* 0x00000022ff22723e */ /* 0x000fe200030006ff */
[----:B------:R-:W-:-:S02]  /*9b60*/  HADD2.F32 R32, -RZ, R39.H0_H0 ;  /* 0x20000027ff207230 */ /* 0x000fc40000004100 */
[C---:B------:R-:W-:Y:S01]  /*9b70*/  FMUL.FTZ R31, R21.reuse, R50 ;  /* 0x00000032151f7220 */ /* 0x040fe20000410000 */
[----:B------:R-:W-:Y:S02]  /*9b80*/  HADD2.F32 R39, -RZ, R39.H1_H1 ;  /* 0x30000027ff277230 */ /* 0x000fe40000004100 */
[-C--:B------:R-:W-:Y:S01]  /*9b90*/  FMUL.FTZ R55, R21, R44.reuse ;  /* 0x0000002c15377220 */ /* 0x080fe20000410000 */
[----:B------:R-:W-:Y:S01]  /*9ba0*/  FFMA.FTZ R21, R28, R35, -R53 ;  /* 0x000000231c157223 */ /* 0x000fe20000010835 */
[----:B------:R-:W-:Y:S01]  /*9bb0*/  FFMA.FTZ R31, R32, R44, -R31 ;  /* 0x0000002c201f7223 */ /* 0x000fe2000001081f */
[----:B------:R-:W-:Y:S01]  /*9bc0*/  FFMA.FTZ R28, R28, R49, R52 ;  /* 0x000000311c1c7223 */ /* 0x000fe20000010034 */
[----:B------:R-:W-:Y:S01]  /*9bd0*/  FFMA.FTZ R32, R32, R50, R55 ;  /* 0x0000003220207223 */ /* 0x000fe20000010037 */
[----:B------:R-:W-:Y:S01]  /*9be0*/  F2FP.F16.E4M3.UNPACK_B R52, R51 ;  /* 0x00000033ff34723e */ /* 0x000fe200020006ff */
[----:B------:R-:W-:Y:S01]  /*9bf0*/  HADD2.F32 R50, -RZ, R48.H1_H1 ;  /* 0x30000030ff327230 */ /* 0x000fe20000004100 */
[----:B------:R-:W-:Y:S01]  /*9c00*/  F2FP.F16.E4M3.UNPACK_B R48, R45 ;  /* 0x0000002dff30723e */ /* 0x000fe200020006ff */
[----:B------:R-:W-:Y:S01]  /*9c10*/  HADD2.F32 R35, -RZ, R33.H1_H1 ;  /* 0x30000021ff237230 */ /* 0x000fe20000004100 */
[----:B------:R-:W-:Y:S01]  /*9c20*/  F2FP.F16.E4M3.UNPACK_B R51, R51.H1 ;  /* 0x00000033ff33723e */ /* 0x000fe200030006ff */
[----:B------:R-:W-:Y:S01]  /*9c30*/  HADD2.F32 R44, -RZ, R40.H1_H1 ;  /* 0x30000028ff2c7230 */ /* 0x000fe20000004100 */
[----:B------:R-:W-:Y:S01]  /*9c40*/  F2FP.F16.E4M3.UNPACK_B R5, R30 ;  /* 0x0000001eff05723e */ /* 0x000fe200020006ff */
[----:B------:R-:W-:-:S02]  /*9c50*/  HADD2.F32 R53, -RZ, R52.H0_H0 ;  /* 0x20000034ff357230 */ /* 0x000fc40000004100 */
[C---:B------:R-:W-:Y:S01]  /*9c60*/  FMUL.FTZ R54, R35.reuse, R50 ;  /* 0x0000003223367220 */ /* 0x040fe20000410000 */
[----:B------:R-:W-:Y:S02]  /*9c70*/  HADD2.F32 R40, -RZ, R42.H0_H0 ;  /* 0x2000002aff287230 */ /* 0x000fe40000004100 */
[----:B------:R-:W-:Y:S01]  /*9c80*/  FMUL.FTZ R35, R35, R44 ;  /* 0x0000002c23237220 */ /* 0x000fe20000410000 */
[----:B------:R-:W-:Y:S01]  /*9c90*/  HADD2.F32 R49, -RZ, R48.H0_H0 ;  /* 0x20000030ff317230 */ /* 0x000fe20000004100 */
[----:B------:R-:W-:Y:S01]  /*9ca0*/  F2FP.F16.E4M3.UNPACK_B R30, R30.H1 ;  /* 0x0000001eff1e723e */ /* 0x000fe200030006ff */
[----:B------:R-:W-:Y:S02]  /*9cb0*/  HADD2.F32 R33, -RZ, R41.H0_H0 ;  /* 0x20000029ff217230 */ /* 0x000fe40000004100 */
[C---:B------:R-:W-:Y:S01]  /*9cc0*/  FMUL.FTZ R56, R40.reuse, R53 ;  /* 0x0000003528387220 */ /* 0x040fe20000410000 */
[----:B------:R-:W-:Y:S02]  /*9cd0*/  HADD2.F32 R52, -RZ, R52.H1_H1 ;  /* 0x30000034ff347230 */ /* 0x000fe40000004100 */
[-C--:B------:R-:W-:Y:S01]  /*9ce0*/  FMUL.FTZ R58, R40, R49.reuse ;  /* 0x00000031283a7220 */ /* 0x080fe20000410000 */
[C---:B------:R-:W-:Y:S01]  /*9cf0*/  FFMA.FTZ R40, R39.reuse, R44, -R54 ;  /* 0x0000002c27287223 */ /* 0x040fe20000010836 */
[----:B------:R-:W-:Y:S01]  /*9d00*/  FFMA.FTZ R39, R39, R50, R35 ;  /* 0x0000003227277223 */ /* 0x000fe20000010023 */
[C---:B------:R-:W-:Y:S01]  /*9d10*/  FFMA.FTZ R35, R33.reuse, R49, -R56 ;  /* 0x0000003121237223 */ /* 0x040fe20000010838 */
[----:B------:R-:W-:Y:S01]  /*9d20*/  HADD2.F32 R49, -RZ, R48.H1_H1 ;  /* 0x30000030ff317230 */ /* 0x000fe20000004100 */
[----:B------:R-:W-:Y:S01]  /*9d30*/  F2FP.F16.E4M3.UNPACK_B R48, R45.H1 ;  /* 0x0000002dff30723e */ /* 0x000fe200030006ff */
[----:B------:R-:W-:Y:S01]  /*9d40*/  FFMA.FTZ R33, R33, R53, R58 ;  /* 0x0000003521217223 */ /* 0x000fe2000001003a */
[----:B------:R-:W-:Y:S01]  /*9d50*/  HADD2.F32 R42, -RZ, R42.H1_H1 ;  /* 0x3000002aff2a7230 */ /* 0x000fe20000004100 */
[----:B------:R-:W-:Y:S01]  /*9d60*/  F2FP.SATFINITE.E4M3.F32.PACK_AB_MERGE_C R32, R39, R32, RZ ;  /* 0x000000202720723e */ /* 0x000fe200048070ff */
[----:B------:R-:W-:-:S02]  /*9d70*/  HADD2.F32 R53, -RZ, R51.H0_H0 ;  /* 0x20000033ff357230 */ /* 0x000fc40000004100 */
[----:B------:R-:W-:Y:S02]  /*9d80*/  HADD2.F32 R44, -RZ, R47.H0_H0 ;  /* 0x2000002fff2c7230 */ /* 0x000fe40000004100 */
        /* <DEDUP_REMOVED lines=16> */
[----:B------:R-:W-:Y:S01]  /*9e90*/  F2FP.SATFINITE.E4M3.F32.PACK_AB_MERGE_C R13, R28, R13, R32 ;  /* 0x0000000d1c0d723e */ /* 0x000fe20004807020 */
[----:B------:R-:W-:Y:S02]  /*9ea0*/  HADD2.F32 R54, -RZ, R53.H0_H0 ;  /* 0x20000035ff367230 */ /* 0x000fe40000004100 */
[----:B------:R-:W-:Y:S01]  /*9eb0*/  FMUL.FTZ R58, R47, R52 ;  /* 0x000000342f3a7220 */ /* 0x000fe20000410000 */
[----:B------:R-:W-:-:S02]  /*9ec0*/  HADD2.F32 R46, -RZ, R43.H0_H0 ;  /* 0x2000002bff2e7230 */ /* 0x000fc40000004100 */
[----:B------:R-:W-:Y:S02]  /*9ed0*/  HADD2.F32 R55, -RZ, R51.H1_H1 ;  /* 0x30000033ff377230 */ /* 0x000fe40000004100 */
[----:B------:R-:W-:Y:S02]  /*9ee0*/  HADD2.F32 R51, -RZ, R50.H0_H0 ;  /* 0x20000032ff337230 */ /* 0x000fe40000004100 */
[C---:B------:R-:W-:Y:S01]  /*9ef0*/  FMUL.FTZ R56, R46.reuse, R54 ;  /* 0x000000362e387220 */ /* 0x040fe20000410000 */
[----:B------:R-:W-:Y:S02]  /*9f00*/  HADD2.F32 R49, -RZ, R38.H0_H0 ;  /* 0x20000026ff317230 */ /* 0x000fe40000004100 */
[----:B------:R-:W-:Y:S01]  /*9f10*/  FMUL.FTZ R59, R47, R55 ;  /* 0x000000372f3b7220 */ /* 0x000fe20000410000 */
[----:B------:R-:W-:Y:S02]  /*9f20*/  HADD2.F32 R53, -RZ, R53.H1_H1 ;  /* 0x30000035ff357230 */ /* 0x000fe40000004100 */
[----:B------:R-:W-:Y:S01]  /*9f30*/  FMUL.FTZ R57, R46, R51 ;  /* 0x000000332e397220 */ /* 0x000fe20000410000 */
[----:B------:R-:W-:-:S02]  /*9f40*/  HADD2.F32 R43, -RZ, R43.H1_H1 ;  /* 0x3000002bff2b7230 */ /* 0x000fc40000004100 */
[C---:B------:R-:W-:Y:S01]  /*9f50*/  FFMA.FTZ R47, R49.reuse, R51, -R56 ;  /* 0x00000033312f7223 */ /* 0x040fe20000010838 */
[----:B------:R-:W-:Y:S02]  /*9f60*/  HADD2.F32 R51, -RZ, R50.H1_H1 ;  /* 0x30000032ff337230 */ /* 0x000fe40000004100 */
[C---:B------:R-:W-:Y:S01]  /*9f70*/  FFMA.FTZ R46, R48.reuse, R52, -R59 ;  /* 0x00000034302e7223 */ /* 0x040fe2000001083b */
[----:B------:R-:W-:Y:S01]  /*9f80*/  F2FP.F16.E4M3.UNPACK_B R52, R15 ;  /* 0x0000000fff34723e */ /* 0x000fe200020006ff */
[----:B------:R-:W-:Y:S01]  /*9f90*/  FFMA.FTZ R49, R49, R54, R57 ;  /* 0x0000003631317223 */ /* 0x000fe20000010039 */
[----:B------:R-:W-:Y:S01]  /*9fa0*/  HADD2.F32 R38, -RZ, R38.H1_H1 ;  /* 0x30000026ff267230 */ /* 0x000fe20000004100 */
[----:B------:R-:W-:Y:S01]  /*9fb0*/  F2FP.F16.E4M3.UNPACK_B R50, R20 ;  /* 0x00000014ff32723e */ /* 0x000fe200020006ff */
[C---:B------:R-:W-:Y:S01]  /*9fc0*/  FMUL.FTZ R15, R43.reuse, R53 ;  /* 0x000000352b0f7220 */ /* 0x040fe20000410000 */
[----:B------:R-:W-:Y:S01]  /*9fd0*/  FMUL.FTZ R54, R43, R51 ;  /* 0x000000332b367220 */ /* 0x000fe20000410000 */
[----:B------:R-:W-:Y:S01]  /*9fe0*/  FFMA.FTZ R48, R48, R55, R58 ;  /* 0x0000003730307223 */ /* 0x000fe2000001003a */
[----:B------:R-:W-:-:S02]  /*9ff0*/  HADD2.F32 R43, -RZ, R52.H0_H0 ;  /* 0x20000034ff2b7230 */ /* 0x000fc40000004100 */
[C---:B------:R-:W-:Y:S01]  /*a000*/  FFMA.FTZ R56, R38.reuse, R51, -R15 ;  /* 0x0000003326387223 */ /* 0x040fe2000001080f */
[--C-:B------:R-:W-:Y:S02]  /*a010*/  HADD2.F32 R20, -RZ, R29.reuse.H0_H0 ;  /* 0x2000001dff147230 */ /* 0x100fe40000004100 */
[----:B------:R-:W-:Y:S01]  /*a020*/  FFMA.FTZ R58, R38, R53, R54 ;  /* 0x00000035263a7223 */ /* 0x000fe20000010036 */
[----:B------:R-:W-:Y:S02]  /*a030*/  HADD2.F32 R38, -RZ, R50.H0_H0 ;  /* 0x20000032ff267230 */ /* 0x000fe40000004100 */
[----:B------:R-:W-:Y:S02]  /*a040*/  HADD2.F32 R15, -RZ, R14.H0_H0 ;  /* 0x2000000eff0f7230 */ /* 0x000fe40000004100 */
[C---:B------:R-:W-:Y:S01]  /*a050*/  FMUL.FTZ R54, R20.reuse, R43 ;  /* 0x0000002b14367220 */ /* 0x040fe20000410000 */
[----:B------:R-:W-:Y:S02]  /*a060*/  HADD2.F32 R52, -RZ, R52.H1_H1 ;  /* 0x30000034ff347230 */ /* 0x000fe40000004100 */
[----:B------:R-:W-:Y:S01]  /*a070*/  FMUL.FTZ R20, R20, R38 ;  /* 0x0000002614147220 */ /* 0x000fe20000410000 */
[----:B------:R-:W-:-:S02]  /*a080*/  HADD2.F32 R29, -RZ, R29.H1_H1 ;  /* 0x3000001dff1d7230 */ /* 0x000fc40000004100 */
[----:B------:R-:W-:Y:S01]  /*a090*/  FFMA.FTZ R54, R15, R38, -R54 ;  /* 0x000000260f367223 */ /* 0x000fe20000010836 */
[----:B------:R-:W-:Y:S01]  /*a0a0*/  HADD2.F32 R50, -RZ, R50.H1_H1 ;  /* 0x30000032ff327230 */ /* 0x000fe20000004100 */
[----:B------:R-:W-:Y:S01]  /*a0b0*/  F2FP.F16.E4M3.UNPACK_B R38, R4.H1 ;  /* 0x00000004ff26723e */ /* 0x000fe200030006ff */
[----:B------:R-:W-:Y:S02]  /*a0c0*/  HADD2.F32 R14, -RZ, R14.H1_H1 ;  /* 0x3000000eff0e7230 */ /* 0x000fe40000004100 */
[----:B------:R-:W-:Y:S01]  /*a0d0*/  FMUL.FTZ R51, R29, R52 ;  /* 0x000000341d337220 */ /* 0x000fe20000410000 */
[----:B------:R-:W-:Y:S01]  /*a0e0*/  FFMA.FTZ R53, R15, R43, R20 ;  /* 0x0000002b0f357223 */ /* 0x000fe20000010014 */
[----:B------:R-:W-:Y:S01]  /*a0f0*/  F2FP.F16.E4M3.UNPACK_B R20, R12.H1 ;  /* 0x0000000cff14723e */ /* 0x000fe200030006ff */
[-C--:B------:R-:W-:Y:S01]  /*a100*/  FMUL.FTZ R29, R29, R50.reuse ;  /* 0x000000321d1d7220 */ /* 0x080fe20000410000 */
[----:B------:R-:W-:Y:S01]  /*a110*/  FFMA.FTZ R55, R14, R50, -R51 ;  /* 0x000000320e377223 */ /* 0x000fe20000010833 */
[----:B------:R-:W-:Y:S01]  /*a120*/  HADD2.F32 R50, -RZ, R38.H0_H0 ;  /* 0x20000026ff327230 */ /* 0x000fe20000004100 */
[----:B------:R-:W-:Y:S01]  /*a130*/  F2FP.F16.E4M3.UNPACK_B R12, R12 ;  /* 0x0000000cff0c723e */ /* 0x000fe200020006ff */
[----:B------:R-:W-:-:S02]  /*a140*/  HADD2.F32 R15, -RZ, R34.H0_H0 ;  /* 0x20000022ff0f7230 */ /* 0x000fc40000004100 */
[----:B------:R-:W-:Y:S01]  /*a150*/  FFMA.FTZ R52, R14, R52, R29 ;  /* 0x000000340e347223 */ /* 0x000fe2000001001d */
[--C-:B------:R-:W-:Y:S01]  /*a160*/  HADD2.F32 R29, -RZ, R20.reuse.H0_H0 ;  /* 0x20000014ff1d7230 */ /* 0x100fe20000004100 */
[----:B------:R-:W-:Y:S01]  /*a170*/  F2FP.F16.E4M3.UNPACK_B R4, R4 ;  /* 0x00000004ff04723e */ /* 0x000fe200020006ff */
[----:B------:R-:W-:Y:S02]  /*a180*/  HADD2.F32 R43, -RZ, R20.H1_H1 ;  /* 0x30000014ff2b7230 */ /* 0x000fe40000004100 */
[C---:B------:R-:W-:Y:S01]  /*a190*/  FMUL.FTZ R57, R15.reuse, R50 ;  /* 0x000000320f397220 */ /* 0x040fe20000410000 */
[----:B------:R-:W-:Y:S02]  /*a1a0*/  HADD2.F32 R14, -RZ, R30.H0_H0 ;  /* 0x2000001eff0e7230 */ /* 0x000fe40000004100 */
[----:B------:R-:W-:Y:S01]  /*a1b0*/  FMUL.FTZ R15, R15, R29 ;  /* 0x0000001d0f0f7220 */ /* 0x000fe20000410000 */
[----:B------:R-:W-:Y:S02]  /*a1c0*/  HADD2.F32 R34, -RZ, R34.H1_H1 ;  /* 0x30000022ff227230 */ /* 0x000fe40000004100 */
[----:B------:R-:W-:-:S02]  /*a1d0*/  HADD2.F32 R51, -RZ, R38.H1_H1 ;  /* 0x30000026ff337230 */ /* 0x000fc40000004100 */
[----:B------:R-:W-:Y:S01]  /*a1e0*/  FFMA.FTZ R57, R14, R29, -R57 ;  /* 0x0000001d0e397223 */ /* 0x000fe20000010839 */
[----:B------:R-:W-:Y:S02]  /*a1f0*/  HADD2.F32 R30, -RZ, R30.H1_H1 ;  /* 0x3000001eff1e7230 */ /* 0x000fe40000004100 */
[----:B------:R-:W-:Y:S01]  /*a200*/  FMUL.FTZ R20, R34, R43 ;  /* 0x0000002b22147220 */ /* 0x000fe20000410000 */
[----:B------:R-:W-:Y:S01]  /*a210*/  FFMA.FTZ R50, R14, R50, R15 ;  /* 0x000000320e327223 */ /* 0x000fe2000001000f */
[-C--:B------:R-:W-:Y:S01]  /*a220*/  FMUL.FTZ R29, R34, R51.reuse ;  /* 0x00000033221d7220 */ /* 0x080fe20000410000 */
[--C-:B------:R-:W-:Y:S02]  /*a230*/  HADD2.F32 R15, -RZ, R12.reuse.H0_H0 ;  /* 0x2000000cff0f7230 */ /* 0x100fe40000004100 */
[C---:B------:R-:W-:Y:S01]  /*a240*/  FFMA.FTZ R51, R30.reuse, R51, R20 ;  /* 0x000000331e337223 */ /* 0x040fe20000010014 */
[----:B------:R-:W-:Y:S02]  /*a250*/  HADD2.F32 R14, -RZ, R12.H1_H1 ;  /* 0x3000000cff0e7230 */ /* 0x000fe40000004100 */
[----:B------:R-:W-:Y:S01]  /*a260*/  FFMA.FTZ R34, R30, R43, -R29 ;  /* 0x0000002b1e227223 */ /* 0x000fe2000001081d */
[----:B------:R-:W-:-:S02]  /*a270*/  HADD2.F32 R12, -RZ, R7.H0_H0 ;  /* 0x20000007ff0c7230 */ /* 0x000fc40000004100 */
[--C-:B------:R-:W-:Y:S01]  /*a280*/  HADD2.F32 R20, -RZ, R4.reuse.H1_H1 ;  /* 0x30000004ff147230 */ /* 0x100fe20000004100 */
[----:B------:R-:W-:Y:S01]  /*a290*/  F2FP.SATFINITE.E4M3.F32.PACK_AB_MERGE_C R50, R51, R50, RZ ;  /* 0x000000323332723e */ /* 0x000fe200048070ff */
[----:B------:R-:W-:Y:S01]  /*a2a0*/  HADD2.F32 R7, -RZ, R7.H1_H1 ;  /* 0x30000007ff077230 */ /* 0x000fe20000004100 */
[----:B------:R-:W-:Y:S01]  /*a2b0*/  F2FP.SATFINITE.E4M3.F32.PACK_AB_MERGE_C R34, R34, R57, RZ ;  /* 0x000000392222723e */ /* 0x000fe200048070ff */
[----:B------:R-:W-:Y:S02]  /*a2c0*/  HADD2.F32 R29, -RZ, R4.H0_H0 ;  /* 0x20000004ff1d7230 */ /* 0x000fe40000004100 */
[--C-:B------:R-:W-:Y:S02]  /*a2d0*/  HADD2.F32 R4, -RZ, R5.reuse.H0_H0 ;  /* 0x20000005ff047230 */ /* 0x100fe40000004100 */
[C---:B------:R-:W-:Y:S01]  /*a2e0*/  FMUL.FTZ R30, R7.reuse, R20 ;  /* 0x00000014071e7220 */ /* 0x040fe20000410000 */
[----:B------:R-:W-:Y:S02]  /*a2f0*/  HADD2.F32 R5, -RZ, R5.H1_H1 ;  /* 0x30000005ff057230 */ /* 0x000fe40000004100 */
[C---:B------:R-:W-:Y:S01]  /*a300*/  FMUL.FTZ R43, R12.reuse, R29 ;  /* 0x0000001d0c2b7220 */ /* 0x040fe20000410000 */
[-C--:B------:R-:W-:Y:S01]  /*a310*/  FMUL.FTZ R7, R7, R14.reuse ;  /* 0x0000000e07077220 */ /* 0x080fe20000410000 */
[----:B------:R-:W-:Y:S01]  /*a320*/  FMUL.FTZ R12, R12, R15 ;  /* 0x0000000f0c0c7220 */ /* 0x000fe20000410000 */
[----:B------:R-:W-:-:S02]  /*a330*/  FFMA.FTZ R30, R5, R14, -R30 ;  /* 0x0000000e051e7223 */ /* 0x000fc4000001081e */
[----:B------:R-:W-:Y:S01]  /*a340*/  FFMA.FTZ R14, R5, R20, R7 ;  /* 0x00000014050e7223 */ /* 0x000fe20000010007 */
[C---:B------:R-:W-:Y:S01]  /*a350*/  FFMA.FTZ R43, R4.reuse, R15, -R43 ;  /* 0x0000000f042b7223 */ /* 0x040fe2000001082b */
[----:B------:R-:W-:Y:S01]  /*a360*/  FFMA.FTZ R29, R4, R29, R12 ;  /* 0x0000001d041d7223 */ /* 0x000fe2000001000c */
[----:B------:R-:W-:Y:S02]  /*a370*/  F2FP.SATFINITE.E4M3.F32.PACK_AB_MERGE_C R5, R40, R31, RZ ;  /* 0x0000001f2805723e */ /* 0x000fe400048070ff */
[----:B------:R-:W-:Y:S02]  /*a380*/  F2FP.SATFINITE.E4M3.F32.PACK_AB_MERGE_C R7, R46, R41, RZ ;  /* 0x000000292e07723e */ /* 0x000fe400048070ff */
[----:B------:R-:W-:Y:S02]  /*a390*/  F2FP.SATFINITE.E4M3.F32.PACK_AB_MERGE_C R4, R56, R47, RZ ;  /* 0x0000002f3804723e */ /* 0x000fe400048070ff */
[----:B------:R-:W-:Y:S02]  /*a3a0*/  F2FP.SATFINITE.E4M3.F32.PACK_AB_MERGE_C R15, R48, R45, RZ ;  /* 0x0000002d300f723e */ /* 0x000fe400048070ff */
[----:B------:R-:W-:-:S02]  /*a3b0*/  F2FP.SATFINITE.E4M3.F32.PACK_AB_MERGE_C R12, R58, R49, RZ ;  /* 0x000000313a0c723e */ /* 0x000fc400048070ff */
[----:B------:R-:W-:Y:S02]  /*a3c0*/  F2FP.SATFINITE.E4M3.F32.PACK_AB_MERGE_C R5, R21, R6, R5 ;  /* 0x000000061505723e */ /* 0x000fe40004807005 */
[----:B------:R-:W-:Y:S02]  /*a3d0*/  F2FP.SATFINITE.E4M3.F32.PACK_AB_MERGE_C R7, R44, R35, R7 ;  /* 0x000000232c07723e */ /* 0x000fe40004807007 */
[----:B------:R-:W-:Y:S02]  /*a3e0*/  F2FP.SATFINITE.E4M3.F32.PACK_AB_MERGE_C R4, R55, R54, R4 ;  /* 0x000000363704723e */ /* 0x000fe40004807004 */
[----:B------:R-:W-:Y:S02]  /*a3f0*/  F2FP.SATFINITE.E4M3.F32.PACK_AB_MERGE_C R6, R30, R43, R34 ;  /* 0x0000002b1e06723e */ /* 0x000fe40004807022 */
[----:B------:R-:W-:Y:S02]  /*a400*/  F2FP.SATFINITE.E4M3.F32.PACK_AB_MERGE_C R15, R42, R33, R15 ;  /* 0x000000212a0f723e */ /* 0x000fe4000480700f */
[----:B------:R-:W-:Y:S01]  /*a410*/  F2FP.SATFINITE.E4M3.F32.PACK_AB_MERGE_C R12, R52, R53, R12 ;  /* 0x00000035340c723e */ /* 0x000fe2000480700c */
[----:B------:R0:W-:Y:S01]  /*a420*/  STS.128 [R37+0xf000], R4 ;  /* 0x00f0000425007388 */ /* 0x0001e20000000c00 */
[----:B------:R-:W-:-:S05]  /*a430*/  F2FP.SATFINITE.E4M3.F32.PACK_AB_MERGE_C R14, R14, R29, R50 ;  /* 0x0000001d0e0e723e */ /* 0x000fca0004807032 */
[----:B------:R0:W-:Y:S02]  /*a440*/  STS.128 [R0+0xf000], R12 ;  /* 0x00f0000c00007388 */ /* 0x0001e40000000c00 */
.L_x_2021:
[----:B------:R-:W-:Y:S05]  /*a450*/  BSYNC B1 ;  /* 0x0000000000017941 */ /* 0x000fea0003800000 */
.L_x_2020:
        /* <DEDUP_REMOVED lines=68> */
[----:B-1----:R-:W-:-:S02]  /*a8a0*/  PRMT R39, R30, 0x7054, R37 ;  /* 0x000070541e277816 */ /* 0x002fc40000000025 */
        /* <DEDUP_REMOVED lines=186> */
.L_x_2010:
[----:B------:R-:W-:Y:S05]  /*b450*/  BSYNC B0 ;  /* 0x0000000000007941 */ /* 0x000fea0003800000 */
.L_x_2003:
        /* <DEDUP_REMOVED lines=8> */
.L_x_2000:
[----:B0-2---:R-:W-:-:S05]  /*b4e0*/  IMAD.U32 R0, RZ, RZ, UR36 ;  /* 0x00000024ff007e24 */ /* 0x005fca000f8e00ff */
[----:B------:R-:W-:-:S13]  /*b4f0*/  ISETP.NE.AND P1, PT, R0, 0x3, PT ;  /* 0x000000030000780c */ /* 0x000fda0003f25270 */
[----:B------:R-:W-:Y:S05]  /*b500*/  @!P1 BRA `(.L_x_2022) ;  /* 0x0000000000049947 */ /* 0x000fea0003800000 */
[----:B------:R-:W-:Y:S01]  /*b510*/  BPT.TRAP 0x1 ;  /* 0x000000040000795c */ /* 0x000fe20000300000 */
.L_x_2022:
[----:B-----5:R-:W-:Y:S01]  /*b520*/  IMAD R10, R18, 0x8, R16 ;  /* 0x00000008120a7824 */ /* 0x020fe200078e0210 */
[----:B-1----:R-:W-:-:S04]  /*b530*/  SHF.L.U32 R3, R152, 0x1f, RZ ;  /* 0x0000001f98037819 */ /* 0x002fc800000006ff */
[----:B------:R0:W1:Y:S01]  /*b540*/  SYNCS.PHASECHK.TRANS64.TRYWAIT P0, [R10+URZ+0x19c30], R3 ;  /* 0x019c30030a0075a7 */ /* 0x000062000800017f */
[----:B------:R-:W-:Y:S05]  /*b550*/  @!P1 BRA `(.L_x_2023) ;  /* 0x0000000000049947 */ /* 0x000fea0003800000 */
[----:B------:R-:W-:Y:S01]  /*b560*/  BPT.TRAP 0x1 ;  /* 0x000000040000795c */ /* 0x000fe20000300000 */
.L_x_2023:
[----:B------:R-:W2:Y:S02]  /*b570*/  S2R R0, SR_TID.X ;  /* 0x0000000000007919 */ /* 0x000ea40000002100 */
[----:B--2---:R-:W-:-:S04]  /*b580*/  LOP3.LUT R0, R0, 0x7f, RZ, 0xc0, !PT ;  /* 0x0000007f00007812 */ /* 0x004fc800078ec0ff */
[----:B------:R-:W-:Y:S01]  /*b590*/  ISETP.NE.AND P2, PT, R0, RZ, PT ;  /* 0x000000ff0000720c */ /* 0x000fe20003f45270 */
[----:B-1----:R-:W-:-:S12]  /*b5a0*/  @P0 BRA `(.L_x_2024) ;  /* 0x0000000000080947 */ /* 0x002fd80003800000 */
[----:B------:R-:W1:Y:S02]  /*b5b0*/  SYNCS.PHASECHK.TRANS64.TRYWAIT P0, [R10+URZ+0x19c30], R3 ;  /* 0x019c30030a0075a7 */ /* 0x000e64000800017f */
[----:B-1----:R-:W-:Y:S05]  /*b5c0*/  @!P0 BRA `(.L_x_2025) ;  /* 0x00000104000c8947 */ /* 0x002fea0003800000 */
.L_x_2024:
[----:B------:R-:W-:Y:S05]  /*b5d0*/  WARPSYNC.ALL ;  /* 0x0000000000007948 */ /* 0x000fea0003800000 */
[----:B------:R-:W-:Y:S01]  /*b5e0*/  VIADD R0, R16, 0x13800 ;  /* 0x0001380010007836 */ /* 0x000fe20000000000 */
[----:B------:R-:W2:Y:S04]  /*b5f0*/  LDL R12, [R1+0x44] ;  /* 0x00004400010c7983 */ /* 0x000ea80000100800 */
[----:B------:R-:W-:Y:S01]  /*b600*/  SHF.R.U32.HI R0, RZ, 0x4, R0 ;  /* 0x00000004ff007819 */ /* 0x000fe20000011600 */
[----:B------:R-:W2:Y:S03]  /*b610*/  LDL R94, [R1+0x20] ;  /* 0x00002000015e7983 */ /* 0x000ea60000100800 */
[----:B------:R-:W-:Y:S01]  /*b620*/  LOP3.LUT R0, R0, 0x3fff, RZ, 0xc0, !PT ;  /* 0x00003fff00007812 */ /* 0x000fe200078ec0ff */
[----:B------:R-:W5:Y:S03]  /*b630*/  LDL R11, [R1+0x40] ;  /* 0x00004000010b7983 */ /* 0x000f660000100800 */
[----:B----4-:R-:W-:Y:S01]  /*b640*/  LOP3.LUT R21, R0, 0x10000, RZ, 0xfc, !PT ;  /* 0x0001000000157812 */ /* 0x010fe200078efcff */
[----:B---3--:R-:W-:Y:S01]  /*b650*/  IMAD.MOV.U32 R7, RZ, RZ, -0x3ffffff0 ;  /* 0xc0000010ff077424 */ /* 0x008fe200078e00ff */
[----:B------:R-:W-:Y:S01]  /*b660*/  LOP3.LUT R6, R36, 0x10000, RZ, 0xfc, !PT ;  /* 0x0001000024067812 */ /* 0x000fe200078efcff */
[----:B------:R-:W-:Y:S01]  /*b670*/  IMAD.MOV.U32 R5, RZ, RZ, -0x3ffffff0 ;  /* 0xc0000010ff057424 */ /* 0x000fe200078e00ff */
[----:B------:R-:W3:Y:S01]  /*b680*/  LDL R90, [R1+0x28] ;  /* 0x00002800015a7983 */ /* 0x000ee20000100800 */
[----:B------:R-:W-:Y:S01]  /*b690*/  IMAD R4, R18, 0x300, R21 ;  /* 0x0000030012047824 */ /* 0x000fe200078e0215 */
[----:B------:R-:W-:-:S02]  /*b6a0*/  R2UR UR4, R6 ;  /* 0x00000000060472ca */ /* 0x000fc400000e0000 */
[----:B------:R-:W4:Y:S01]  /*b6b0*/  LDL R92, [R1+0x24] ;  /* 0x00002400015c7983 */ /* 0x000f220000100800 */
[----:B------:R-:W-:Y:S01]  /*b6c0*/  R2UR UR5, R7 ;  /* 0x00000000070572ca */ /* 0x000fe200000e0000 */
[----:B------:R-:W-:Y:S01]  /*b6d0*/  IMAD.MOV.U32 R15, RZ, RZ, -0x3ffffff0 ;  /* 0xc0000010ff0f7424 */ /* 0x000fe200078e00ff */
[----:B------:R-:W-:Y:S01]  /*b6e0*/  R2UR UR6, R4 ;  /* 0x00000000040672ca */ /* 0x000fe200000e0000 */
[----:B------:R-:W-:Y:S01]  /*b6f0*/  IMAD.MOV.U32 R9, RZ, RZ, -0x3ffffff0 ;  /* 0xc0000010ff097424 */ /* 0x000fe200078e00ff */
[----:B------:R-:W-:Y:S01]  /*b700*/  R2UR UR7, R5 ;  /* 0x00000000050772ca */ /* 0x000fe200000e0000 */
[----:B------:R-:W-:Y:S01]  /*b710*/  WARPGROUP.ARRIVE ;  /* 0x00000000000079c5 */ /* 0x000fe20000000000 */
[----:B------:R-:W-:Y:S01]  /*b720*/  IMAD.MOV.U32 R157, RZ, RZ, -0x3ffffff0 ;  /* 0xc0000010ff9d7424 */ /* 0x000fe200078e00ff */
[----:B------:R-:W0:Y:S10]  /*b730*/  LDC R0, c[0x0][0x448] ;  /* 0x00011200ff007b82 */ /* 0x000e340000000800 */
        /* <DEDUP_REMOVED lines=23> */
[----:B--2---:R-:W-:-:S04]  /*b8b0*/  IMAD.IADD R8, R12, 0x1, R94 ;  /* 0x000000010c087824 */ /* 0x004fc800078e025e */
[----:B0-----:R-:W-:-:S05]  /*b8c0*/  @P0 IMAD.HI.U32 R0, R8, R3, RZ ;  /* 0x0000000308000227 */ /* 0x001fca00078e00ff */
[----:B-1----:R-:W-:Y:S01]  /*b8d0*/  @P0 SHF.R.U32.HI R8, RZ, R5, R0 ;  /* 0x00000005ff080219 */ /* 0x002fe20000011600 */
[----:B------:R-:W-:-:S04]  /*b8e0*/  IMAD.MOV.U32 R3, RZ, RZ, -0x80 ;  /* 0xffffff80ff037424 */ /* 0x000fc800078e00ff */
[----:B------:R-:W0:Y:S01]  /*b8f0*/  SHFL.IDX PT, R5, R8, 0x1, 0x1c1f ;  /* 0x003c1f0008057f89 */ /* 0x000e2200000e0000 */
[----:B------:R-:W-:-:S04]  /*b900*/  IMAD R0, R88, R3, 0x80 ;  /* 0x0000008058007424 */ /* 0x000fc800078e0203 */
[----:B------:R-:W-:Y:S02]  /*b910*/  VIADD R3, R0, 0x1 ;  /* 0x0000000100037836 */ /* 0x000fe40000000000 */
[----:B---3--:R-:W-:Y:S02]  /*b920*/  IMAD.IADD R4, R90, 0x1, R0 ;  /* 0x000000015a047824 */ /* 0x008fe400078e0200 */
[C---:B-----5:R-:W-:Y:S02]  /*b930*/  IMAD R3, R11.reuse, -0x2, R3 ;  /* 0xfffffffe0b037824 */ /* 0x060fe400078e0203 */
[----:B------:R-:W-:-:S03]  /*b940*/  IMAD R4, R11, -0x2, R4 ;  /* 0xfffffffe0b047824 */ /* 0x000fc600078e0204 */
[----:B----4-:R-:W-:-:S04]  /*b950*/  IADD3 R3, -R92, R3, R90 ;  /* 0x000000035c037210 */ /* 0x010fc80007ffe15a */
[----:B0-----:R-:W-:-:S04]  /*b960*/  VIADDMNMX R0, R5, R3, R4, PT ;  /* 0x0000000305007246 */ /* 0x001fc80003800104 */
[C---:B------:R-:W-:Y:S02]  /*b970*/  ISETP.GT.AND P3, PT, R0.reuse, RZ, PT ;  /* 0x000000ff0000720c */ /* 0x040fe40003f64270 */
[C---:B------:R-:W-:Y:S02]  /*b980*/  ISETP.GT.AND P4, PT, R0.reuse, 0x1, PT ;  /* 0x000000010000780c */ /* 0x040fe40003f84270 */
[----:B------:R-:W-:Y:S01]  /*b990*/  ISETP.GT.AND P5, PT, R0, 0x8, PT ;  /* 0x000000080000780c */ /* 0x000fe20003fa4270 */
[----:B------:R0:W-:Y:S01]  /*b9a0*/  STL.64 [R1], R14 ;  /* 0x0000000e01007387 */ /* 0x0001e20000100a00 */
[----:B------:R-:W-:Y:S02]  /*b9b0*/  WARPGROUP.DEPBAR.LE gsb0, 0x0 ;  /* 0x00008000000079c5 */ /* 0x000fe40000010000 */
[----:B------:R-:W-:Y:S02]  /*b9c0*/  FSEL R5, R26, -INF , P3 ;  /* 0xff8000001a057808 */ /* 0x000fe40001800000 */
[----:B------:R-:W-:-:S02]  /*b9d0*/  FSEL R27, R27, -INF , P4 ;  /* 0xff8000001b1b7808 */ /* 0x000fc40002000000 */
        /* <DEDUP_REMOVED lines=19> */
[----:B0-----:R-:W-:Y:S02]  /*bb10*/  FSEL R15, R42, -INF , P4 ;  /* 0xff8000002a0f7808 */ /* 0x001fe40002000000 */
        /* <DEDUP_REMOVED lines=67> */
[----:B------:R-:W-:Y:S02]  /*bf50*/  FSEL R87, R87, -INF , P3 ;  /* 0xff80000057577808 */ /* 0x000fe40001800000 */
[----:B------:R-:W-:-:S04]  /*bf60*/  FMNMX.FTZ R12, R109, R12, !PT ;  /* 0x0000000c6d0c7209 */ /* 0x000fc80007810000 */
[----:B------:R-:W-:-:S05]  /*bf70*/  FMNMX.FTZ R12, R87, R12, !PT ;  /* 0x0000000c570c7209 */ /* 0x000fca0007810000 */
[----:B------:R-:W0:Y:S04]  /*bf80*/  SHFL.BFLY PT, R111, R12, 0x2, 0x1f ;  /* 0x0c401f000c6f7f89 */ /* 0x000e2800000e0000 */
[----:B------:R-:W1:Y:S01]  /*bf90*/  SHFL.IDX PT, R8, R8, RZ, 0x1c1f ;  /* 0x001c1fff08087589 */ /* 0x000e6200000e0000 */
[----:B0-----:R-:W-:-:S05]  /*bfa0*/  FMNMX.FTZ R14, R12, R111, !PT ;  /* 0x0000006f0c0e7209 */ /* 0x001fca0007810000 */
[----:B------:R-:W0:Y:S01]  /*bfb0*/  SHFL.BFLY PT, R111, R14, 0x1, 0x1f ;  /* 0x0c201f000e6f7f89 */ /* 0x000e2200000e0000 */
[----:B-1----:R-:W-:-:S04]  /*bfc0*/  VIADDMNMX R3, R8, R3, R4, PT ;  /* 0x0000000308037246 */ /* 0x002fc80003800104 */
[C---:B------:R-:W-:Y:S02]  /*bfd0*/  ISETP.GT.AND P4, PT, R3.reuse, 0x1, PT ;  /* 0x000000010300780c */ /* 0x040fe40003f84270 */
[----:B------:R-:W-:Y:S02]  /*bfe0*/  ISETP.GT.AND P5, PT, R3, 0x8, PT ;  /* 0x000000080300780c */ /* 0x000fe40003fa4270 */
[----:B0-----:R-:W-:-:S04]  /*bff0*/  FMNMX.FTZ R0, R14, R111, !PT ;  /* 0x0000006f0e007209 */ /* 0x001fc80007810000 */
[----:B------:R-:W-:Y:S01]  /*c000*/  FSETP.NEU.FTZ.AND P3, PT, R0, -INF , PT ;  /* 0xff8000000000780b */ /* 0x000fe20003f7d000 */
[----:B------:R-:W-:-:S05]  /*c010*/  FFMA.FTZ R111, R2, R0, -8 ;  /* 0xc1000000026f7423 */ /* 0x000fca0000010000 */
[----:B------:R-:W-:Y:S02]  /*c020*/  FSEL R111, R111, RZ, P3 ;  /* 0x000000ff6f6f7208 */ /* 0x000fe40001800000 */
[----:B------:R-:W-:Y:S02]  /*c030*/  ISETP.GT.AND P3, PT, R3, RZ, PT ;  /* 0x000000ff0300720c */ /* 0x000fe40003f64270 */
[----:B------:R-:W-:Y:S01]  /*c040*/  FSEL R25, R25, -INF , P4 ;  /* 0xff80000019197808 */ /* 0x000fe20002000000 */
[----:B------:R-:W-:-:S01]  /*c050*/  FFMA.FTZ R8, R2, R9, -R111 ;  /* 0x0000000902087223 */ /* 0x000fc2000001086f */
[----:B------:R-:W-:Y:S01]  /*c060*/  FSEL R9, R24, -INF , P3 ;  /* 0xff80000018097808 */ /* 0x000fe20001800000 */
[----:B------:R-:W-:-:S01]  /*c070*/  FFMA.FTZ R20, R2, R27, -R111 ;  /* 0x0000001b02147223 */ /* 0x000fc2000001086f */
[----:B------:R-:W-:Y:S02]  /*c080*/  ISETP.GT.AND P3, PT, R3, 0x9, PT ;  /* 0x000000090300780c */ /* 0x000fe40003f64270 */
[----:B------:R-:W-:-:S02]  /*c090*/  FSEL R27, R28, -INF , P5 ;  /* 0xff8000001c1b7808 */ /* 0x000fc40002800000 */
[----:B------:R-:W-:Y:S02]  /*c0a0*/  FMNMX.FTZ R12, R9, R25, !PT ;  /* 0x00000019090c7209 */ /* 0x000fe40007810000 */
[----:B------:R-:W-:Y:S02]  /*c0b0*/  ISETP.GT.AND P4, PT, R3, 0x10, PT ;  /* 0x000000100300780c */ /* 0x000fe40003f84270 */
[----:B------:R-:W-:Y:S02]  /*c0c0*/  FSEL R29, R29, -INF , P3 ;  /* 0xff8000001d1d7808 */ /* 0x000fe40001800000 */
[----:B------:R-:W-:Y:S02]  /*c0d0*/  FMNMX.FTZ R12, R27, R12, !PT ;  /* 0x0000000c1b0c7209 */ /* 0x000fe40007810000 */
        /* <DEDUP_REMOVED lines=11> */
[----:B------:R-:W-:Y:S01]  /*c190*/  FMNMX.FTZ R14, R115, R14, !PT ;  /* 0x0000000e730e7209 */ /* 0x000fe20007810000 */
[----:B------:R0:W-:Y:S01]  /*c1a0*/  MUFU.EX2 R4, R20 ;  /* 0x0000001400047308 */ /* 0x0001e20000000800 */
[----:B------:R-:W-:Y:S02]  /*c1b0*/  ISETP.GT.AND P3, PT, R3, 0x21, PT ;  /* 0x000000210300780c */ /* 0x000fe40003f64270 */
[----:B------:R-:W-:Y:S01]  /*c1c0*/  FMNMX.FTZ R14, R37, R14, !PT ;  /* 0x0000000e250e7209 */ /* 0x000fe20007810000 */
[----:B0-----:R-:W-:-:S01]  /*c1d0*/  FFMA.FTZ R20, R2, R35, -R111 ;  /* 0x0000002302147223 */ /* 0x001fc2000001086f */
[----:B------:R-:W-:-:S02]  /*c1e0*/  FSEL R35, R40, -INF , P4 ;  /* 0xff80000028237808 */ /* 0x000fc40002000000 */
[----:B------:R-:W-:Y:S02]  /*c1f0*/  ISETP.GT.AND P4, PT, R3, 0x28, PT ;  /* 0x000000280300780c */ /* 0x000fe40003f84270 */
[----:B------:R-:W-:Y:S02]  /*c200*/  FSEL R41, R41, -INF , P3 ;  /* 0xff80000029297808 */ /* 0x000fe40001800000 */
[----:B------:R-:W-:Y:S01]  /*c210*/  FMNMX.FTZ R14, R35, R14, !PT ;  /* 0x0000000e230e7209 */ /* 0x000fe20007810000 */
[----:B------:R0:W-:Y:S01]  /*c220*/  MUFU.EX2 R12, R20 ;  /* 0x00000014000c7308 */ /* 0x0001e20000000800 */
[C---:B------:R-:W-:Y:S02]  /*c230*/  ISETP.GT.AND P3, PT, R3.reuse, 0x29, PT ;  /* 0x000000290300780c */ /* 0x040fe40003f64270 */
[----:B------:R-:W-:Y:S02]  /*c240*/  FSEL R117, R44, -INF , P4 ;  /* 0xff8000002c757808 */ /* 0x000fe40002000000 */
[----:B------:R-:W-:-:S02]  /*c250*/  ISETP.GT.AND P4, PT, R3, 0x30, PT ;  /* 0x000000300300780c */ /* 0x000fc40003f84270 */
[----:B0-----:R-:W-:Y:S02]  /*c260*/  FMNMX.FTZ R20, R41, R14, !PT ;  /* 0x0000000e29147209 */ /* 0x001fe40007810000 */
[----:B------:R-:W-:Y:S02]  /*c270*/  FSEL R45, R45, -INF , P3 ;  /* 0xff8000002d2d7808 */ /* 0x000fe40001800000 */
[----:B------:R-:W-:Y:S01]  /*c280*/  FMNMX.FTZ R20, R117, R20, !PT ;  /* 0x0000001475147209 */ /* 0x000fe20007810000 */
[----:B------:R-:W-:-:S01]  /*c290*/  FFMA.FTZ R24, R2, R39, -R111 ;  /* 0x0000002702187223 */ /* 0x000fc2000001086f */
[----:B------:R-:W-:Y:S02]  /*c2a0*/  ISETP.GT.AND P3, PT, R3, 0x31, PT ;  /* 0x000000310300780c */ /* 0x000fe40003f64270 */
[----:B------:R-:W-:Y:S02]  /*c2b0*/  FSEL R39, R48, -INF , P4 ;  /* 0xff80000030277808 */ /* 0x000fe40002000000 */
[----:B------:R-:W-:-:S02]  /*c2c0*/  FMNMX.FTZ R20, R45, R20, !PT ;  /* 0x000000142d147209 */ /* 0x000fc40007810000 */
        /* <DEDUP_REMOVED lines=17> */
[----:B------:R-:W-:Y:S01]  /*c3e0*/  FFMA.FTZ R30, R2, R89, -R111 ;  /* 0x00000059021e7223 */ /* 0x000fe2000001086f */
        /* <DEDUP_REMOVED lines=46> */
[----:B------:R-:W-:Y:S02]  /*c6d0*/  FSEL R127, R85, -INF , P3 ;  /* 0xff800000557f7808 */ /* 0x000fe40001800000 */
[----:B------:R-:W-:-:S04]  /*c6e0*/  FMNMX.FTZ R32, R95, R32, !PT ;  /* 0x000000205f207209 */ /* 0x000fc80007810000 */
[----:B------:R-:W-:-:S05]  /*c6f0*/  FMNMX.FTZ R3, R127, R32, !PT ;  /* 0x000000207f037209 */ /* 0x000fca0007810000 */
[----:B------:R-:W0:Y:S02]  /*c700*/  SHFL.BFLY PT, R36, R3, 0x2, 0x1f ;  /* 0x0c401f0003247f89 */ /* 0x000e2400000e0000 */
[----:B0-----:R-:W-:-:S05]  /*c710*/  FMNMX.FTZ R44, R3, R36, !PT ;  /* 0x00000024032c7209 */ /* 0x001fca0007810000 */
[----:B------:R-:W0:Y:S01]  /*c720*/  SHFL.BFLY PT, R3, R44, 0x1, 0x1f ;  /* 0x0c201f002c037f89 */ /* 0x000e2200000e0000 */
[----:B------:R-:W-:-:S01]  /*c730*/  FFMA.FTZ R5, R2, R5, -R111 ;  /* 0x0000000502057223 */ /* 0x000fc2000001086f */
[C-C-:B------:R-:W-:Y:S01]  /*c740*/  FFMA.FTZ R31, R2.reuse, R31, -R111.reuse ;  /* 0x0000001f021f7223 */ /* 0x140fe2000001086f */
[----:B------:R-:W-:-:S04]  /*c750*/  FFMA.FTZ R40, R2, R97, -R111 ;  /* 0x0000006102287223 */ /* 0x000fc8000001086f */
[----:B------:R-:W1:Y:S01]  /*c760*/  MUFU.EX2 R5, R5 ;  /* 0x0000000500057308 */ /* 0x000e620000000800 */
[----:B0-----:R-:W-:-:S04]  /*c770*/  FMNMX.FTZ R3, R44, R3, !PT ;  /* 0x000000032c037209 */ /* 0x001fc80007810000 */
[----:B------:R-:W-:Y:S01]  /*c780*/  FSETP.NEU.FTZ.AND P3, PT, R3, -INF , PT ;  /* 0xff8000000300780b */ /* 0x000fe20003f7d000 */
[----:B------:R-:W-:-:S05]  /*c790*/  FFMA.FTZ R54, R2, R3, -8 ;  /* 0xc100000002367423 */ /* 0x000fca0000010003 */
[----:B------:R-:W-:-:S05]  /*c7a0*/  FSEL R54, R54, RZ, P3 ;  /* 0x000000ff36367208 */ /* 0x000fca0001800000 */
[C-C-:B------:R-:W-:Y:S01]  /*c7b0*/  FFMA.FTZ R9, R2.reuse, R9, -R54.reuse ;  /* 0x0000000902097223 */ /* 0x140fe20000010836 */
[----:B------:R-:W-:-:S01]  /*c7c0*/  FFMA.FTZ R46, R2, R25, -R54 ;  /* 0x00000019022e7223 */ /* 0x000fc20000010836 */
[C---:B------:R-:W-:Y:S01]  /*c7d0*/  FFMA.FTZ R52, R2.reuse, R27, -R54 ;  /* 0x0000001b02347223 */ /* 0x040fe20000010836 */
[----:B------:R-:W0:Y:S01]  /*c7e0*/  MUFU.EX2 R8, R8 ;  /* 0x0000000800087308 */ /* 0x000e220000000800 */
[----:B------:R-:W-:-:S01]  /*c7f0*/  FFMA.FTZ R97, R2, R67, -R111 ;  /* 0x0000004302617223 */ /* 0x000fc2000001086f */
[C-C-:B------:R-:W-:Y:S01]  /*c800*/  FFMA.FTZ R67, R2.reuse, R75, -R111.reuse ;  /* 0x0000004b02437223 */ /* 0x140fe2000001086f */
[----:B------:R-:W-:-:S01]  /*c810*/  FFMA.FTZ R11, R2, R11, -R111 ;  /* 0x0000000b020b7223 */ /* 0x000fc2000001086f */
[C---:B------:R-:W-:Y:S01]  /*c820*/  FFMA.FTZ R75, R2.reuse, R83, -R111 ;  /* 0x00000053024b7223 */ /* 0x040fe2000001086f */
[----:B------:R-:W-:-:S03]  /*c830*/  FFMA.FTZ R83, R2, R29, -R54 ;  /* 0x0000001d02537223 */ /* 0x000fc60000010836 */
[----:B------:R-:W-:Y:S01]  /*c840*/  MUFU.EX2 R9, R9 ;  /* 0x0000000900097308 */ /* 0x000fe20000000800 */
[----:B------:R-:W-:-:S07]  /*c850*/  FFMA.FTZ R25, R2, R113, -R54 ;  /* 0x0000007102197223 */ /* 0x000fce0000010836 */
[----:B------:R-:W2:Y:S01]  /*c860*/  MUFU.EX2 R46, R46 ;  /* 0x0000002e002e7308 */ /* 0x000ea20000000800 */
[----:B------:R-:W-:-:S07]  /*c870*/  FFMA.FTZ R13, R2, R13, -R111 ;  /* 0x0000000d020d7223 */ /* 0x000fce000001086f */
[----:B------:R-:W3:Y:S01]  /*c880*/  MUFU.EX2 R31, R31 ;  /* 0x0000001f001f7308 */ /* 0x000ee20000000800 */
[----:B------:R-:W-:-:S07]  /*c890*/  FFMA.FTZ R48, R2, R33, -R54 ;  /* 0x0000002102307223 */ /* 0x000fce0000010836 */
[----:B------:R-:W4:Y:S01]  /*c8a0*/  MUFU.EX2 R52, R52 ;  /* 0x0000003400347308 */ /* 0x000f220000000800 */
[----:B------:R-:W-:-:S01]  /*c8b0*/  FFMA.FTZ R60, R2, R45, -R54 ;  /* 0x0000002d023c7223 */ /* 0x000fc20000010836 */
[----:B-1----:R-:W-:-:S06]  /*c8c0*/  FADD.FTZ R45, R5, R4 ;  /* 0x00000004052d7221 */ /* 0x002fcc0000010000 */
[----:B------:R-:W1:Y:S01]  /*c8d0*/  MUFU.EX2 R11, R11 ;  /* 0x0000000b000b7308 */ /* 0x000e620000000800 */
[----:B------:R-:W-:-:S07]  /*c8e0*/  FFMA.FTZ R56, R2, R115, -R54 ;  /* 0x0000007302387223 */ /* 0x000fce0000010836 */
[----:B------:R-:W5:Y:S01]  /*c8f0*/  MUFU.EX2 R83, R83 ;  /* 0x0000005300537308 */ /* 0x000f620000000800 */
[----:B------:R-:W-:-:S01]  /*c900*/  FFMA.FTZ R50, R2, R49, -R54 ;  /* 0x0000003102327223 */ /* 0x000fc20000010836 */
[----:B0-----:R-:W-:Y:S01]  /*c910*/  FADD.FTZ R66, R8, R45 ;  /* 0x0000002d08427221 */ /* 0x001fe20000010000 */
[----:B------:R-:W-:-:S05]  /*c920*/  FFMA.FTZ R15, R2, R15, -R111 ;  /* 0x0000000f020f7223 */ /* 0x000fca000001086f */
[----:B------:R-:W0:Y:S01]  /*c930*/  MUFU.EX2 R25, R25 ;  /* 0x0000001900197308 */ /* 0x000e220000000800 */
[----:B--2---:R-:W-:-:S01]  /*c940*/  FADD.FTZ R49, R9, R46 ;  /* 0x0000002e09317221 */ /* 0x004fc20000010000 */
[----:B------:R-:W-:Y:S01]  /*c950*/  FFMA.FTZ R37, R2, R37, -R54 ;  /* 0x0000002502257223 */ /* 0x000fe20000010836 */
[----:B---3--:R-:W-:-:S05]  /*c960*/  FADD.FTZ R66, R31, R66 ;  /* 0x000000421f427221 */ /* 0x008fca0000010000 */
[----:B------:R-:W2:Y:S01]  /*c970*/  MUFU.EX2 R13, R13 ;  /* 0x0000000d000d7308 */ /* 0x000ea20000000800 */
[----:B----4-:R-:W-:-:S01]  /*c980*/  FADD.FTZ R68, R52, R49 ;  /* 0x0000003134447221 */ /* 0x010fc20000010000 */
[----:B------:R-:W-:-:S06]  /*c990*/  FFMA.FTZ R27, R2, R35, -R54 ;  /* 0x00000023021b7223 */ /* 0x000fcc0000010836 */
[----:B------:R-:W3:Y:S01]  /*c9a0*/  MUFU.EX2 R48, R48 ;  /* 0x0000003000307308 */ /* 0x000ee20000000800 */
[----:B-1----:R-:W-:-:S01]  /*c9b0*/  FADD.FTZ R49, R11, R66 ;  /* 0x000000420b317221 */ /* 0x002fc20000010000 */
[----:B-----5:R-:W-:-:S06]  /*c9c0*/  FADD.FTZ R68, R83, R68 ;  /* 0x0000004453447221 */ /* 0x020fcc0000010000 */
[----:B------:R-:W1:Y:S01]  /*c9d0*/  MUFU.EX2 R56, R56 ;  /* 0x0000003800387308 */ /* 0x000e620000000800 */
[----:B------:R-:W-:-:S01]  /*c9e0*/  FFMA.FTZ R144, R2, R41, -R54 ;  /* 0x0000002902907223 */ /* 0x000fc20000010836 */
[----:B------:R-:W-:-:S06]  /*c9f0*/  FADD.FTZ R70, R12, R49 ;  /* 0x000000310c467221 */ /* 0x000fcc0000010000 */
[----:B------:R-:W4:Y:S01]  /*ca00*/  MUFU.EX2 R15, R15 ;  /* 0x0000000f000f7308 */ /* 0x000f220000000800 */
[----:B------:R-:W-:-:S01]  /*ca10*/  FFMA.FTZ R47, R2, R47, -R111 ;  /* 0x0000002f022f7223 */ /* 0x000fc2000001086f */
[----:B0-----:R-:W-:-:S06]  /*ca20*/  FADD.FTZ R49, R25, R68 ;  /* 0x0000004419317221 */ /* 0x001fcc0000010000 */
[----:B------:R-:W0:Y:S01]  /*ca30*/  MUFU.EX2 R37, R37 ;  /* 0x0000002500257308 */ /* 0x000e220000000800 */
[----:B------:R-:W-:-:S01]  /*ca40*/  FFMA.FTZ R35, R2, R117, -R54 ;  /* 0x0000007502237223 */ /* 0x000fc20000010836 */
[----:B------:R-:W-:Y:S01]  /*ca50*/  FFMA.FTZ R62, R2, R53, -R54 ;  /* 0x00000035023e7223 */ /* 0x000fe20000010836 */
[----:B--2---:R-:W-:-:S05]  /*ca60*/  FADD.FTZ R53, R13, R70 ;  /* 0x000000460d357221 */ /* 0x004fca0000010000 */
[----:B------:R-:W2:Y:S01]  /*ca70*/  MUFU.EX2 R27, R27 ;  /* 0x0000001b001b7308 */ /* 0x000ea20000000800 */
[----:B---3--:R-:W-:-:S01]  /*ca80*/  FADD.FTZ R49, R48, R49 ;  /* 0x0000003130317221 */ /* 0x008fc20000010000 */
[----:B------:R-:W-:Y:S01]  /*ca90*/  FADD.FTZ R70, R14, R53 ;  /* 0x000000350e467221 */ /* 0x000fe20000010000 */
[----:B------:R-:W-:-:S05]  /*caa0*/  FFMA.FTZ R51, R2, R51, -R111 ;  /* 0x0000003302337223 */ /* 0x000fca000001086f */
[----:B------:R-:W3:Y:S01]  /*cab0*/  MUFU.EX2 R144, R144 ;  /* 0x0000009000907308 */ /* 0x000ee20000000800 */
[----:B-1----:R-:W-:-:S01]  /*cac0*/  FADD.FTZ R68, R56, R49 ;  /* 0x0000003138447221 */ /* 0x002fc20000010000 */
[----:B------:R-:W-:Y:S01]  /*cad0*/  FFMA.FTZ R29, R2, R39, -R54 ;  /* 0x00000027021d7223 */ /* 0x000fe20000010836 */
[----:B----4-:R-:W-:-:S05]  /*cae0*/  FADD.FTZ R49, R15, R70 ;  /* 0x000000460f317221 */ /* 0x010fca0000010000 */
[----:B------:R-:W1:Y:S01]  /*caf0*/  MUFU.EX2 R47, R47 ;  /* 0x0000002f002f7308 */ /* 0x000e620000000800 */
[----:B0-----:R-:W-:-:S07]  /*cb00*/  FADD.FTZ R68, R37, R68 ;  /* 0x0000004425447221 */ /* 0x001fce0000010000 */
[----:B------:R-:W0:Y:S01]  /*cb10*/  MUFU.EX2 R35, R35 ;  /* 0x0000002300237308 */ /* 0x000e220000000800 */
[----:B------:R-:W-:-:S01]  /*cb20*/  FFMA.FTZ R55, R2, R55, -R111 ;  /* 0x0000003702377223 */ /* 0x000fc2000001086f */
[----:B------:R-:W-:Y:S01]  /*cb30*/  FADD.FTZ R53, R20, R49 ;  /* 0x0000003114357221 */ /* 0x000fe20000010000 */
[----:B--2---:R-:W-:-:S05]  /*cb40*/  FADD.FTZ R49, R27, R68 ;  /* 0x000000441b317221 */ /* 0x004fca0000010000 */
[----:B------:R-:W2:Y:S01]  /*cb50*/  MUFU.EX2 R60, R60 ;  /* 0x0000003c003c7308 */ /* 0x000ea20000000800 */
[----:B------:R-:W-:-:S01]  /*cb60*/  FFMA.FTZ R39, R2, R119, -R54 ;  /* 0x0000007702277223 */ /* 0x000fc20000010836 */
[----:B------:R-:W-:Y:S01]  /*cb70*/  FADD.FTZ R68, R24, R53 ;  /* 0x0000003518447221 */ /* 0x000fe20000010000 */
[----:B------:R-:W-:-:S05]  /*cb80*/  F2FP.SATFINITE.E4M3.F32.PACK_AB_MERGE_C R149, R31, R8, RZ ;  /* 0x000000081f95723e */ /* 0x000fca00048070ff */
[----:B------:R-:W4:Y:S01]  /*cb90*/  MUFU.EX2 R51, R51 ;  /* 0x0000003300337308 */ /* 0x000f220000000800 */
[----:B---3--:R-:W-:-:S07]  /*cba0*/  FADD.FTZ R8, R144, R49 ;  /* 0x0000003190087221 */ /* 0x008fce0000010000 */
[----:B------:R-:W3:Y:S01]  /*cbb0*/  MUFU.EX2 R29, R29 ;  /* 0x0000001d001d7308 */ /* 0x000ee20000000800 */
[----:B------:R-:W-:Y:S01]  /*cbc0*/  F2FP.SATFINITE.E4M3.F32.PACK_AB_MERGE_C R151, R14, R13, RZ ;  /* 0x0000000d0e97723e */ /* 0x000fe200048070ff */
[----:B-1----:R-:W-:Y:S01]  /*cbd0*/  FADD.FTZ R31, R47, R68 ;  /* 0x000000442f1f7221 */ /* 0x002fe20000010000 */
[----:B------:R-:W-:-:S05]  /*cbe0*/  FFMA.FTZ R59, R2, R59, -R111 ;  /* 0x0000003b023b7223 */ /* 0x000fca000001086f */
[----:B------:R-:W1:Y:S01]  /*cbf0*/  MUFU.EX2 R50, R50 ;  /* 0x0000003200327308 */ /* 0x000e620000000800 */
[----:B0-----:R-:W-:-:S01]  /*cc00*/  FADD.FTZ R13, R35, R8 ;  /* 0x00000008230d7221 */ /* 0x001fc20000010000 */
[----:B------:R-:W-:Y:S01]  /*cc10*/  FFMA.FTZ R33, R2, R43, -R54 ;  /* 0x0000002b02217223 */ /* 0x000fe20000010836 */
[----:B------:R-:W-:-:S05]  /*cc20*/  F2FP.SATFINITE.E4M3.F32.PACK_AB_MERGE_C R145, R47, R24, RZ ;  /* 0x000000182f91723e */ /* 0x000fca00048070ff */
[----:B------:R-:W0:Y:S01]  /*cc30*/  MUFU.EX2 R55, R55 ;  /* 0x0000003700377308 */ /* 0x000e220000000800 */
[----:B------:R-:W-:-:S01]  /*cc40*/  FADD.FTZ R24, R26, R31 ;  /* 0x0000001f1a187221 */ /* 0x000fc20000010000 */
[----:B--2---:R-:W-:-:S06]  /*cc50*/  FADD.FTZ R14, R60, R13 ;  /* 0x0000000d3c0e7221 */ /* 0x004fcc0000010000 */
[----:B------:R-:W2:Y:S01]  /*cc60*/  MUFU.EX2 R39, R39 ;  /* 0x0000002700277308 */ /* 0x000ea20000000800 */
[----:B------:R-:W-:-:S01]  /*cc70*/  FFMA.FTZ R58, R2, R57, -R54 ;  /* 0x00000039023a7223 */ /* 0x000fc20000010836 */
[----:B------:R-:W-:Y:S01]  /*cc80*/  F2FP.SATFINITE.E4M3.F32.PACK_AB_MERGE_C R150, R37, R56, RZ ;  /* 0x000000382596723e */ /* 0x000fe200048070ff */
[----:B------:R-:W-:-:S05]  /*cc90*/  FFMA.FTZ R85, R2, R63, -R111 ;  /* 0x0000003f02557223 */ /* 0x000fca000001086f */
[----:B------:R-:W5:Y:S01]  /*cca0*/  MUFU.EX2 R30, R34 ;  /* 0x00000022001e7308 */ /* 0x000f620000000800 */
[----:B------:R-:W-:Y:S02]  /*ccb0*/  @!P2 VIADD R41, R10, 0x19c40 ;  /* 0x00019c400a29a836 */ /* 0x000fe40000000000 */
[----:B----4-:R-:W-:-:S05]  /*ccc0*/  FADD.FTZ R37, R51, R24 ;  /* 0x0000001833257221 */ /* 0x010fca0000010000 */
[----:B------:R-:W4:Y:S01]  /*ccd0*/  MUFU.EX2 R62, R62 ;  /* 0x0000003e003e7308 */ /* 0x000f220000000800 */
[----:B---3--:R-:W-:-:S01]  /*cce0*/  FADD.FTZ R31, R29, R14 ;  /* 0x0000000e1d1f7221 */ /* 0x008fc20000010000 */
[----:B------:R-:W-:Y:S01]  /*ccf0*/  FFMA.FTZ R89, R2, R89, -R54 ;  /* 0x0000005902597223 */ /* 0x000fe20000010836 */
[----:B------:R-:W-:-:S05]  /*cd00*/  FADD.FTZ R14, R28, R37 ;  /* 0x000000251c0e7221 */ /* 0x000fca0000010000 */
[----:B------:R-:W3:Y:S01]  /*cd10*/  MUFU.EX2 R59, R59 ;  /* 0x0000003b003b7308 */ /* 0x000ee20000000800 */
[----:B------:R-:W-:Y:S01]  /*cd20*/  F2FP.SATFINITE.E4M3.F32.PACK_AB_MERGE_C R149, R4, R5, R149 ;  /* 0x000000050495723e */ /* 0x000fe20004807095 */
[----:B-1----:R-:W-:Y:S01]  /*cd30*/  FADD.FTZ R4, R50, R31 ;  /* 0x0000001f32047221 */ /* 0x002fe20000010000 */
[----:B------:R-:W-:-:S05]  /*cd40*/  @!P2 PRMT R41, RZ, 0x654, R41 ;  /* 0x00000654ff29a816 */ /* 0x000fca0000000029 */
[----:B------:R-:W1:Y:S01]  /*cd50*/  MUFU.EX2 R33, R33 ;  /* 0x0000002100217308 */ /* 0x000e620000000800 */
[----:B------:R-:W-:-:S01]  /*cd60*/  FFMA.FTZ R43, R2, R61, -R54 ;  /* 0x0000003d022b7223 */ /* 0x000fc20000010836 */
[C---:B0-----:R-:W-:Y:S01]  /*cd70*/  F2FP.SATFINITE.E4M3.F32.PACK_AB_MERGE_C R147, R55.reuse, R28, RZ ;  /* 0x0000001c3793723e */ /* 0x041fe200048070ff */
[----:B------:R-:W-:-:S01]  /*cd80*/  FADD.FTZ R55, R55, R14 ;  /* 0x0000000e37377221 */ /* 0x000fc20000010000 */
[----:B------:R0:W-:Y:S04]  /*cd90*/  @!P2 SYNCS.ARRIVE.TRANS64.RED.A1T0 RZ, [R41+URZ], RZ ;  /* 0x000000ff29ffa9a7 */ /* 0x0001e8000810043f */
[----:B------:R-:W1:Y:S01]  /*cda0*/  MUFU.EX2 R34, R40 ;  /* 0x0000002800227308 */ /* 0x000e620000000800 */
[----:B--2---:R-:W-:-:S07]  /*cdb0*/  FADD.FTZ R5, R39, R4 ;  /* 0x0000000427057221 */ /* 0x004fce0000010000 */
[----:B------:R-:W2:Y:S01]  /*cdc0*/  MUFU.EX2 R58, R58 ;  /* 0x0000003a003a7308 */ /* 0x000ea20000000800 */
[----:B0-----:R-:W-:-:S01]  /*cdd0*/  FFMA.FTZ R41, R2, R121, -R54 ;  /* 0x0000007902297223 */ /* 0x001fc20000010836 */
[----:B-----5:R-:W-:-:S06]  /*cde0*/  FADD.FTZ R4, R30, R55 ;  /* 0x000000371e047221 */ /* 0x020fcc0000010000 */
[----:B------:R-:W0:Y:S01]  /*cdf0*/  MUFU.EX2 R85, R85 ;  /* 0x0000005500557308 */ /* 0x000e220000000800 */
[C---:B----4-:R-:W-:Y:S01]  /*ce00*/  F2FP.SATFINITE.E4M3.F32.PACK_AB_MERGE_C R146, R62.reuse, R39, RZ ;  /* 0x000000273e92723e */ /* 0x050fe200048070ff */
[----:B------:R-:W-:-:S06]  /*ce10*/  FADD.FTZ R62, R62, R5 ;  /* 0x000000053e3e7221 */ /* 0x000fcc0000010000 */
[----:B------:R-:W4:Y:S01]  /*ce20*/  MUFU.EX2 R10, R89 ;  /* 0x00000059000a7308 */ /* 0x000f220000000800 */
[----:B------:R-:W-:-:S01]  /*ce30*/  FFMA.FTZ R64, R2, R65, -R54 ;  /* 0x0000004102407223 */ /* 0x000fc20000010836 */
[----:B------:R-:W-:Y:S01]  /*ce40*/  F2FP.SATFINITE.E4M3.F32.PACK_AB_MERGE_C R151, R12, R11, R151 ;  /* 0x0000000b0c97723e */ /* 0x000fe20004807097 */
[----:B---3--:R-:W-:-:S05]  /*ce50*/  FADD.FTZ R11, R59, R4 ;  /* 0x000000043b0b7221 */ /* 0x008fca0000010000 */
[----:B------:R-:W3:Y:S01]  /*ce60*/  MUFU.EX2 R43, R43 ;  /* 0x0000002b002b7308 */ /* 0x000ee20000000800 */
[----:B-1----:R-:W-:-:S01]  /*ce70*/  FADD.FTZ R5, R33, R62 ;  /* 0x0000003e21057221 */ /* 0x002fc20000010000 */
[----:B------:R-:W-:Y:S01]  /*ce80*/  FFMA.FTZ R45, R2, R91, -R54 ;  /* 0x0000005b022d7223 */ /* 0x000fe20000010836 */
[----:B------:R-:W-:-:S05]  /*ce90*/  FADD.FTZ R12, R34, R11 ;  /* 0x0000000b220c7221 */ /* 0x000fca0000010000 */
[----:B------:R-:W1:Y:S01]  /*cea0*/  MUFU.EX2 R41, R41 ;  /* 0x0000002900297308 */ /* 0x000e620000000800 */
[----:B--2---:R-:W-:-:S01]  /*ceb0*/  FADD.FTZ R5, R58, R5 ;  /* 0x000000053a057221 */ /* 0x004fc20000010000 */
[----:B------:R-:W-:Y:S01]  /*cec0*/  FFMA.FTZ R66, R2, R69, -R54 ;  /* 0x0000004502427223 */ /* 0x000fe20000010836 */
[C---:B0-----:R-:W-:Y:S01]  /*ced0*/  F2FP.SATFINITE.E4M3.F32.PACK_AB_MERGE_C R141, R85.reuse, R34, RZ ;  /* 0x00000022558d723e */ /* 0x041fe200048070ff */
[----:B------:R-:W-:-:S04]  /*cee0*/  FADD.FTZ R85, R85, R12 ;  /* 0x0000000c55557221 */ /* 0x000fc80000010000 */
[----:B------:R-:W0:Y:S01]  /*cef0*/  MUFU.EX2 R64, R64 ;  /* 0x0000004000407308 */ /* 0x000e220000000800 */
[----:B----4-:R-:W-:-:S01]  /*cf00*/  FADD.FTZ R12, R10, R5 ;  /* 0x000000050a0c7221 */ /* 0x010fc20000010000 */
[----:B------:R-:W-:Y:S01]  /*cf10*/  FFMA.FTZ R123, R2, R123, -R54 ;  /* 0x0000007b027b7223 */ /* 0x000fe20000010836 */
[----:B------:R-:W-:-:S05]  /*cf20*/  F2FP.SATFINITE.E4M3.F32.PACK_AB_MERGE_C R148, R83, R52, RZ ;  /* 0x000000345394723e */ /* 0x000fca00048070ff */
[----:B------:R-:W2:Y:S01]  /*cf30*/  MUFU.EX2 R45, R45 ;  /* 0x0000002d002d7308 */ /* 0x000ea20000000800 */
[----:B---3--:R-:W-:-:S01]  /*cf40*/  FADD.FTZ R12, R43, R12 ;  /* 0x0000000c2b0c7221 */ /* 0x008fc20000010000 */
[C-C-:B------:R-:W-:Y:S01]  /*cf50*/  FFMA.FTZ R73, R2.reuse, R73, -R54.reuse ;  /* 0x0000004902497223 */ /* 0x140fe20000010836 */
[----:B------:R-:W-:-:S05]  /*cf60*/  FFMA.FTZ R93, R2, R93, -R54 ;  /* 0x0000005d025d7223 */ /* 0x000fca0000010836 */
[----:B------:R-:W3:Y:S01]  /*cf70*/  MUFU.EX2 R66, R66 ;  /* 0x0000004200427308 */ /* 0x000ee20000000800 */
[----:B------:R-:W-:Y:S01]  /*cf80*/  F2FP.SATFINITE.E4M3.F32.PACK_AB_MERGE_C R148, R46, R9, R148 ;  /* 0x000000092e94723e */ /* 0x000fe20004807094 */
[----:B-1----:R-:W-:Y:S01]  /*cf90*/  FADD.FTZ R5, R41, R12 ;  /* 0x0000000c29057221 */ /* 0x002fe20000010000 */
[----:B------:R-:W1:Y:S01]  /*cfa0*/  @P0 LDC R9, c[0x0][0x44c] ;  /* 0x00011300ff090b82 */ /* 0x000e620000000800 */
[----:B------:R-:W-:-:S04]  /*cfb0*/  FFMA.FTZ R77, R2, R77, -R54 ;  /* 0x0000004d024d7223 */ /* 0x000fc80000010836 */
[----:B------:R-:W4:Y:S01]  /*cfc0*/  MUFU.EX2 R8, R123 ;  /* 0x0000007b00087308 */ /* 0x000f220000000800 */
[----:B------:R-:W-:-:S01]  /*cfd0*/  FFMA.FTZ R63, R2, R101, -R111 ;  /* 0x00000065023f7223 */ /* 0x000fc2000001086f */
[----:B------:R-:W-:Y:S01]  /*cfe0*/  FFMA.FTZ R32, R2, R71, -R111 ;  /* 0x0000004702207223 */ /* 0x000fe2000001086f */
[----:B0-----:R-:W-:-:S01]  /*cff0*/  FADD.FTZ R12, R64, R5 ;  /* 0x00000005400c7221 */ /* 0x001fc20000010000 */
[----:B------:R-:W-:Y:S01]  /*d000*/  FFMA.FTZ R71, R2, R79, -R111 ;  /* 0x0000004f02477223 */ /* 0x000fe2000001086f */
[----:B------:R-:W-:-:S03]  /*d010*/  F2FP.SATFINITE.E4M3.F32.PACK_AB_MERGE_C R145, R20, R15, R145 ;  /* 0x0000000f1491723e */ /* 0x000fc60004807091 */
[----:B------:R-:W0:Y:S01]  /*d020*/  MUFU.EX2 R13, R73 ;  /* 0x00000049000d7308 */ /* 0x000e220000000800 */
[----:B------:R-:W-:-:S01]  /*d030*/  FFMA.FTZ R44, R2, R109, -R111 ;  /* 0x0000006d022c7223 */ /* 0x000fc2000001086f */
[C-C-:B------:R-:W-:Y:S01]  /*d040*/  FFMA.FTZ R79, R2.reuse, R87, -R111.reuse ;  /* 0x00000057024f7223 */ /* 0x140fe2000001086f */
[----:B------:R-:W5:Y:S01]  /*d050*/  @P0 LDC R15, c[0x0][0x450] ;  /* 0x00011400ff0f0b82 */ /* 0x000f620000000800 */
[----:B------:R-:W-:-:S01]  /*d060*/  FFMA.FTZ R38, R2, R99, -R111 ;  /* 0x0000006302267223 */ /* 0x000fc2000001086f */
[----:B--2---:R-:W-:-:S03]  /*d070*/  FADD.FTZ R5, R45, R12 ;  /* 0x0000000c2d057221 */ /* 0x004fc60000010000 */
[----:B------:R-:W-:Y:S01]  /*d080*/  MUFU.EX2 R93, R93 ;  /* 0x0000005d005d7308 */ /* 0x000fe20000000800 */
[----:B------:R-:W-:-:S01]  /*d090*/  FFMA.FTZ R42, R2, R107, -R111 ;  /* 0x0000006b022a7223 */ /* 0x000fc2000001086f */
[----:B---3--:R-:W-:-:S06]  /*d0a0*/  FADD.FTZ R5, R66, R5 ;  /* 0x0000000542057221 */ /* 0x008fcc0000010000 */
[----:B------:R-:W2:Y:S01]  /*d0b0*/  MUFU.EX2 R4, R77 ;  /* 0x0000004d00047308 */ /* 0x000ea20000000800 */
[----:B----4-:R-:W-:-:S07]  /*d0c0*/  FADD.FTZ R12, R8, R5 ;  /* 0x00000005080c7221 */ /* 0x010fce0000010000 */
[----:B------:R-:W-:Y:S08]  /*d0d0*/  MUFU.EX2 R63, R63 ;  /* 0x0000003f003f7308 */ /* 0x000ff00000000800 */
[----:B------:R-:W3:Y:S08]  /*d0e0*/  MUFU.EX2 R32, R32 ;  /* 0x0000002000207308 */ /* 0x000ef00000000800 */
[----:B------:R-:W-:Y:S08]  /*d0f0*/  MUFU.EX2 R44, R44 ;  /* 0x0000002c002c7308 */ /* 0x000ff00000000800 */
[----:B------:R-:W4:Y:S01]  /*d100*/  MUFU.EX2 R79, R79 ;  /* 0x0000004f004f7308 */ /* 0x000f220000000800 */
[----:B0-----:R-:W-:-:S07]  /*d110*/  FADD.FTZ R12, R13, R12 ;  /* 0x0000000c0d0c7221 */ /* 0x001fce0000010000 */
[----:B------:R-:W-:Y:S08]  /*d120*/  MUFU.EX2 R38, R38 ;  /* 0x0000002600267308 */ /* 0x000ff00000000800 */
[----:B------:R-:W0:Y:S01]  /*d130*/  MUFU.EX2 R97, R97 ;  /* 0x0000006100617308 */ /* 0x000e220000000800 */
[----:B------:R-:W-:-:S07]  /*d140*/  FFMA.FTZ R40, R2, R105, -R111 ;  /* 0x0000006902287223 */ /* 0x000fce000001086f */
[----:B------:R-:W-:Y:S01]  /*d150*/  MUFU.EX2 R42, R42 ;  /* 0x0000002a002a7308 */ /* 0x000fe20000000800 */
[----:B--2---:R-:W-:-:S07]  /*d160*/  F2FP.SATFINITE.E4M3.F32.PACK_AB_MERGE_C R136, R4, R93, RZ ;  /* 0x0000005d0488723e */ /* 0x004fce00048070ff */
[----:B------:R-:W2:Y:S01]  /*d170*/  MUFU.EX2 R75, R75 ;  /* 0x0000004b004b7308 */ /* 0x000ea20000000800 */
[----:B------:R-:W-:-:S01]  /*d180*/  FFMA.FTZ R36, R2, R103, -R111 ;  /* 0x0000006702247223 */ /* 0x000fc2000001086f */
[----:B------:R-:W-:Y:S01]  /*d190*/  FADD.FTZ R93, R93, R12 ;  /* 0x0000000c5d5d7221 */ /* 0x000fe20000010000 */
[----:B-1----:R-:W-:Y:S01]  /*d1a0*/  @P0 IMAD.HI.U32 R12, R94, R9, RZ ;  /* 0x000000095e0c0227 */ /* 0x002fe200078e00ff */
[----:B---3--:R-:W-:Y:S02]  /*d1b0*/  F2FP.SATFINITE.E4M3.F32.PACK_AB_MERGE_C R143, R32, R63, RZ ;  /* 0x0000003f208f723e */ /* 0x008fe400048070ff */
[----:B----4-:R-:W-:Y:S01]  /*d1c0*/  F2FP.SATFINITE.E4M3.F32.PACK_AB_MERGE_C R9, R79, R44, RZ ;  /* 0x0000002c4f09723e */ /* 0x010fe200048070ff */
[----:B------:R-:W-:Y:S01]  /*d1d0*/  IMAD.MOV.U32 R11, RZ, RZ, R94 ;  /* 0x000000ffff0b7224 */ /* 0x000fe200078e005e */
[----:B------:R-:W-:Y:S01]  /*d1e0*/  MUFU.EX2 R40, R40 ;  /* 0x0000002800287308 */ /* 0x000fe20000000800 */
[----:B0-----:R-:W-:Y:S01]  /*d1f0*/  F2FP.SATFINITE.E4M3.F32.PACK_AB_MERGE_C R143, R97, R38, R143 ;  /* 0x00000026618f723e */ /* 0x001fe2000480708f */
[----:B------:R-:W-:Y:S01]  /*d200*/  FADD.FTZ R38, R38, R85 ;  /* 0x0000005526267221 */ /* 0x000fe20000010000 */
[----:B-----5:R-:W-:-:S05]  /*d210*/  @P0 SHF.R.U32.HI R11, RZ, R15, R12 ;  /* 0x0000000fff0b0219 */ /* 0x020fca000001160c */
[----:B------:R-:W0:Y:S01]  /*d220*/  MUFU.EX2 R71, R71 ;  /* 0x0000004700477308 */ /* 0x000e220000000800 */
[----:B--2---:R-:W-:Y:S01]  /*d230*/  F2FP.SATFINITE.E4M3.F32.PACK_AB_MERGE_C R139, R75, R42, R9 ;  /* 0x0000002a4b8b723e */ /* 0x004fe20004807009 */
[----:B------:R-:W-:Y:S01]  /*d240*/  FADD.FTZ R38, R97, R38 ;  /* 0x0000002661267221 */ /* 0x000fe20000010000 */
[----:B------:R-:W-:-:S05]  /*d250*/  IADD3 R9, R11, R90, -R92 ;  /* 0x0000005a0b097210 */ /* 0x000fca0007ffe85c */
[----:B------:R-:W1:Y:S01]  /*d260*/  MUFU.EX2 R36, R36 ;  /* 0x0000002400247308 */ /* 0x000e620000000800 */
[----:B------:R-:W-:Y:S01]  /*d270*/  SHF.R.S32.HI R12, RZ, 0x1f, R9 ;  /* 0x0000001fff0c7819 */ /* 0x000fe20000011409 */
[----:B------:R-:W-:-:S06]  /*d280*/  FADD.FTZ R63, R63, R38 ;  /* 0x000000263f3f7221 */ /* 0x000fcc0000010000 */
[----:B------:R-:W2:Y:S01]  /*d290*/  MUFU.EX2 R67, R67 ;  /* 0x0000004300437308 */ /* 0x000ea20000000800 */
[----:B------:R-:W-:-:S01]  /*d2a0*/  FFMA.FTZ R125, R2, R125, -R54 ;  /* 0x0000007d027d7223 */ /* 0x000fc20000010836 */
[----:B------:R-:W-:Y:S01]  /*d2b0*/  LEA.HI R12, R12, R9, RZ, 0x7 ;  /* 0x000000090c0c7211 */ /* 0x000fe200078f38ff */
[----:B------:R-:W-:-:S01]  /*d2c0*/  FADD.FTZ R63, R32, R63 ;  /* 0x0000003f203f7221 */ /* 0x000fc20000010000 */
[C-C-:B------:R-:W-:Y:S01]  /*d2d0*/  FFMA.FTZ R81, R2.reuse, R81, -R54.reuse ;  /* 0x0000005102517223 */ /* 0x140fe20000010836 */
[----:B------:R-:W-:-:S01]  /*d2e0*/  FFMA.FTZ R95, R2, R95, -R54 ;  /* 0x0000005f025f7223 */ /* 0x000fc20000010836 */
[----:B0-----:R-:W-:Y:S01]  /*d2f0*/  F2FP.SATFINITE.E4M3.F32.PACK_AB_MERGE_C R137, R71, R40, RZ ;  /* 0x000000284789723e */ /* 0x001fe200048070ff */
[----:B------:R-:W-:-:S01]  /*d300*/  FFMA.FTZ R54, R2, R127, -R54 ;  /* 0x0000007f02367223 */ /* 0x000fc20000010836 */
[----:B------:R-:W0:Y:S01]  /*d310*/  MUFU.EX2 R125, R125 ;  /* 0x0000007d007d7308 */ /* 0x000e220000000800 */
[----:B------:R-:W-:Y:S01]  /*d320*/  SHF.R.S32.HI R12, RZ, 0x7, R12 ;  /* 0x00000007ff0c7819 */ /* 0x000fe2000001140c */
[----:B-1----:R-:W-:Y:S01]  /*d330*/  FADD.FTZ R14, R36, R63 ;  /* 0x0000003f240e7221 */ /* 0x002fe20000010000 */
[----:B------:R-:W-:-:S02]  /*d340*/  F2FP.SATFINITE.E4M3.F32.PACK_AB_MERGE_C R140, R43, R10, RZ ;  /* 0x0000000a2b8c723e */ /* 0x000fc400048070ff */
[----:B------:R-:W-:Y:S02]  /*d350*/  F2FP.SATFINITE.E4M3.F32.PACK_AB_MERGE_C R136, R13, R8, R136 ;  /* 0x000000080d88723e */ /* 0x000fe40004807088 */
[----:B------:R-:W-:Y:S01]  /*d360*/  VIMNMX R13, RZ, R12, !PT ;  /* 0x0000000cff0d7248 */ /* 0x000fe20007fe0100 */
[----:B------:R-:W1:Y:S01]  /*d370*/  MUFU.EX2 R10, R81 ;  /* 0x00000051000a7308 */ /* 0x000e620000000800 */
[C---:B--2---:R-:W-:Y:S01]  /*d380*/  F2FP.SATFINITE.E4M3.F32.PACK_AB_MERGE_C R137, R67.reuse, R36, R137 ;  /* 0x000000244389723e */ /* 0x044fe20004807089 */
[----:B------:R-:W-:Y:S01]  /*d390*/  FADD.FTZ R67, R67, R14 ;  /* 0x0000000e43437221 */ /* 0x000fe20000010000 */
[----:B------:R-:W-:Y:S01]  /*d3a0*/  VIADD R14, R88, 0xfffffffe ;  /* 0xfffffffe580e7836 */ /* 0x000fe20000000000 */
[----:B------:R2:W-:Y:S02]  /*d3b0*/  STL [R1+0x18], R13 ;  /* 0x0000180d01007387 */ /* 0x0005e40000100800 */
[----:B------:R-:W-:-:S02]  /*d3c0*/  FADD.FTZ R40, R40, R67 ;  /* 0x0000004328287221 */ /* 0x000fc40000010000 */
[----:B------:R-:W3:Y:S01]  /*d3d0*/  MUFU.EX2 R95, R95 ;  /* 0x0000005f005f7308 */ /* 0x000ee20000000800 */
[----:B------:R-:W-:-:S01]  /*d3e0*/  FADD.FTZ R4, R4, R93 ;  /* 0x0000005d04047221 */ /* 0x000fc20000010000 */
[----:B------:R-:W-:-:S06]  /*d3f0*/  FADD.FTZ R71, R71, R40 ;  /* 0x0000002847477221 */ /* 0x000fcc0000010000 */
[----:B------:R-:W4:Y:S01]  /*d400*/  MUFU.EX2 R54, R54 ;  /* 0x0000003600367308 */ /* 0x000f220000000800 */
[----:B------:R-:W-:Y:S01]  /*d410*/  ISETP.GE.AND P2, PT, R14, R13, PT ;  /* 0x0000000d0e00720c */ /* 0x000fe20003f46270 */
[----:B------:R-:W-:Y:S01]  /*d420*/  FADD.FTZ R8, R42, R71 ;  /* 0x000000472a087221 */ /* 0x000fe20000010000 */
[----:B0-----:R-:W-:-:S03]  /*d430*/  FADD.FTZ R5, R125, R4 ;  /* 0x000000047d057221 */ /* 0x001fc60000010000 */
[----:B------:R-:W-:Y:S01]  /*d440*/  FADD.FTZ R75, R75, R8 ;  /* 0x000000084b4b7221 */ /* 0x000fe20000010000 */
[----:B-1----:R-:W-:-:S01]  /*d450*/  FADD.FTZ R4, R10, R5 ;  /* 0x000000050a047221 */ /* 0x002fc20000010000 */
[----:B------:R-:W-:Y:S01]  /*d460*/  F2FP.SATFINITE.E4M3.F32.PACK_AB_MERGE_C R35, R60, R35, RZ ;  /* 0x000000233c23723e */ /* 0x000fe200048070ff */
[----:B------:R-:W-:Y:S01]  /*d470*/  BSSY B0, `(.L_x_2026) ;  /* 0x000029c000007945 */ /* 0x000fe20003800000 */
[----:B------:R-:W-:Y:S01]  /*d480*/  F2FP.SATFINITE.E4M3.F32.PACK_AB_MERGE_C R142, R66, R45, RZ ;  /* 0x0000002d428e723e */ /* 0x000fe200048070ff */
[----:B------:R-:W-:Y:S01]  /*d490*/  FADD.FTZ R44, R44, R75 ;  /* 0x0000004b2c2c7221 */ /* 0x000fe20000010000 */
[----:B---3--:R-:W-:-:S01]  /*d4a0*/  FADD.FTZ R5, R95, R4 ;  /* 0x000000045f057221 */ /* 0x008fc20000010000 */
[----:B----4-:R-:W-:Y:S02]  /*d4b0*/  F2FP.SATFINITE.E4M3.F32.PACK_AB_MERGE_C R8, R54, R95, RZ ;  /* 0x0000005f3608723e */ /* 0x010fe400048070ff */
[----:B------:R-:W-:-:S01]  /*d4c0*/  FADD.FTZ R4, R79, R44 ;  /* 0x0000002c4f047221 */ /* 0x000fc20000010000 */
[----:B------:R-:W-:Y:S01]  /*d4d0*/  F2FP.SATFINITE.E4M3.F32.PACK_AB_MERGE_C R147, R51, R26, R147 ;  /* 0x0000001a3393723e */ /* 0x000fe20004807093 */
[----:B------:R-:W-:-:S01]  /*d4e0*/  FADD.FTZ R5, R54, R5 ;  /* 0x0000000536057221 */ /* 0x000fc20000010000 */
[----:B------:R-:W-:-:S02]  /*d4f0*/  F2FP.SATFINITE.E4M3.F32.PACK_AB_MERGE_C R138, R10, R125, R8 ;  /* 0x0000007d0a8a723e */ /* 0x000fc40004807008 */
[----:B------:R-:W-:Y:S02]  /*d500*/  CS2R R134, SRZ ;  /* 0x0000000000867805 */ /* 0x000fe4000001ff00 */
[----:B------:R-:W-:Y:S02]  /*d510*/  F2FP.SATFINITE.E4M3.F32.PACK_AB_MERGE_C R141, R59, R30, R141 ;  /* 0x0000001e3b8d723e */ /* 0x000fe4000480708d */
[----:B------:R-:W-:Y:S02]  /*d520*/  CS2R R132, SRZ ;  /* 0x0000000000847805 */ /* 0x000fe4000001ff00 */
[----:B------:R-:W-:Y:S02]  /*d530*/  F2FP.SATFINITE.E4M3.F32.PACK_AB_MERGE_C R150, R48, R25, R150 ;  /* 0x000000193096723e */ /* 0x000fe40004807096 */
[----:B------:R-:W-:Y:S02]  /*d540*/  CS2R R130, SRZ ;  /* 0x0000000000827805 */ /* 0x000fe4000001ff00 */
        /* <DEDUP_REMOVED lines=25> */
[----:B--2---:R-:W-:Y:S06]  /*d6e0*/  @!P2 BRA `(.L_x_2027) ;  /* 0x0000002400d0a947 */ /* 0x004fec0003800000 */
[----:B------:R-:W-:Y:S01]  /*d6f0*/  BSSY B1, `(.L_x_2027) ;  /* 0x0000273000017945 */ /* 0x000fe20003800000 */
[----:B------:R-:W-:Y:S02]  /*d700*/  IMAD.MOV.U32 R8, RZ, RZ, R0 ;  /* 0x000000ffff087224 */ /* 0x000fe400078e0000 */
[----:B------:R-:W-:Y:S02]  /*d710*/  IMAD.MOV.U32 R9, RZ, RZ, R3 ;  /* 0x000000ffff097224 */ /* 0x000fe400078e0003 */
[----:B------:R-:W-:Y:S02]  /*d720*/  IMAD.MOV.U32 R11, RZ, RZ, R152 ;  /* 0x000000ffff0b7224 */ /* 0x000fe400078e0098 */
[----:B------:R-:W-:Y:S02]  /*d730*/  IMAD.MOV.U32 R10, RZ, RZ, R18 ;  /* 0x000000ffff0a7224 */ /* 0x000fe400078e0012 */
[----:B------:R-:W-:-:S07]  /*d740*/  IMAD.MOV.U32 R135, RZ, RZ, RZ ;  /* 0x000000ffff877224 */ /* 0x000fce00078e00ff */
.L_x_2039:
[----:B------:R-:W-:-:S04]  /*d750*/  ISETP.NE.AND P2, PT, R10, 0x1, PT ;  /* 0x000000010a00780c */ /* 0x000fc80003f45270 */
[----:B------:R-:W-:-:S04]  /*d760*/  SEL R152, RZ, 0x1, P2 ;  /* 0x00000001ff987807 */ /* 0x000fc80001000000 */
[----:B------:R-:W-:Y:S01]  /*d770*/  LOP3.LUT R152, R11, R152, RZ, 0x3c, !PT ;  /* 0x000000980b987212 */ /* 0x000fe200078e3cff */
[----:B------:R-:W-:Y:S06]  /*d780*/  @!P1 BRA `(.L_x_2028) ;  /* 0x0000000000049947 */ /* 0x000fec0003800000 */
[----:B------:R-:W-:Y:S01]  /*d790*/  BPT.TRAP 0x1 ;  /* 0x000000040000795c */ /* 0x000fe20000300000 */
.L_x_2028:
        /* <DEDUP_REMOVED lines=8> */
.L_x_2029:
[----:B------:R-:W-:Y:S01]  /*d820*/  BSSY B2, `(.L_x_2030) ;  /* 0x0000006000027945 */ /* 0x000fe20003800000 */
[----:B------:R-:W-:Y:S02]  /*d830*/  IMAD R24, R18, 0x300, R21 ;  /* 0x0000030012187824 */ /* 0x000fe400078e0215 */
[----:B------:R-:W-:Y:S01]  /*d840*/  IMAD.MOV.U32 R25, RZ, RZ, -0x3ffffff0 ;  /* 0xc0000010ff197424 */ /* 0x000fe200078e00ff */
[----:B-1----:R-:W-:Y:S06]  /*d850*/  @P2 BRA `(.L_x_2031) ;  /* 0x0000000000082947 */ /* 0x002fec0003800000 */
[----:B------:R-:W1:Y:S02]  /*d860*/  SYNCS.PHASECHK.TRANS64.TRYWAIT P2, [R15+URZ+0x19c30], R0 ;  /* 0x019c30000f0075a7 */ /* 0x000e64000804017f */
[----:B-1----:R-:W-:Y:S05]  /*d870*/  @!P2 BRA `(.L_x_2032) ;  /* 0x000000e00074a947 */ /* 0x002fea0003800000 */
.L_x_2031:
[----:B------:R-:W-:Y:S05]  /*d880*/  BSYNC B2 ;  /* 0x0000000000027941 */ /* 0x000fea0003800000 */
.L_x_2030:
[C---:B------:R-:W-:Y:S01]  /*d890*/  VIADD R12, R24.reuse, 0x100 ;  /* 0x00000100180c7836 */ /* 0x040fe20000000000 */
[C---:B------:R-:W-:Y:S01]  /*d8a0*/  R2UR UR6, R24.reuse ;  /* 0x00000000180672ca */ /* 0x040fe200000e0000 */
[----:B------:R-:W-:Y:S01]  /*d8b0*/  IMAD.MOV.U32 R13, RZ, RZ, -0x3ffffff0 ;  /* 0xc0000010ff0d7424 */ /* 0x000fe200078e00ff */
[----:B------:R-:W-:Y:S01]  /*d8c0*/  R2UR UR7, R25 ;  /* 0x00000000190772ca */ /* 0x000fe200000e0000 */
[----:B------:R-:W-:Y:S01]  /*d8d0*/  VIADD R24, R24, 0x200 ;  /* 0x0000020018187836 */ /* 0x000fe20000000000 */
[----:B------:R-:W-:Y:S02]  /*d8e0*/  R2UR UR10, R12 ;  /* 0x000000000c0a72ca */ /* 0x000fe400000e0000 */
[----:B------:R-:W-:Y:S02]  /*d8f0*/  R2UR UR11, R13 ;  /* 0x000000000d0b72ca */ /* 0x000fe400000e0000 */
[----:B------:R-:W2:Y:S01]  /*d900*/  LDL.64 R12, [R1] ;  /* 0x00000000010c7983 */ /* 0x000ea20000100a00 */
[----:B------:R-:W-:Y:S01]  /*d910*/  R2UR UR4, R6 ;  /* 0x00000000060472ca */ /* 0x000fe200000e0000 */
[----:B------:R-:W-:Y:S01]  /*d920*/  IMAD.MOV.U32 R25, RZ, RZ, -0x3ffffff0 ;  /* 0xc0000010ff197424 */ /* 0x000fe200078e00ff */
[----:B------:R-:W-:-:S02]  /*d930*/  R2UR UR5, R7 ;  /* 0x00000000070572ca */ /* 0x000fc400000e0000 */
[----:B------:R-:W-:Y:S02]  /*d940*/  R2UR UR14, R24 ;  /* 0x00000000180e72ca */ /* 0x000fe400000e0000 */
[----:B------:R-:W-:Y:S02]  /*d950*/  R2UR UR15, R25 ;  /* 0x00000000190f72ca */ /* 0x000fe400000e0000 */
[----:B------:R-:W-:-:S07]  /*d960*/  WARPGROUP.ARRIVE ;  /* 0x00000000000079c5 */ /* 0x000fce0000000000 */
[----:B------:R-:W-:Y:S01]  /*d970*/  QGMMA.64x128x32.F32.E4M3.E4M3 R24, gdesc[UR4], RZ, !UPT, gsb0 ;  /* 0x01e00000041879f3 */ /* 0x000fe2000c0008ff */
[----:B------:R-:W-:Y:S02]  /*d980*/  R2UR UR12, R156 ;  /* 0x000000009c0c72ca */ /* 0x000fe400000e0000 */
[----:B------:R-:W-:Y:S01]  /*d990*/  R2UR UR13, R157 ;  /* 0x000000009d0d72ca */ /* 0x000fe200000e0000 */
[----:B------:R-:W-:Y:S02]  /*d9a0*/  WARPGROUP.DEPBAR.LE gsb0, 0x0 ;  /* 0x00008000000079c5 */ /* 0x000fe40000010000 */
[----:B------:R-:W-:Y:S01]  /*d9b0*/  WARPGROUP.ARRIVE ;  /* 0x00000000000079c5 */ /* 0x000fe20000000000 */
[----:B--2---:R-:W-:Y:S02]  /*d9c0*/  R2UR UR8, R12 ;  /* 0x000000000c0872ca */ /* 0x004fe400000e0000 */
[----:B------:R-:W-:-:S13]  /*d9d0*/  R2UR UR9, R13 ;  /* 0x000000000d0972ca */ /* 0x000fda00000e0000 */
[----:B------:R-:W-:Y:S03]  /*d9e0*/  QGMMA.64x128x32.F32.E4M3.E4M3 R24, gdesc[UR8], R24, gsb0 ;  /* 0x01e00000081879f3 */ /* 0x000fe60008000818 */
[----:B------:R-:W-:Y:S02]  /*d9f0*/  WARPGROUP.DEPBAR.LE gsb0, 0x0 ;  /* 0x00008000000079c5 */ /* 0x000fe40000010000 */
[----:B------:R-:W-:-:S07]  /*da00*/  WARPGROUP.ARRIVE ;  /* 0x00000000000079c5 */ /* 0x000fce0000000000 */
[----:B------:R-:W-:Y:S03]  /*da10*/  QGMMA.64x128x32.F32.E4M3.E4M3 R24, gdesc[UR12], R24, gsb0 ;  /* 0x01e000000c1879f3 */ /* 0x000fe60008000818 */
[----:B------:R-:W-:Y:S02]  /*da20*/  WARPGROUP.DEPBAR.LE gsb0, 0x0 ;  /* 0x00008000000079c5 */ /* 0x000fe40000010000 */
[----:B------:R-:W-:Y:S05]  /*da30*/  @!P1 BRA `(.L_x_2033) ;  /* 0x0000000000049947 */ /* 0x000fea0003800000 */
[----:B------:R-:W-:Y:S01]  /*da40*/  BPT.TRAP 0x1 ;  /* 0x000000040000795c */ /* 0x000fe20000300000 */
.L_x_2033:
[----:B01----:R-:W-:Y:S01]  /*da50*/  SHF.L.U32 R0, R11, 0x1f, RZ ;  /* 0x0000001f0b007819 */ /* 0x003fe200000006ff */
[----:B------:R-:W-:-:S04]  /*da60*/  IMAD R20, R10, 0x8, R16 ;  /* 0x000000080a147824 */ /* 0x000fc800078e0210 */
[----:B------:R0:W1:Y:S01]  /*da70*/  SYNCS.PHASECHK.TRANS64.TRYWAIT P2, [R20+URZ+0x19c50], R0 ;  /* 0x019c5000140075a7 */ /* 0x000062000804017f */
[----:B------:R-:W-:Y:S05]  /*da80*/  @!P1 BRA `(.L_x_2034) ;  /* 0x0000000000049947 */ /* 0x000fea0003800000 */
[----:B------:R-:W-:Y:S01]  /*da90*/  BPT.TRAP 0x1 ;  /* 0x000000040000795c */ /* 0x000fe20000300000 */
.L_x_2034:
[----:B------:R-:W-:Y:S04]  /*daa0*/  BSSY B2, `(.L_x_2035) ;  /* 0x0000004000027945 */ /* 0x000fe80003800000 */
[----:B-1----:R-:W-:Y:S05]  /*dab0*/  @P2 BRA `(.L_x_2036) ;  /* 0x0000000000082947 */ /* 0x002fea0003800000 */
[----:B------:R-:W1:Y:S02]  /*dac0*/  SYNCS.PHASECHK.TRANS64.TRYWAIT P2, [R20+URZ+0x19c50], R0 ;  /* 0x019c5000140075a7 */ /* 0x000e64000804017f */
[----:B-1----:R-:W-:Y:S05]  /*dad0*/  @!P2 BRA `(.L_x_2037) ;  /* 0x000000dc00f0a947 */ /* 0x002fea0003800000 */
.L_x_2036:
[----:B------:R-:W-:Y:S05]  /*dae0*/  BSYNC B2 ;  /* 0x0000000000027941 */ /* 0x000fea0003800000 */
.L_x_2035:
[----:B01----:R-:W-:Y:S01]  /*daf0*/  VIADD R0, R16, 0x3000 ;  /* 0x0000300010007836 */ /* 0x003fe20000000000 */
[----:B------:R-:W-:Y:S01]  /*db00*/  WARPGROUP.ARRIVE ;  /* 0x00000000000079c5 */ /* 0x000fe20000000000 */
[----:B------:R-:W-:Y:S01]  /*db10*/  IMAD.MOV.U32 R11, RZ, RZ, 0x40000040 ;  /* 0x40000040ff0b7424 */ /* 0x000fe200078e00ff */
[----:B------:R-:W0:Y:S02]  /*db20*/  @P0 LDC R3, c[0x0][0x450] ;  /* 0x00011400ff030b82 */ /* 0x000e240000000800 */
[----:B------:R-:W-:Y:S02]  /*db30*/  SHF.R.U32.HI R0, RZ, 0x4, R0 ;  /* 0x00000004ff007819 */ /* 0x000fe40000011600 */
[----:B------:R-:W-:Y:S02]  /*db40*/  R2UR UR7, R11 ;  /* 0x000000000b0772ca */ /* 0x000fe400000e0000 */
[----:B------:R-:W-:-:S04]  /*db50*/  LOP3.LUT R0, R0, 0x3fff, RZ, 0xc0, !PT ;  /* 0x00003fff00007812 */ /* 0x000fc800078ec0ff */
[----:B------:R-:W-:-:S05]  /*db60*/  LOP3.LUT R0, R0, 0x10000, RZ, 0xfc, !PT ;  /* 0x0001000000007812 */ /* 0x000fca00078efcff */
[----:B------:R-:W-:Y:S02]  /*db70*/  IMAD R10, R10, 0x300, R0 ;  /* 0x000003000a0a7824 */ /* 0x000fe400078e0200 */
[----:B------:R-:W-:Y:S01]  /*db80*/  IMAD.MOV.U32 R13, RZ, RZ, 0x40000040 ;  /* 0x40000040ff0d7424 */ /* 0x000fe200078e00ff */
[----:B------:R-:W1:Y:S02]  /*db90*/  @P0 LDC R0, c[0x0][0x44c] ;  /* 0x00011300ff000b82 */ /* 0x000e640000000800 */
[----:B------:R-:W-:-:S13]  /*dba0*/  R2UR UR6, R10 ;  /* 0x000000000a0672ca */ /* 0x000fda00000e0000 */
[----:B------:R-:W-:Y:S01]  /*dbb0*/  QGMMA.64x96x32.F32.E4M3.E4M3 R88, R148, gdesc[UR4], R88, gsb0 ;  /* 0x0160000494587df3 */ /* 0x000fe20008000858 */
[----:B------:R-:W-:Y:S01]  /*dbc0*/  VIADD R12, R10, 0x2 ;  /* 0x000000020a0c7836 */ /* 0x000fe20000000000 */
[----:B------:R-:W-:-:S04]  /*dbd0*/  R2UR UR7, R13 ;  /* 0x000000000d0772ca */ /* 0x000fc800000e0000 */
[----:B------:R-:W-:Y:S01]  /*dbe0*/  R2UR UR6, R12 ;  /* 0x000000000c0672ca */ /* 0x000fe200000e0000 */
[----:B------:R-:W-:Y:S02]  /*dbf0*/  WARPGROUP.DEPBAR.LE gsb0, 0x0 ;  /* 0x00008000000079c5 */ /* 0x000fe40000010000 */
[----:B------:R-:W-:Y:S01]  /*dc00*/  WARPGROUP.ARRIVE ;  /* 0x00000000000079c5 */ /* 0x000fe20000000000 */
[----:B------:R-:W2:Y:S04]  /*dc10*/  LDL R148, [R1+0x44] ;  /* 0x0000440001947983 */ /* 0x000ea80000100800 */
[----:B------:R-:W3:Y:S05]  /*dc20*/  LDL R149, [R1+0x40] ;  /* 0x0000400001957983 */ /* 0x000eea0000100800 */
[----:B------:R-:W-:Y:S01]  /*dc30*/  QGMMA.64x96x32.F32.E4M3.E4M3 R88, R144, gdesc[UR4], R88, gsb0 ;  /* 0x0160000490587df3 */ /* 0x000fe20008000858 */
[----:B------:R-:W4:Y:S04]  /*dc40*/  LDL R150, [R1+0x28] ;  /* 0x0000280001967983 */ /* 0x000f280000100800 */
[----:B------:R-:W4:Y:S01]  /*dc50*/  LDL R151, [R1+0x24] ;  /* 0x0000240001977983 */ /* 0x000f220000100800 */
[----:B------:R-:W-:-:S03]  /*dc60*/  WARPGROUP.DEPBAR.LE gsb0, 0x0 ;  /* 0x00008000000079c5 */ /* 0x000fc60000010000 */
[----:B------:R-:W2:Y:S01]  /*dc70*/  LDL R147, [R1+0x20] ;  /* 0x0000200001937983 */ /* 0x000ea20000100800 */
[----:B------:R-:W-:Y:S01]  /*dc80*/  VIADD R12, R10, 0x4 ;  /* 0x000000040a0c7836 */ /* 0x000fe20000000000 */
[----:B------:R-:W-:Y:S01]  /*dc90*/  WARPGROUP.ARRIVE ;  /* 0x00000000000079c5 */ /* 0x000fe20000000000 */
[----:B------:R-:W-:-:S03]  /*dca0*/  IMAD.MOV.U32 R13, RZ, RZ, 0x40000040 ;  /* 0x40000040ff0d7424 */ /* 0x000fc600078e00ff */
[----:B------:R-:W-:Y:S02]  /*dcb0*/  R2UR UR6, R12 ;  /* 0x000000000c0672ca */ /* 0x000fe400000e0000 */
[----:B------:R-:W-:-:S13]  /*dcc0*/  R2UR UR7, R13 ;  /* 0x000000000d0772ca */ /* 0x000fda00000e0000 */
[----:B------:R-:W-:Y:S03]  /*dcd0*/  QGMMA.64x96x32.F32.E4M3.E4M3 R88, R140, gdesc[UR4], R88, gsb0 ;  /* 0x016000048c587df3 */ /* 0x000fe60008000858 */
[----:B------:R-:W-:Y:S02]  /*dce0*/  WARPGROUP.DEPBAR.LE gsb0, 0x0 ;  /* 0x00008000000079c5 */ /* 0x000fe40000010000 */
[----:B------:R-:W-:Y:S01]  /*dcf0*/  WARPGROUP.ARRIVE ;  /* 0x00000000000079c5 */ /* 0x000fe20000000000 */
[----:B--2---:R-:W-:-:S04]  /*dd00*/  IMAD.IADD R11, R148, 0x1, R147 ;  /* 0x00000001940b7824 */ /* 0x004fc800078e0293 */
[----:B-1----:R-:W-:-:S05]  /*dd10*/  @P0 IMAD.HI.U32 R0, R11, R0, RZ ;  /* 0x000000000b000227 */ /* 0x002fca00078e00ff */
[----:B0-----:R-:W-:Y:S01]  /*dd20*/  @P0 SHF.R.U32.HI R11, RZ, R3, R0 ;  /* 0x00000003ff0b0219 */ /* 0x001fe20000011600 */
[----:B------:R-:W-:-:S04]  /*dd30*/  IMAD.MOV.U32 R0, RZ, RZ, -0x80 ;  /* 0xffffff80ff007424 */ /* 0x000fc800078e00ff */
[----:B------:R-:W0:Y:S01]  /*dd40*/  SHFL.IDX PT, R3, R11, RZ, 0x1c1f ;  /* 0x001c1fff0b037589 */ /* 0x000e2200000e0000 */
[----:B------:R-:W-:-:S03]  /*dd50*/  IMAD R0, R14, R0, 0x1 ;  /* 0x000000010e007424 */ /* 0x000fc600078e0200 */
[----:B------:R-:W1:Y:S01]  /*dd60*/  SHFL.IDX PT, R11, R11, 0x1, 0x1c1f ;  /* 0x003c1f000b0b7f89 */ /* 0x000e6200000e0000 */
[----:B---3--:R-:W-:-:S05]  /*dd70*/  IMAD R0, R149, -0x2, R0 ;  /* 0xfffffffe95007824 */ /* 0x008fca00078e0200 */
[----:B----4-:R-:W-:Y:S02]  /*dd80*/  IADD3 R0, -R151, R0, R150 ;  /* 0x0000000097007210 */ /* 0x010fe40007ffe196 */
[----:B------:R-:W2:Y:S03]  /*dd90*/  S2R R151, SR_TID.X ;  /* 0x0000000000977919 */ /* 0x000ea60000002100 */
[C---:B0-----:R-:W-:Y:S02]  /*dda0*/  IMAD.IADD R3, R0.reuse, 0x1, R3 ;  /* 0x0000000100037824 */ /* 0x041fe400078e0203 */
[----:B-1----:R-:W-:-:S03]  /*ddb0*/  IMAD.IADD R0, R0, 0x1, R11 ;  /* 0x0000000100007824 */ /* 0x002fc600078e020b */
[C---:B------:R-:W-:Y:S02]  /*ddc0*/  ISETP.GT.AND P2, PT, R3.reuse, RZ, PT ;  /* 0x000000ff0300720c */ /* 0x040fe40003f44270 */
[C---:B------:R-:W-:Y:S02]  /*ddd0*/  ISETP.GT.AND P3, PT, R3.reuse, 0x1, PT ;  /* 0x000000010300780c */ /* 0x040fe40003f64270 */
        /* <DEDUP_REMOVED lines=92> */
[----:B------:R-:W-:Y:S01]  /*e3a0*/  FMNMX.FTZ R3, R84, R12, !PT ;  /* 0x0000000c54037209 */ /* 0x000fe20007810000 */
[----:B------:R-:W-:Y:S01]  /*e3b0*/  VIADD R12, R10, 0x6 ;  /* 0x000000060a0c7836 */ /* 0x000fe20000000000 */
[----:B------:R-:W-:-:S02]  /*e3c0*/  ISETP.GT.AND P5, PT, R0, RZ, PT ;  /* 0x000000ff0000720c */ /* 0x000fc40003fa4270 */
[----:B------:R-:W-:Y:S02]  /*e3d0*/  FMNMX.FTZ R3, R85, R3, !PT ;  /* 0x0000000355037209 */ /* 0x000fe40007810000 */
[----:B------:R-:W-:Y:S02]  /*e3e0*/  ISETP.GT.AND P6, PT, R0, 0x1, PT ;  /* 0x000000010000780c */ /* 0x000fe40003fc4270 */
[----:B------:R-:W-:Y:S01]  /*e3f0*/  FSEL R26, R26, -INF , P5 ;  /* 0xff8000001a1a7808 */ /* 0x000fe20002800000 */
[----:B------:R-:W0:Y:S01]  /*e400*/  SHFL.BFLY PT, R13, R3, 0x2, 0x1f ;  /* 0x0c401f00030d7f89 */ /* 0x000e2200000e0000 */
[C---:B------:R-:W-:Y:S02]  /*e410*/  ISETP.GT.AND P3, PT, R0.reuse, 0x8, PT ;  /* 0x000000080000780c */ /* 0x040fe40003f64270 */
[----:B------:R-:W-:Y:S02]  /*e420*/  FSEL R27, R27, -INF , P6 ;  /* 0xff8000001b1b7808 */ /* 0x000fe40003000000 */
[----:B------:R-:W-:-:S02]  /*e430*/  ISETP.GT.AND P4, PT, R0, 0x9, PT ;  /* 0x000000090000780c */ /* 0x000fc40003f84270 */
[----:B------:R-:W-:Y:S02]  /*e440*/  FSEL R30, R30, -INF , P3 ;  /* 0xff8000001e1e7808 */ /* 0x000fe40001800000 */
[C---:B------:R-:W-:Y:S02]  /*e450*/  ISETP.GT.AND P5, PT, R0.reuse, 0x10, PT ;  /* 0x000000100000780c */ /* 0x040fe40003fa4270 */
[----:B------:R-:W-:Y:S02]  /*e460*/  FSEL R31, R31, -INF , P4 ;  /* 0xff8000001f1f7808 */ /* 0x000fe40002000000 */
[----:B------:R-:W-:Y:S02]  /*e470*/  ISETP.GT.AND P6, PT, R0, 0x11, PT ;  /* 0x000000110000780c */ /* 0x000fe40003fc4270 */
[----:B------:R-:W-:Y:S02]  /*e480*/  FSEL R34, R34, -INF , P5 ;  /* 0xff80000022227808 */ /* 0x000fe40002800000 */
[----:B------:R-:W-:-:S02]  /*e490*/  ISETP.GT.AND P3, PT, R0, 0x18, PT ;  /* 0x000000180000780c */ /* 0x000fc40003f64270 */
[----:B------:R-:W-:Y:S02]  /*e4a0*/  FSEL R35, R35, -INF , P6 ;  /* 0xff80000023237808 */ /* 0x000fe40003000000 */
[----:B------:R-:W-:Y:S02]  /*e4b0*/  ISETP.GT.AND P4, PT, R0, 0x19, PT ;  /* 0x000000190000780c */ /* 0x000fe40003f84270 */
[----:B------:R-:W-:Y:S02]  /*e4c0*/  FSEL R38, R38, -INF , P3 ;  /* 0xff80000026267808 */ /* 0x000fe40001800000 */
[----:B0-----:R-:W-:Y:S01]  /*e4d0*/  FMNMX.FTZ R3, R3, R13, !PT ;  /* 0x0000000d03037209 */ /* 0x001fe20007810000 */
[----:B------:R-:W-:Y:S01]  /*e4e0*/  IMAD.MOV.U32 R13, RZ, RZ, 0x40000040 ;  /* 0x40000040ff0d7424 */ /* 0x000fe200078e00ff */
[----:B------:R-:W-:Y:S02]  /*e4f0*/  ISETP.GT.AND P5, PT, R0, 0x20, PT ;  /* 0x000000200000780c */ /* 0x000fe40003fa4270 */
[----:B------:R-:W-:Y:S01]  /*e500*/  FSEL R39, R39, -INF , P4 ;  /* 0xff80000027277808 */ /* 0x000fe20002000000 */
[----:B------:R-:W0:Y:S01]  /*e510*/  SHFL.BFLY PT, R10, R3, 0x1, 0x1f ;  /* 0x0c201f00030a7f89 */ /* 0x000e2200000e0000 */
[----:B------:R-:W-:-:S02]  /*e520*/  R2UR UR7, R13 ;  /* 0x000000000d0772ca */ /* 0x000fc400000e0000 */
[----:B------:R-:W-:Y:S02]  /*e530*/  ISETP.GT.AND P6, PT, R0, 0x21, PT ;  /* 0x000000210000780c */ /* 0x000fe40003fc4270 */
[----:B------:R-:W-:Y:S02]  /*e540*/  FSEL R42, R42, -INF , P5 ;  /* 0xff8000002a2a7808 */ /* 0x000fe40002800000 */
[C---:B------:R-:W-:Y:S02]  /*e550*/  ISETP.GT.AND P3, PT, R0.reuse, 0x28, PT ;  /* 0x000000280000780c */ /* 0x040fe40003f64270 */
[----:B------:R-:W-:Y:S02]  /*e560*/  FSEL R43, R43, -INF , P6 ;  /* 0xff8000002b2b7808 */ /* 0x000fe40003000000 */
[----:B------:R-:W-:Y:S02]  /*e570*/  ISETP.GT.AND P4, PT, R0, 0x29, PT ;  /* 0x000000290000780c */ /* 0x000fe40003f84270 */
[----:B------:R-:W-:-:S02]  /*e580*/  FSEL R46, R46, -INF , P3 ;  /* 0xff8000002e2e7808 */ /* 0x000fc40001800000 */
[C---:B------:R-:W-:Y:S02]  /*e590*/  ISETP.GT.AND P5, PT, R0.reuse, 0x30, PT ;  /* 0x000000300000780c */ /* 0x040fe40003fa4270 */
[----:B------:R-:W-:Y:S02]  /*e5a0*/  FSEL R47, R47, -INF , P4 ;  /* 0xff8000002f2f7808 */ /* 0x000fe40002000000 */
[----:B------:R-:W-:Y:S02]  /*e5b0*/  ISETP.GT.AND P6, PT, R0, 0x31, PT ;  /* 0x000000310000780c */ /* 0x000fe40003fc4270 */
[----:B------:R-:W-:Y:S02]  /*e5c0*/  FSEL R50, R50, -INF , P5 ;  /* 0xff80000032327808 */ /* 0x000fe40002800000 */
[----:B------:R-:W-:Y:S02]  /*e5d0*/  ISETP.GT.AND P3, PT, R0, 0x38, PT ;  /* 0x000000380000780c */ /* 0x000fe40003f64270 */
[----:B0-----:R-:W-:-:S02]  /*e5e0*/  FMNMX.FTZ R3, R3, R10, !PT ;  /* 0x0000000a03037209 */ /* 0x001fc40007810000 */
[----:B------:R-:W-:Y:S02]  /*e5f0*/  FSEL R51, R51, -INF , P6 ;  /* 0xff80000033337808 */ /* 0x000fe40003000000 */
[----:B------:R-:W-:Y:S01]  /*e600*/  FSETP.NEU.FTZ.AND P2, PT, R3, -INF , PT ;  /* 0xff8000000300780b */ /* 0x000fe20003f5d000 */
[----:B------:R-:W-:-:S01]  /*e610*/  FFMA.FTZ R13, R2, R3, -8 ;  /* 0xc1000000020d7423 */ /* 0x000fc20000010003 */
[----:B------:R-:W-:Y:S02]  /*e620*/  ISETP.GT.AND P4, PT, R0, 0x39, PT ;  /* 0x000000390000780c */ /* 0x000fe40003f84270 */
[----:B------:R-:W-:Y:S02]  /*e630*/  FSEL R54, R54, -INF , P3 ;  /* 0xff80000036367808 */ /* 0x000fe40001800000 */
[----:B------:R-:W-:Y:S02]  /*e640*/  FSEL R13, R13, RZ, P2 ;  /* 0x000000ff0d0d7208 */ /* 0x000fe40001000000 */
[----:B------:R-:W-:-:S02]  /*e650*/  ISETP.GT.AND P5, PT, R0, 0x40, PT ;  /* 0x000000400000780c */ /* 0x000fc40003fa4270 */
[----:B------:R-:W-:Y:S01]  /*e660*/  FSEL R55, R55, -INF , P4 ;  /* 0xff80000037377808 */ /* 0x000fe20002000000 */
[----:B------:R-:W-:-:S01]  /*e670*/  FFMA.FTZ R11, R2, R25, -R13 ;  /* 0x00000019020b7223 */ /* 0x000fc2000001080d */
[----:B------:R-:W-:Y:S01]  /*e680*/  FMNMX.FTZ R25, R26, R8, !PT ;  /* 0x000000081a197209 */ /* 0x000fe20007810000 */
[----:B------:R-:W-:-:S01]  /*e690*/  FFMA.FTZ R10, R2, R24, -R13 ;  /* 0x00000018020a7223 */ /* 0x000fc2000001080d */
[----:B------:R-:W-:Y:S01]  /*e6a0*/  ISETP.GT.AND P6, PT, R0, 0x41, PT ;  /* 0x000000410000780c */ /* 0x000fe20003fc4270 */
[----:B------:R-:W-:-:S01]  /*e6b0*/  FFMA.FTZ R24, R2, R29, -R13 ;  /* 0x0000001d02187223 */ /* 0x000fc2000001080d */
[----:B------:R-:W-:Y:S01]  /*e6c0*/  FMNMX.FTZ R25, R27, R25, !PT ;  /* 0x000000191b197209 */ /* 0x000fe20007810000 */
[----:B------:R-:W-:-:S01]  /*e6d0*/  FFMA.FTZ R29, R2, R60, -R13 ;  /* 0x0000003c021d7223 */ /* 0x000fc2000001080d */
[----:B------:R-:W-:Y:S01]  /*e6e0*/  FSEL R58, R58, -INF , P5 ;  /* 0xff8000003a3a7808 */ /* 0x000fe20002800000 */
[----:B------:R-:W-:-:S01]  /*e6f0*/  FFMA.FTZ R56, R2, R56, -R13 ;  /* 0x0000003802387223 */ /* 0x000fc2000001080d */
[----:B------:R-:W-:Y:S01]  /*e700*/  FMNMX.FTZ R25, R30, R25, !PT ;  /* 0x000000191e197209 */ /* 0x000fe20007810000 */
[----:B------:R-:W-:Y:S01]  /*e710*/  MUFU.EX2 R10, R10 ;  /* 0x0000000a000a7308 */ /* 0x000fe20000000800 */
[----:B------:R-:W-:Y:S01]  /*e720*/  ISETP.GT.AND P3, PT, R0, 0x48, PT ;  /* 0x000000480000780c */ /* 0x000fe20003f64270 */
[C-C-:B------:R-:W-:Y:S01]  /*e730*/  FFMA.FTZ R32, R2.reuse, R32, -R13.reuse ;  /* 0x0000002002207223 */ /* 0x140fe2000001080d */
[----:B------:R-:W-:Y:S01]  /*e740*/  FMNMX.FTZ R25, R31, R25, !PT ;  /* 0x000000191f197209 */ /* 0x000fe20007810000 */
[C-C-:B------:R-:W-:Y:S01]  /*e750*/  FFMA.FTZ R33, R2.reuse, R33, -R13.reuse ;  /* 0x0000002102217223 */ /* 0x140fe2000001080d */
[----:B------:R-:W-:Y:S01]  /*e760*/  FSEL R59, R59, -INF , P6 ;  /* 0xff8000003b3b7808 */ /* 0x000fe20003000000 */
[--C-:B------:R-:W-:Y:S01]  /*e770*/  FFMA.FTZ R36, R2, R36, -R13.reuse ;  /* 0x0000002402247223 */ /* 0x100fe2000001080d */
[----:B------:R-:W-:Y:S01]  /*e780*/  FMNMX.FTZ R25, R34, R25, !PT ;  /* 0x0000001922197209 */ /* 0x000fe20007810000 */
[----:B------:R-:W-:Y:S01]  /*e790*/  MUFU.EX2 R11, R11 ;  /* 0x0000000b000b7308 */ /* 0x000fe20000000800 */
[----:B------:R-:W-:Y:S01]  /*e7a0*/  ISETP.GT.AND P4, PT, R0, 0x49, PT ;  /* 0x000000490000780c */ /* 0x000fe20003f84270 */
[C-C-:B------:R-:W-:Y:S01]  /*e7b0*/  FFMA.FTZ R37, R2.reuse, R37, -R13.reuse ;  /* 0x0000002502257223 */ /* 0x140fe2000001080d */
[----:B------:R-:W-:Y:S01]  /*e7c0*/  FMNMX.FTZ R25, R35, R25, !PT ;  /* 0x0000001923197209 */ /* 0x000fe20007810000 */
[--C-:B------:R-:W-:Y:S01]  /*e7d0*/  FFMA.FTZ R40, R2, R40, -R13.reuse ;  /* 0x0000002802287223 */ /* 0x100fe2000001080d */
[----:B------:R-:W-:Y:S01]  /*e7e0*/  FSEL R62, R62, -INF , P3 ;  /* 0xff8000003e3e7808 */ /* 0x000fe20001800000 */
[--C-:B------:R-:W-:Y:S01]  /*e7f0*/  FFMA.FTZ R41, R2, R41, -R13.reuse ;  /* 0x0000002902297223 */ /* 0x100fe2000001080d */
        /* <DEDUP_REMOVED lines=19> */
[----:B------:R-:W-:Y:S01]  /*e930*/  FFMA.FTZ R81, R2, R81, -R13 ;  /* 0x0000005102517223 */ /* 0x000fe2000001080d */
[----:B------:R-:W-:-:S02]  /*e940*/  FMNMX.FTZ R25, R47, R25, !PT ;  /* 0x000000192f197209 */ /* 0x000fc40007810000 */
[----:B------:R-:W-:Y:S02]  /*e950*/  FSEL R67, R67, -INF , P6 ;  /* 0xff80000043437808 */ /* 0x000fe40003000000 */
[----:B------:R-:W-:Y:S01]  /*e960*/  FMNMX.FTZ R25, R50, R25, !PT ;  /* 0x0000001932197209 */ /* 0x000fe20007810000 */
[----:B------:R-:W-:Y:S01]  /*e970*/  MUFU.EX2 R36, R36 ;  /* 0x0000002400247308 */ /* 0x000fe20000000800 */
[----:B------:R-:W-:Y:S02]  /*e980*/  ISETP.GT.AND P4, PT, R0, 0x59, PT ;  /* 0x000000590000780c */ /* 0x000fe40003f84270 */
[----:B------:R-:W-:Y:S02]  /*e990*/  FMNMX.FTZ R25, R51, R25, !PT ;  /* 0x0000001933197209 */ /* 0x000fe40007810000 */
[----:B------:R-:W-:Y:S02]  /*e9a0*/  FSEL R70, R70, -INF , P3 ;  /* 0xff80000046467808 */ /* 0x000fe40001800000 */
[----:B------:R-:W-:Y:S01]  /*e9b0*/  FMNMX.FTZ R25, R54, R25, !PT ;  /* 0x0000001936197209 */ /* 0x000fe20007810000 */
[----:B------:R-:W-:Y:S01]  /*e9c0*/  MUFU.EX2 R37, R37 ;  /* 0x0000002500257308 */ /* 0x000fe20000000800 */
[----:B------:R-:W-:-:S02]  /*e9d0*/  ISETP.GT.AND P5, PT, R0, 0x60, PT ;  /* 0x000000600000780c */ /* 0x000fc40003fa4270 */
[----:B------:R-:W-:Y:S02]  /*e9e0*/  FMNMX.FTZ R25, R55, R25, !PT ;  /* 0x0000001937197209 */ /* 0x000fe40007810000 */
[----:B------:R-:W-:Y:S02]  /*e9f0*/  FSEL R71, R71, -INF , P4 ;  /* 0xff80000047477808 */ /* 0x000fe40002000000 */
[----:B------:R-:W-:Y:S01]  /*ea00*/  FMNMX.FTZ R25, R58, R25, !PT ;  /* 0x000000193a197209 */ /* 0x000fe20007810000 */
[----:B------:R-:W-:Y:S01]  /*ea10*/  MUFU.EX2 R40, R40 ;  /* 0x0000002800287308 */ /* 0x000fe20000000800 */
[----:B------:R-:W-:Y:S02]  /*ea20*/  ISETP.GT.AND P6, PT, R0, 0x61, PT ;  /* 0x000000610000780c */ /* 0x000fe40003fc4270 */
[----:B------:R-:W-:Y:S02]  /*ea30*/  FMNMX.FTZ R25, R59, R25, !PT ;  /* 0x000000193b197209 */ /* 0x000fe40007810000 */
[----:B------:R-:W-:-:S02]  /*ea40*/  FSEL R74, R74, -INF , P5 ;  /* 0xff8000004a4a7808 */ /* 0x000fc40002800000 */
        /* <DEDUP_REMOVED lines=12> */
[----:B------:R-:W-:Y:S02]  /*eb10*/  FSEL R79, R79, -INF , P4 ;  /* 0xff8000004f4f7808 */ /* 0x000fe40002000000 */
[----:B------:R-:W-:Y:S02]  /*eb20*/  FMNMX.FTZ R25, R71, R25, !PT ;  /* 0x0000001947197209 */ /* 0x000fe40007810000 */
[----:B------:R-:W-:-:S02]  /*eb30*/  ISETP.GT.AND P5, PT, R0, 0x70, PT ;  /* 0x000000700000780c */ /* 0x000fc40003fa4270 */
[----:B------:R-:W-:Y:S01]  /*eb40*/  FMNMX.FTZ R25, R74, R25, !PT ;  /* 0x000000194a197209 */ /* 0x000fe20007810000 */
[----:B------:R-:W-:Y:S01]  /*eb50*/  MUFU.EX2 R48, R48 ;  /* 0x0000003000307308 */ /* 0x000fe20000000800 */
[C---:B------:R-:W-:Y:S02]  /*eb60*/  ISETP.GT.AND P6, PT, R0.reuse, 0x71, PT ;  /* 0x000000710000780c */ /* 0x040fe40003fc4270 */
[----:B------:R-:W-:Y:S02]  /*eb70*/  FMNMX.FTZ R25, R75, R25, !PT ;  /* 0x000000194b197209 */ /* 0x000fe40007810000 */
[C---:B------:R-:W-:Y:S02]  /*eb80*/  ISETP.GT.AND P3, PT, R0.reuse, 0x78, PT ;  /* 0x000000780000780c */ /* 0x040fe40003f64270 */
[----:B------:R-:W-:Y:S01]  /*eb90*/  ISETP.GT.AND P4, PT, R0, 0x79, PT ;  /* 0x000000790000780c */ /* 0x000fe20003f84270 */
[----:B------:R-:W-:Y:S01]  /*eba0*/  MUFU.EX2 R49, R49 ;  /* 0x0000003100317308 */ /* 0x000fe20000000800 */
[----:B------:R-:W-:-:S02]  /*ebb0*/  FMNMX.FTZ R0, R78, R25, !PT ;  /* 0x000000194e007209 */ /* 0x000fc40007810000 */
[----:B------:R-:W-:Y:S02]  /*ebc0*/  FSEL R82, R82, -INF , P5 ;  /* 0xff80000052527808 */ /* 0x000fe40002800000 */
[----:B------:R-:W-:Y:S02]  /*ebd0*/  FMNMX.FTZ R0, R79, R0, !PT ;  /* 0x000000004f007209 */ /* 0x000fe40007810000 */
[----:B------:R-:W-:Y:S01]  /*ebe0*/  FSEL R83, R83, -INF , P6 ;  /* 0xff80000053537808 */ /* 0x000fe20003000000 */
[----:B------:R0:W-:Y:S01]  /*ebf0*/  MUFU.EX2 R25, R56 ;  /* 0x0000003800197308 */ /* 0x0001e20000000800 */
[----:B------:R-:W-:Y:S02]  /*ec00*/  FMNMX.FTZ R0, R82, R0, !PT ;  /* 0x0000000052007209 */ /* 0x000fe40007810000 */
[----:B------:R-:W-:Y:S02]  /*ec10*/  FSEL R86, R86, -INF , P3 ;  /* 0xff80000056567808 */ /* 0x000fe40001800000 */
[----:B------:R-:W-:-:S02]  /*ec20*/  FMNMX.FTZ R0, R83, R0, !PT ;  /* 0x0000000053007209 */ /* 0x000fc40007810000 */
[----:B------:R-:W-:Y:S01]  /*ec30*/  FSEL R87, R87, -INF , P4 ;  /* 0xff80000057577808 */ /* 0x000fe20002000000 */
[----:B------:R-:W-:Y:S01]  /*ec40*/  MUFU.EX2 R52, R52 ;  /* 0x0000003400347308 */ /* 0x000fe20000000800 */
[----:B------:R-:W-:Y:S01]  /*ec50*/  FMNMX.FTZ R0, R86, R0, !PT ;  /* 0x0000000056007209 */ /* 0x000fe20007810000 */
[C-C-:B0-----:R-:W-:Y:S01]  /*ec60*/  FFMA.FTZ R56, R2.reuse, R61, -R13.reuse ;  /* 0x0000003d02387223 */ /* 0x141fe2000001080d */
[----:B------:R-:W-:-:S01]  /*ec70*/  FFMA.FTZ R61, R2, R65, -R13 ;  /* 0x00000041023d7223 */ /* 0x000fc2000001080d */
[--C-:B------:R-:W-:Y:S01]  /*ec80*/  FFMA.FTZ R65, R2, R69, -R13.reuse ;  /* 0x0000004502417223 */ /* 0x100fe2000001080d */
[----:B------:R-:W-:Y:S02]  /*ec90*/  FMNMX.FTZ R0, R87, R0, !PT ;  /* 0x0000000057007209 */ /* 0x000fe40007810000 */
[----:B------:R-:W-:Y:S01]  /*eca0*/  R2UR UR6, R12 ;  /* 0x000000000c0672ca */ /* 0x000fe200000e0000 */
[----:B------:R-:W-:-:S01]  /*ecb0*/  FFMA.FTZ R12, R2, R28, -R13 ;  /* 0x0000001c020c7223 */ /* 0x000fc2000001080d */
[C-C-:B------:R-:W-:Y:S01]  /*ecc0*/  FFMA.FTZ R28, R2.reuse, R57, -R13.reuse ;  /* 0x00000039021c7223 */ /* 0x140fe2000001080d */
[----:B------:R-:W0:Y:S01]  /*ecd0*/  SHFL.BFLY PT, R60, R0, 0x2, 0x1f ;  /* 0x0c401f00003c7f89 */ /* 0x000e2200000e0000 */
[----:B------:R-:W-:-:S01]  /*ece0*/  FFMA.FTZ R57, R2, R64, -R13 ;  /* 0x0000004002397223 */ /* 0x000fc2000001080d */
[C-C-:B------:R-:W-:Y:S01]  /*ecf0*/  FFMA.FTZ R64, R2.reuse, R68, -R13.reuse ;  /* 0x0000004402407223 */ /* 0x140fe2000001080d */
[----:B------:R-:W-:-:S01]  /*ed00*/  FFMA.FTZ R68, R2, R73, -R13 ;  /* 0x0000004902447223 */ /* 0x000fc2000001080d */
[----:B------:R-:W-:Y:S01]  /*ed10*/  FFMA.FTZ R73, R2, R77, -R13 ;  /* 0x0000004d02497223 */ /* 0x000fe2000001080d */
[----:B------:R-:W-:Y:S01]  /*ed20*/  MUFU.EX2 R12, R12 ;  /* 0x0000000c000c7308 */ /* 0x000fe20000000800 */
[----:B--2---:R-:W-:-:S04]  /*ed30*/  LOP3.LUT R140, R151, 0x7f, RZ, 0xc0, !PT ;  /* 0x0000007f978c7812 */ /* 0x004fc800078ec0ff */
[----:B------:R-:W-:Y:S03]  /*ed40*/  QGMMA.64x96x32.F32.E4M3.E4M3 R88, R136, gdesc[UR4], R88, gsb0 ;  /* 0x0160000488587df3 */ /* 0x000fe60008000858 */
[----:B------:R-:W-:Y:S08]  /*ed50*/  MUFU.EX2 R53, R53 ;  /* 0x0000003500357308 */ /* 0x000ff00000000800 */
[----:B------:R-:W-:Y:S01]  /*ed60*/  MUFU.EX2 R28, R28 ;  /* 0x0000001c001c7308 */ /* 0x000fe20000000800 */
[----:B0-----:R-:W-:Y:S01]  /*ed70*/  FMNMX.FTZ R0, R0, R60, !PT ;  /* 0x0000003c00007209 */ /* 0x001fe20007810000 */
[C-C-:B------:R-:W-:Y:S01]  /*ed80*/  FFMA.FTZ R60, R2.reuse, R72, -R13.reuse ;  /* 0x00000048023c7223 */ /* 0x140fe2000001080d */
[----:B------:R-:W-:-:S01]  /*ed90*/  FFMA.FTZ R72, R2, R76, -R13 ;  /* 0x0000004c02487223 */ /* 0x000fc2000001080d */
[----:B------:R-:W-:Y:S01]  /*eda0*/  FFMA.FTZ R76, R2, R80, -R13 ;  /* 0x00000050024c7223 */ /* 0x000fe2000001080d */
[----:B------:R-:W-:Y:S01]  /*edb0*/  FSEL R80, R3, RZ, P2 ;  /* 0x000000ff03507208 */ /* 0x000fe20001000000 */
[----:B------:R-:W0:Y:S02]  /*edc0*/  SHFL.BFLY PT, R69, R0, 0x1, 0x1f ;  /* 0x0c201f0000457f89 */ /* 0x000e2400000e0000 */
[----:B------:R-:W-:Y:S01]  /*edd0*/  MUFU.EX2 R29, R29 ;  /* 0x0000001d001d7308 */ /* 0x000fe20000000800 */
[----:B------:R-:W-:Y:S01]  /*ede0*/  ISETP.NE.AND P2, PT, R140, RZ, PT ;  /* 0x000000ff8c00720c */ /* 0x000fe20003f45270 */
[----:B------:R-:W-:-:S04]  /*edf0*/  FADD.FTZ R80, -R80, R9 ;  /* 0x0000000950507221 */ /* 0x000fc80000010100 */
[----:B------:R-:W-:Y:S02]  /*ee00*/  FMUL.FTZ R80, R2, R80 ;  /* 0x0000005002507220 */ /* 0x000fe40000410000 */
[----:B------:R-:W-:Y:S06]  /*ee10*/  MUFU.EX2 R56, R56 ;  /* 0x0000003800387308 */ /* 0x000fec0000000800 */
[----:B------:R-:W-:Y:S02]  /*ee20*/  @!P2 VIADD R15, R15, 0x19c40 ;  /* 0x00019c400f0fa836 */ /* 0x000fe40000000000 */
[----:B------:R-:W-:Y:S03]  /*ee30*/  MUFU.EX2 R57, R57 ;  /* 0x0000003900397308 */ /* 0x000fe60000000800 */
[----:B------:R-:W-:-:S02]  /*ee40*/  @!P2 PRMT R15, RZ, 0x654, R15 ;  /* 0x00000654ff0fa816 */ /* 0x000fc4000000000f */
[----:B0-----:R-:W-:-:S03]  /*ee50*/  FMNMX.FTZ R0, R0, R69, !PT ;  /* 0x0000004500007209 */ /* 0x001fc60007810000 */
[----:B------:R-:W-:Y:S01]  /*ee60*/  MUFU.EX2 R61, R61 ;  /* 0x0000003d003d7308 */ /* 0x000fe20000000800 */
[----:B------:R-:W-:-:S01]  /*ee70*/  FFMA.FTZ R69, R2, R84, -R13 ;  /* 0x0000005402457223 */ /* 0x000fc2000001080d */
[----:B------:R-:W-:Y:S01]  /*ee80*/  FFMA.FTZ R13, R2, R85, -R13 ;  /* 0x00000055020d7223 */ /* 0x000fe2000001080d */
[----:B------:R-:W-:Y:S01]  /*ee90*/  FSETP.NEU.FTZ.AND P3, PT, R0, -INF , PT ;  /* 0xff8000000000780b */ /* 0x000fe20003f7d000 */
[----:B------:R-:W-:-:S04]  /*eea0*/  FFMA.FTZ R77, R2, R0, -8 ;  /* 0xc1000000024d7423 */ /* 0x000fc80000010000 */
[----:B------:R-:W-:Y:S01]  /*eeb0*/  MUFU.EX2 R64, R64 ;  /* 0x0000004000407308 */ /* 0x000fe20000000800 */
[----:B------:R-:W-:-:S05]  /*eec0*/  FSEL R77, R77, RZ, P3 ;  /* 0x000000ff4d4d7208 */ /* 0x000fca0001800000 */
[C-C-:B------:R-:W-:Y:S01]  /*eed0*/  FFMA.FTZ R54, R2.reuse, R54, -R77.reuse ;  /* 0x0000003602367223 */ /* 0x140fe2000001084d */
[----:B------:R-:W-:-:S01]  /*eee0*/  FFMA.FTZ R26, R2, R26, -R77 ;  /* 0x0000001a021a7223 */ /* 0x000fc2000001084d */
[C-C-:B------:R-:W-:Y:S01]  /*eef0*/  FFMA.FTZ R27, R2.reuse, R27, -R77.reuse ;  /* 0x0000001b021b7223 */ /* 0x140fe2000001084d */
[----:B------:R-:W-:-:S01]  /*ef00*/  FFMA.FTZ R30, R2, R30, -R77 ;  /* 0x0000001e021e7223 */ /* 0x000fc2000001084d */
[----:B------:R0:W-:Y:S01]  /*ef10*/  MUFU.EX2 R9, R54 ;  /* 0x0000003600097308 */ /* 0x0001e20000000800 */
        /* <DEDUP_REMOVED lines=8> */
[----:B0-----:R-:W-:Y:S01]  /*efa0*/  FSEL R54, R0, RZ, P3 ;  /* 0x000000ff00367208 */ /* 0x001fe20001800000 */
[C-C-:B------:R-:W-:Y:S01]  /*efb0*/  FFMA.FTZ R46, R2.reuse, R46, -R77.reuse ;  /* 0x0000002e022e7223 */ /* 0x140fe2000001084d */
[----:B------:R-:W-:-:S01]  /*efc0*/  FFMA.FTZ R47, R2, R47, -R77 ;  /* 0x0000002f022f7223 */ /* 0x000fc2000001084d */
[C-C-:B------:R-:W-:Y:S01]  /*efd0*/  FFMA.FTZ R50, R2.reuse, R50, -R77.reuse ;  /* 0x0000003202327223 */ /* 0x140fe2000001084d */
[----:B------:R-:W-:-:S01]  /*efe0*/  FFMA.FTZ R51, R2, R51, -R77 ;  /* 0x0000003302337223 */ /* 0x000fc2000001084d */
[----:B------:R-:W-:Y:S01]  /*eff0*/  FADD.FTZ R8, -R54, R8 ;  /* 0x0000000836087221 */ /* 0x000fe20000010100 */
[----:B------:R-:W-:-:S01]  /*f000*/  FFMA.FTZ R55, R2, R55, -R77 ;  /* 0x0000003702377223 */ /* 0x000fc2000001084d */
[----:B------:R0:W1:Y:S01]  /*f010*/  MUFU.EX2 R54, R80 ;  /* 0x0000005000367308 */ /* 0x0000620000000800 */
[----:B------:R-:W-:-:S01]  /*f020*/  FFMA.FTZ R58, R2, R58, -R77 ;  /* 0x0000003a023a7223 */ /* 0x000fc2000001084d */
[C---:B------:R-:W-:Y:S01]  /*f030*/  FMUL.FTZ R8, R2.reuse, R8 ;  /* 0x0000000802087220 */ /* 0x040fe20000410000 */
        /* <DEDUP_REMOVED lines=11> */
[C-C-:B------:R-:W-:Y:S01]  /*f0f0*/  FFMA.FTZ R79, R2.reuse, R79, -R77.reuse ;  /* 0x0000004f024f7223 */ /* 0x140fe2000001084d */
[----:B0-----:R-:W-:-:S01]  /*f100*/  FFMA.FTZ R80, R2, R82, -R77 ;  /* 0x0000005202507223 */ /* 0x001fc2000001084d */
[----:B------:R-:W0:Y:S01]  /*f110*/  MUFU.EX2 R27, R27 ;  /* 0x0000001b001b7308 */ /* 0x000e220000000800 */
[----:B-1----:R-:W-:-:S01]  /*f120*/  FFMA.FTZ R5, R54, R5, R10 ;  /* 0x0000000536057223 */ /* 0x002fc2000001000a */
[C-C-:B------:R-:W-:Y:S01]  /*f130*/  FFMA.FTZ R82, R2.reuse, R83, -R77.reuse ;  /* 0x0000005302527223 */ /* 0x140fe2000001084d */
[----:B------:R-:W-:-:S01]  /*f140*/  FFMA.FTZ R86, R2, R86, -R77 ;  /* 0x0000005602567223 */ /* 0x000fc2000001084d */
[----:B------:R-:W-:Y:S01]  /*f150*/  FFMA.FTZ R77, R2, R87, -R77 ;  /* 0x00000057024d7223 */ /* 0x000fe2000001084d */
[----:B------:R-:W-:-:S03]  /*f160*/  FADD.FTZ R5, R11, R5 ;  /* 0x000000050b057221 */ /* 0x000fc60000010000 */
[----:B------:R-:W1:Y:S01]  /*f170*/  MUFU.EX2 R30, R30 ;  /* 0x0000001e001e7308 */ /* 0x000e620000000800 */
[----:B--2---:R-:W-:-:S01]  /*f180*/  FFMA.FTZ R4, R8, R4, R26 ;  /* 0x0000000408047223 */ /* 0x004fc2000001001a */
[----:B------:R-:W-:-:S04]  /*f190*/  FADD.FTZ R5, R12, R5 ;  /* 0x000000050c057221 */ /* 0x000fc80000010000 */
[----:B------:R-:W-:Y:S02]  /*f1a0*/  FADD.FTZ R5, R24, R5 ;  /* 0x0000000518057221 */ /* 0x000fe40000010000 */
[----:B------:R-:W2:Y:S01]  /*f1b0*/  MUFU.EX2 R31, R31 ;  /* 0x0000001f001f7308 */ /* 0x000ea20000000800 */
[----:B0-----:R-:W-:-:S01]  /*f1c0*/  FADD.FTZ R4, R27, R4 ;  /* 0x000000041b047221 */ /* 0x001fc20000010000 */
[----:B------:R-:W-:Y:S01]  /*f1d0*/  FADD.FTZ R5, R32, R5 ;  /* 0x0000000520057221 */ /* 0x000fe20000010000 */
[----:B------:R-:W-:Y:S02]  /*f1e0*/  WARPGROUP.DEPBAR.LE gsb0, 0x0 ;  /* 0x00008000000079c5 */ /* 0x000fe40000010000 */
[----:B------:R0:W-:Y:S01]  /*f1f0*/  @!P2 SYNCS.ARRIVE.TRANS64.RED.A1T0 RZ, [R15+URZ], RZ ;  /* 0x000000ff0fffa9a7 */ /* 0x0001e2000810043f */
[----:B------:R-:W-:-:S02]  /*f200*/  FADD.FTZ R5, R33, R5 ;  /* 0x0000000521057221 */ /* 0x000fc40000010000 */
[----:B------:R-:W3:Y:S01]  /*f210*/  MUFU.EX2 R34, R34 ;  /* 0x0000002200227308 */ /* 0x000ee20000000800 */
        /* <DEDUP_REMOVED lines=8> */
[----:B---3--:R-:W-:-:S01]  /*f2a0*/  FADD.FTZ R4, R34, R4 ;  /* 0x0000000422047221 */ /* 0x008fc20000010000 */
[----:B------:R-:W-:-:S04]  /*f2b0*/  FADD.FTZ R5, R44, R5 ;  /* 0x000000052c057221 */ /* 0x000fc80000010000 */
[----:B------:R-:W-:Y:S02]  /*f2c0*/  FADD.FTZ R5, R45, R5 ;  /* 0x000000052d057221 */ /* 0x000fe40000010000 */
        /* <DEDUP_REMOVED lines=22> */
[----:B------:R-:W-:-:S06]  /*f430*/  FADD.FTZ R5, R64, R5 ;  /* 0x0000000540057221 */ /* 0x000fcc0000010000 */
[----:B------:R-:W3:Y:S01]  /*f440*/  MUFU.EX2 R51, R51 ;  /* 0x0000003300337308 */ /* 0x000ee20000000800 */
[----:B-1----:R-:W-:-:S07]  /*f450*/  FADD.FTZ R4, R47, R4 ;  /* 0x000000042f047221 */ /* 0x002fce0000010000 */
[----:B------:R-:W1:Y:S01]  /*f460*/  MUFU.EX2 R55, R55 ;  /* 0x0000003700377308 */ /* 0x000e620000000800 */
[----:B--2---:R-:W-:-:S07]  /*f470*/  FADD.FTZ R4, R50, R4 ;  /* 0x0000000432047221 */ /* 0x004fce0000010000 */
[----:B------:R-:W2:Y:S01]  /*f480*/  MUFU.EX2 R58, R58 ;  /* 0x0000003a003a7308 */ /* 0x000ea20000000800 */
[----:B---3--:R-:W-:-:S04]  /*f490*/  FADD.FTZ R4, R51, R4 ;  /* 0x0000000433047221 */ /* 0x008fc80000010000 */
[----:B------:R-:W-:-:S03]  /*f4a0*/  FADD.FTZ R4, R9, R4 ;  /* 0x0000000409047221 */ /* 0x000fc60000010000 */
[----:B------:R-:W3:Y:S01]  /*f4b0*/  MUFU.EX2 R59, R59 ;  /* 0x0000003b003b7308 */ /* 0x000ee20000000800 */
[----:B-1----:R-:W-:-:S07]  /*f4c0*/  FADD.FTZ R4, R55, R4 ;  /* 0x0000000437047221 */ /* 0x002fce0000010000 */
[----:B------:R-:W1:Y:S01]  /*f4d0*/  MUFU.EX2 R62, R62 ;  /* 0x0000003e003e7308 */ /* 0x000e620000000800 */
[----:B--2---:R-:W-:-:S07]  /*f4e0*/  FADD.FTZ R4, R58, R4 ;  /* 0x000000043a047221 */ /* 0x004fce0000010000 */
[----:B------:R-:W2:Y:S01]  /*f4f0*/  MUFU.EX2 R63, R63 ;  /* 0x0000003f003f7308 */ /* 0x000ea20000000800 */
[----:B---3--:R-:W-:-:S07]  /*f500*/  FADD.FTZ R4, R59, R4 ;  /* 0x000000043b047221 */ /* 0x008fce0000010000 */
        /* <DEDUP_REMOVED lines=41> */
[----:B---3--:R-:W-:-:S01]  /*f7a0*/  FADD.FTZ R4, R86, R4 ;  /* 0x0000000456047221 */ /* 0x008fc20000010000 */
[----:B-1----:R-:W-:-:S03]  /*f7b0*/  FADD.FTZ R5, R13, R5 ;  /* 0x000000050d057221 */ /* 0x002fc60000010000 */
[----:B--2---:R-:W-:Y:S01]  /*f7c0*/  FADD.FTZ R4, R77, R4 ;  /* 0x000000044d047221 */ /* 0x004fe20000010000 */
[----:B0-----:R-:W-:Y:S06]  /*f7d0*/  @!P1 BRA `(.L_x_2038) ;  /* 0x0000000000049947 */ /* 0x001fec0003800000 */
[----:B------:R-:W-:Y:S01]  /*f7e0*/  BPT.TRAP 0x1 ;  /* 0x000000040000795c */ /* 0x000fe20000300000 */
.L_x_2038:
        /* <DEDUP_REMOVED lines=50> */
[----:B------:R-:W-:Y:S01]  /*fb10*/  F2FP.SATFINITE.E4M3.F32.PACK_AB_MERGE_C R147, R51, R50, R9 ;  /* 0x000000323393723e */ /* 0x000fe20004807009 */
        /* <DEDUP_REMOVED lines=43> */
[----:B------:R-:W-:Y:S02]  /*fdd0*/  IMAD.MOV.U32 R145, RZ, RZ, R46 ;  /* 0x000000ffff917224 */ /* 0x000fe400078e002e */
[----:B------:R-:W-:Y:S01]  /*fde0*/  IMAD.MOV.U32 R146, RZ, RZ, R52 ;  /* 0x000000ffff927224 */ /* 0x000fe200078e0034 */
[C---:B--2---:R-:W-:Y:S01]  /*fdf0*/  ISETP.GT.AND P2, PT, R14.reuse, R15, PT ;  /* 0x0000000f0e00720c */ /* 0x044fe20003f44270 */
[----:B------:R-:W-:-:S12]  /*fe00*/  VIADD R14, R14, 0xffffffff ;  /* 0xffffffff0e0e7836 */ /* 0x000fd80000000000 */
[----:B0-----:R-:W-:Y:S05]  /*fe10*/  @P2 BRA `(.L_x_2039) ;  /* 0xffffffd8004c2947 */ /* 0x001fea000383ffff */
[----:B------:R-:W-:Y:S05]  /*fe20*/  BSYNC B1 ;  /* 0x0000000000017941 */ /* 0x000fea0003800000 */
.L_x_2027:
[----:B------:R-:W-:Y:S05]  /*fe30*/  BSYNC B0 ;  /* 0x0000000000007941 */ /* 0x000fea0003800000 */
.L_x_2026:
[----:B------:R-:W-:Y:S01]  /*fe40*/  ISETP.GE.AND P0, PT, R14, RZ, PT ;  /* 0x000000ff0e00720c */ /* 0x000fe20003f06270 */
[----:B------:R-:W-:-:S12]  /*fe50*/  BSSY B0, `(.L_x_2040) ;  /* 0x00001d7000007945 */ /* 0x000fd80003800000 */
[----:B------:R-:W-:Y:S05]  /*fe60*/  @!P0 BRA `(.L_x_2041) ;  /* 0x0000001c00548947 */ /* 0x000fea0003800000 */
[----:B------:R-:W-:Y:S02]  /*fe70*/  IMAD.MOV.U32 R13, RZ, RZ, R0 ;  /* 0x000000ffff0d7224 */ /* 0x000fe400078e0000 */
[----:B------:R-:W-:Y:S02]  /*fe80*/  IMAD.MOV.U32 R12, RZ, RZ, R3 ;  /* 0x000000ffff0c7224 */ /* 0x000fe400078e0003 */
[----:B------:R-:W-:Y:S02]  /*fe90*/  IMAD.MOV.U32 R9, RZ, RZ, R152 ;  /* 0x000000ffff097224 */ /* 0x000fe400078e0098 */
[----:B------:R-:W-:-:S07]  /*fea0*/  IMAD.MOV.U32 R8, RZ, RZ, R18 ;  /* 0x000000ffff087224 */ /* 0x000fce00078e0012 */
.L_x_2053:
[----:B------:R-:W-:-:S05]  /*feb0*/  VIADD R18, R8, 0x1 ;  /* 0x0000000108127836 */ /* 0x000fca0000000000 */
[----:B------:R-:W-:-:S04]  /*fec0*/  ISETP.NE.AND P0, PT, R18, 0x2, PT ;  /* 0x000000021200780c */ /* 0x000fc80003f05270 */
[----:B------:R-:W-:Y:S02]  /*fed0*/  SEL R152, RZ, 0x1, P0 ;  /* 0x00000001ff987807 */ /* 0x000fe40000000000 */
[----:B------:R-:W-:Y:S02]  /*fee0*/  SEL R18, R18, RZ, P0 ;  /* 0x000000ff12127207 */ /* 0x000fe40000000000 */
[----:B------:R-:W-:Y:S01]  /*fef0*/  LOP3.LUT R152, R9, R152, RZ, 0x3c, !PT ;  /* 0x0000009809987212 */ /* 0x000fe200078e3cff */
[----:B0-----:R-:W-:Y:S06]  /*ff00*/  @!P1 BRA `(.L_x_2042) ;  /* 0x0000000000049947 */ /* 0x001fec0003800000 */
[----:B------:R-:W-:Y:S01]  /*ff10*/  BPT.TRAP 0x1 ;  /* 0x000000040000795c */ /* 0x000fe20000300000 */
.L_x_2042:
[----:B------:R-:W-:Y:S01]  /*ff20*/  IMAD R0, R18, 0x8, R16 ;  /* 0x0000000812007824 */ /* 0x000fe200078e0210 */
[----:B------:R-:W-:-:S04]  /*ff30*/  SHF.L.U32 R3, R152, 0x1f, RZ ;  /* 0x0000001f98037819 */ /* 0x000fc800000006ff */
[----:B------:R0:W1:Y:S01]  /*ff40*/  SYNCS.PHASECHK.TRANS64.TRYWAIT P0, [R0+URZ+0x19c30], R3 ;  /* 0x019c3003000075a7 */ /* 0x000062000800017f */
[----:B------:R-:W-:Y:S05]  /*ff50*/  @!P1 BRA `(.L_x_2043) ;  /* 0x0000000000049947 */ /* 0x000fea0003800000 */
[----:B------:R-:W-:Y:S01]  /*ff60*/  BPT.TRAP 0x1 ;  /* 0x000000040000795c */ /* 0x000fe20000300000 */
.L_x_2043:
[----:B------:R-:W-:Y:S01]  /*ff70*/  BSSY B1, `(.L_x_2044) ;  /* 0x0000006000017945 */ /* 0x000fe20003800000 */
[----:B------:R-:W-:Y:S02]  /*ff80*/  IMAD R24, R18, 0x300, R21 ;  /* 0x0000030012187824 */ /* 0x000fe400078e0215 */
[----:B------:R-:W-:Y:S01]  /*ff90*/  IMAD.MOV.U32 R25, RZ, RZ, -0x3ffffff0 ;  /* 0xc0000010ff197424 */ /* 0x000fe200078e00ff */
[----:B-1----:R-:W-:Y:S06]  /*ffa0*/  @P0 BRA `(.L_x_2045) ;  /* 0x0000000000080947 */ /* 0x002fec0003800000 */
[----:B------:R-:W1:Y:S02]  /*ffb0*/  SYNCS.PHASECHK.TRANS64.TRYWAIT P0, [R0+URZ+0x19c30], R3 ;  /* 0x019c3003000075a7 */ /* 0x000e64000800017f */
[----:B-1----:R-:W-:Y:S05]  /*ffc0*/  @!P0 BRA `(.L_x_2046) ;  /* 0x000000b800c88947 */ /* 0x002fea0003800000 */
.L_x_2045:
[----:B------:R-:W-:Y:S05]  /*ffd0*/  BSYNC B1 ;  /* 0x0000000000017941 */ /* 0x000fea0003800000 */
.L_x_2044:
        /* <DEDUP_REMOVED lines=28> */
.L_x_2047:
[----:B01----:R-:W-:Y:S01]  /*101a0*/  SHF.L.U32 R0, R9, 0x1f, RZ ;  /* 0x0000001f09007819 */ /* 0x003fe200000006ff */
[----:B------:R-:W-:-:S04]  /*101b0*/  IMAD R15, R8, 0x8, R16 ;  /* 0x00000008080f7824 */ /* 0x000fc800078e0210 */
[----:B------:R0:W1:Y:S01]  /*101c0*/  SYNCS.PHASECHK.TRANS64.TRYWAIT P0, [R15+URZ+0x19c50], R0 ;  /* 0x019c50000f0075a7 */ /* 0x000062000800017f */
[----:B------:R-:W-:Y:S05]  /*101d0*/  @!P1 BRA `(.L_x_2048) ;  /* 0x0000000000049947 */ /* 0x000fea0003800000 */
[----:B------:R-:W-:Y:S01]  /*101e0*/  BPT.TRAP 0x1 ;  /* 0x000000040000795c */ /* 0x000fe20000300000 */
.L_x_2048:
[----:B------:R-:W-:Y:S04]  /*101f0*/  BSSY B1, `(.L_x_2049) ;  /* 0x0000004000017945 */ /* 0x000fe80003800000 */
[----:B-1----:R-:W-:Y:S05]  /*10200*/  @P0 BRA `(.L_x_2050) ;  /* 0x0000000000080947 */ /* 0x002fea0003800000 */
[----:B------:R-:W1:Y:S02]  /*10210*/  SYNCS.PHASECHK.TRANS64.TRYWAIT P0, [R15+URZ+0x19c50], R0 ;  /* 0x019c50000f0075a7 */ /* 0x000e64000800017f */
[----:B-1----:R-:W-:Y:S05]  /*10220*/  @!P0 BRA `(.L_x_2051) ;  /* 0x000000b800448947 */ /* 0x002fea0003800000 */
.L_x_2050:
[----:B------:R-:W-:Y:S05]  /*10230*/  BSYNC B1 ;  /* 0x0000000000017941 */ /* 0x000fea0003800000 */
.L_x_2049:
[----:B01----:R-:W-:Y:S01]  /*10240*/  VIADD R0, R16, 0x3000 ;  /* 0x0000300010007836 */ /* 0x003fe20000000000 */
[----:B------:R-:W-:Y:S01]  /*10250*/  WARPGROUP.ARRIVE ;  /* 0x00000000000079c5 */ /* 0x000fe20000000000 */
[----:B------:R-:W-:Y:S01]  /*10260*/  IMAD.MOV.U32 R9, RZ, RZ, 0x40000040 ;  /* 0x40000040ff097424 */ /* 0x000fe200078e00ff */
[----:B------:R-:W-:Y:S01]  /*10270*/  FMNMX.FTZ R3, R26, R13, !PT ;  /* 0x0000000d1a037209 */ /* 0x000fe20007810000 */
[----:B------:R-:W-:Y:S01]  /*10280*/  IMAD.MOV.U32 R11, RZ, RZ, 0x40000040 ;  /* 0x40000040ff0b7424 */ /* 0x000fe200078e00ff */
[----:B------:R-:W-:Y:S02]  /*10290*/  SHF.R.U32.HI R0, RZ, 0x4, R0 ;  /* 0x00000004ff007819 */ /* 0x000fe40000011600 */
[----:B------:R-:W-:Y:S02]  /*102a0*/  R2UR UR7, R9 ;  /* 0x00000000090772ca */ /* 0x000fe400000e0000 */
[----:B------:R-:W-:Y:S02]  /*102b0*/  LOP3.LUT R0, R0, 0x3fff, RZ, 0xc0, !PT ;  /* 0x00003fff00007812 */ /* 0x000fe400078ec0ff */
[----:B------:R-:W-:-:S02]  /*102c0*/  FMNMX.FTZ R3, R27, R3, !PT ;  /* 0x000000031b037209 */ /* 0x000fc40007810000 */
[----:B------:R-:W-:Y:S02]  /*102d0*/  LOP3.LUT R0, R0, 0x10000, RZ, 0xfc, !PT ;  /* 0x0001000000007812 */ /* 0x000fe400078efcff */
[----:B------:R-:W-:-:S03]  /*102e0*/  FMNMX.FTZ R3, R30, R3, !PT ;  /* 0x000000031e037209 */ /* 0x000fc60007810000 */
[----:B------:R-:W-:Y:S01]  /*102f0*/  IMAD R8, R8, 0x300, R0 ;  /* 0x0000030008087824 */ /* 0x000fe200078e0200 */
[----:B------:R-:W-:Y:S02]  /*10300*/  FMNMX.FTZ R0, R24, R12, !PT ;  /* 0x0000000c18007209 */ /* 0x000fe40007810000 */
[----:B------:R-:W-:Y:S01]  /*10310*/  FMNMX.FTZ R3, R31, R3, !PT ;  /* 0x000000031f037209 */ /* 0x000fe20007810000 */
[C---:B------:R-:W-:Y:S01]  /*10320*/  VIADD R10, R8.reuse, 0x2 ;  /* 0x00000002080a7836 */ /* 0x040fe20000000000 */
[----:B------:R-:W-:Y:S02]  /*10330*/  R2UR UR6, R8 ;  /* 0x00000000080672ca */ /* 0x000fe400000e0000 */
[----:B------:R-:W-:Y:S02]  /*10340*/  FMNMX.FTZ R0, R25, R0, !PT ;  /* 0x0000000019007209 */ /* 0x000fe40007810000 */
[----:B------:R-:W-:Y:S02]  /*10350*/  FMNMX.FTZ R3, R34, R3, !PT ;  /* 0x0000000322037209 */ /* 0x000fe40007810000 */
[----:B------:R-:W-:-:S02]  /*10360*/  FMNMX.FTZ R0, R28, R0, !PT ;  /* 0x000000001c007209 */ /* 0x000fc40007810000 */
[----:B------:R-:W-:Y:S02]  /*10370*/  FMNMX.FTZ R3, R35, R3, !PT ;  /* 0x0000000323037209 */ /* 0x000fe40007810000 */
[----:B------:R-:W-:Y:S02]  /*10380*/  FMNMX.FTZ R0, R29, R0, !PT ;  /* 0x000000001d007209 */ /* 0x000fe40007810000 */
[----:B------:R-:W-:Y:S01]  /*10390*/  FMNMX.FTZ R3, R38, R3, !PT ;  /* 0x0000000326037209 */ /* 0x000fe20007810000 */
[----:B------:R-:W-:Y:S01]  /*103a0*/  QGMMA.64x96x32.F32.E4M3.E4M3 R88, R148, gdesc[UR4], R88, gsb0 ;  /* 0x0160000494587df3 */ /* 0x000fe20008000858 */
        /* <DEDUP_REMOVED lines=19> */
[----:B------:R-:W-:Y:S01]  /*104e0*/  R2UR UR6, R10 ;  /* 0x000000000a0672ca */ /* 0x000fe200000e0000 */
[----:B------:R-:W-:Y:S01]  /*104f0*/  VIADD R10, R8, 0x4 ;  /* 0x00000004080a7836 */ /* 0x000fe20000000000 */
[----:B------:R-:W-:Y:S01]  /*10500*/  FMNMX.FTZ R0, R52, R0, !PT ;  /* 0x0000000034007209 */ /* 0x000fe20007810000 */
[----:B------:R-:W-:Y:S01]  /*10510*/  VIADD R8, R8, 0x6 ;  /* 0x0000000608087836 */ /* 0x000fe20000000000 */
[----:B------:R-:W-:Y:S01]  /*10520*/  R2UR UR7, R11 ;  /* 0x000000000b0772ca */ /* 0x000fe200000e0000 */
[----:B------:R-:W-:Y:S01]  /*10530*/  IMAD.MOV.U32 R11, RZ, RZ, 0x40000040 ;  /* 0x40000040ff0b7424 */ /* 0x000fe200078e00ff */
        /* <DEDUP_REMOVED lines=32> */
[----:B------:R-:W-:Y:S01]  /*10740*/  FMNMX.FTZ R0, R85, R0, !PT ;  /* 0x0000000055007209 */ /* 0x000fe20007810000 */
[----:B------:R-:W-:Y:S02]  /*10750*/  WARPGROUP.DEPBAR.LE gsb0, 0x0 ;  /* 0x00008000000079c5 */ /* 0x000fe40000010000 */
[----:B------:R-:W-:-:S06]  /*10760*/  WARPGROUP.ARRIVE ;  /* 0x00000000000079c5 */ /* 0x000fcc0000000000 */
[----:B------:R-:W0:Y:S01]  /*10770*/  S2R R151, SR_TID.X ;  /* 0x0000000000977919 */ /* 0x000e220000002100 */
[----:B------:R-:W1:Y:S01]  /*10780*/  SHFL.BFLY PT, R9, R0, 0x2, 0x1f ;  /* 0x0c401f0000097f89 */ /* 0x000e6200000e0000 */
[----:B------:R-:W-:Y:S01]  /*10790*/  QGMMA.64x96x32.F32.E4M3.E4M3 R88, R144, gdesc[UR4], R88, gsb0 ;  /* 0x0160000490587df3 */ /* 0x000fe20008000858 */
[----:B------:R-:W-:Y:S02]  /*107a0*/  R2UR UR6, R10 ;  /* 0x000000000a0672ca */ /* 0x000fe400000e0000 */
[----:B------:R-:W2:Y:S01]  /*107b0*/  SHFL.BFLY PT, R10, R3, 0x2, 0x1f ;  /* 0x0c401f00030a7f89 */ /* 0x000ea200000e0000 */
[----:B------:R-:W-:Y:S02]  /*107c0*/  R2UR UR7, R11 ;  /* 0x000000000b0772ca */ /* 0x000fe400000e0000 */
[----:B-1----:R-:W-:Y:S01]  /*107d0*/  FMNMX.FTZ R0, R0, R9, !PT ;  /* 0x0000000900007209 */ /* 0x002fe20007810000 */
[----:B------:R-:W-:Y:S01]  /*107e0*/  IMAD.MOV.U32 R9, RZ, RZ, 0x40000040 ;  /* 0x40000040ff097424 */ /* 0x000fe200078e00ff */
[----:B--2---:R-:W-:-:S03]  /*107f0*/  FMNMX.FTZ R10, R3, R10, !PT ;  /* 0x0000000a030a7209 */ /* 0x004fc60007810000 */
[----:B------:R-:W1:Y:S01]  /*10800*/  SHFL.BFLY PT, R3, R0, 0x1, 0x1f ;  /* 0x0c201f0000037f89 */ /* 0x000e6200000e0000 */
[----:B0-----:R-:W-:-:S04]  /*10810*/  LOP3.LUT R151, R151, 0x7f, RZ, 0xc0, !PT ;  /* 0x0000007f97977812 */ /* 0x001fc800078ec0ff */
[----:B------:R-:W-:Y:S02]  /*10820*/  ISETP.NE.AND P0, PT, R151, RZ, PT ;  /* 0x000000ff9700720c */ /* 0x000fe40003f05270 */
[----:B-1----:R-:W-:-:S05]  /*10830*/  FMNMX.FTZ R3, R0, R3, !PT ;  /* 0x0000000300037209 */ /* 0x002fca0007810000 */
[----:B------:R-:W-:-:S04]  /*10840*/  FFMA.FTZ R11, R2, R3, -8 ;  /* 0xc1000000020b7423 */ /* 0x000fc80000010003 */
[C-C-:B------:R-:W-:Y:S01]  /*10850*/  FFMA.FTZ R20, R2.reuse, R29, -R11.reuse ;  /* 0x0000001d02147223 */ /* 0x140fe2000001080b */
[----:B------:R-:W-:-:S01]  /*10860*/  FFMA.FTZ R29, R2, R37, -R11 ;  /* 0x00000025021d7223 */ /* 0x000fc2000001080b */
[C-C-:B------:R-:W-:Y:S01]  /*10870*/  FFMA.FTZ R37, R2.reuse, R45, -R11.reuse ;  /* 0x0000002d02257223 */ /* 0x140fe2000001080b */
[----:B------:R-:W-:-:S01]  /*10880*/  FFMA.FTZ R45, R2, R53, -R11 ;  /* 0x00000035022d7223 */ /* 0x000fc2000001080b */
[C-C-:B------:R-:W-:Y:S01]  /*10890*/  FFMA.FTZ R53, R2.reuse, R61, -R11.reuse ;  /* 0x0000003d02357223 */ /* 0x140fe2000001080b */
[----:B------:R-:W-:-:S01]  /*108a0*/  FFMA.FTZ R61, R2, R69, -R11 ;  /* 0x00000045023d7223 */ /* 0x000fc2000001080b */
[----:B------:R-:W-:Y:S01]  /*108b0*/  FFMA.FTZ R69, R2, R77, -R11 ;  /* 0x0000004d02457223 */ /* 0x000fe2000001080b */
[----:B------:R-:W-:Y:S08]  /*108c0*/  MUFU.EX2 R20, R20 ;  /* 0x0000001400147308 */ /* 0x000ff00000000800 */
[----:B------:R-:W-:Y:S08]  /*108d0*/  MUFU.EX2 R29, R29 ;  /* 0x0000001d001d7308 */ /* 0x000ff00000000800 */
[----:B------:R-:W-:Y:S08]  /*108e0*/  MUFU.EX2 R37, R37 ;  /* 0x0000002500257308 */ /* 0x000ff00000000800 */
[----:B------:R-:W-:Y:S08]  /*108f0*/  MUFU.EX2 R45, R45 ;  /* 0x0000002d002d7308 */ /* 0x000ff00000000800 */
[----:B------:R-:W-:Y:S08]  /*10900*/  MUFU.EX2 R53, R53 ;  /* 0x0000003500357308 */ /* 0x000ff00000000800 */
[----:B------:R-:W-:Y:S01]  /*10910*/  MUFU.EX2 R61, R61 ;  /* 0x0000003d003d7308 */ /* 0x000fe20000000800 */
[----:B------:R-:W-:-:S02]  /*10920*/  WARPGROUP.DEPBAR.LE gsb0, 0x0 ;  /* 0x00008000000079c5 */ /* 0x000fc40000010000 */
[----:B------:R-:W-:-:S05]  /*10930*/  WARPGROUP.ARRIVE ;  /* 0x00000000000079c5 */ /* 0x000fca0000000000 */
[----:B------:R-:W-:Y:S01]  /*10940*/  MUFU.EX2 R69, R69 ;  /* 0x0000004500457308 */ /* 0x000fe20000000800 */
[----:B------:R-:W-:Y:S01]  /*10950*/  QGMMA.64x96x32.F32.E4M3.E4M3 R88, R140, gdesc[UR4], R88, gsb0 ;  /* 0x016000048c587df3 */ /* 0x000fe20008000858 */
[----:B------:R-:W-:Y:S02]  /*10960*/  R2UR UR6, R8 ;  /* 0x00000000080672ca */ /* 0x000fe400000e0000 */
[----:B------:R-:W0:Y:S01]  /*10970*/  SHFL.BFLY PT, R8, R10, 0x1, 0x1f ;  /* 0x0c201f000a087f89 */ /* 0x000e2200000e0000 */
[----:B------:R-:W-:Y:S01]  /*10980*/  R2UR UR7, R9 ;  /* 0x00000000090772ca */ /* 0x000fe200000e0000 */
[----:B------:R-:W-:Y:S01]  /*10990*/  FADD.FTZ R9, -R3, R12 ;  /* 0x0000000c03097221 */ /* 0x000fe20000010100 */
[----:B------:R-:W-:-:S01]  /*109a0*/  FFMA.FTZ R12, R2, R25, -R11 ;  /* 0x00000019020c7223 */ /* 0x000fc2000001080b */
[C-C-:B------:R-:W-:Y:S01]  /*109b0*/  FFMA.FTZ R25, R2.reuse, R33, -R11.reuse ;  /* 0x0000002102197223 */ /* 0x140fe2000001080b */
[----:B------:R-:W-:-:S01]  /*109c0*/  FFMA.FTZ R33, R2, R41, -R11 ;  /* 0x0000002902217223 */ /* 0x000fc2000001080b */
[C---:B------:R-:W-:Y:S01]  /*109d0*/  FMUL.FTZ R9, R2.reuse, R9 ;  /* 0x0000000902097220 */ /* 0x040fe20000410000 */
[----:B------:R-:W-:-:S01]  /*109e0*/  FFMA.FTZ R41, R2, R49, -R11 ;  /* 0x0000003102297223 */ /* 0x000fc2000001080b */
[C-C-:B------:R-:W-:Y:S01]  /*109f0*/  FFMA.FTZ R49, R2.reuse, R57, -R11.reuse ;  /* 0x0000003902317223 */ /* 0x140fe2000001080b */
[----:B------:R-:W-:Y:S01]  /*10a00*/  MUFU.EX2 R12, R12 ;  /* 0x0000000c000c7308 */ /* 0x000fe20000000800 */
[----:B------:R-:W-:-:S01]  /*10a10*/  FFMA.FTZ R57, R2, R65, -R11 ;  /* 0x0000004102397223 */ /* 0x000fc2000001080b */
[C-C-:B------:R-:W-:Y:S01]  /*10a20*/  FFMA.FTZ R65, R2.reuse, R73, -R11.reuse ;  /* 0x0000004902417223 */ /* 0x140fe2000001080b */
[----:B------:R-:W-:-:S05]  /*10a30*/  FFMA.FTZ R73, R2, R81, -R11 ;  /* 0x0000005102497223 */ /* 0x000fca000001080b */
[----:B------:R-:W-:Y:S01]  /*10a40*/  MUFU.EX2 R9, R9 ;  /* 0x0000000900097308 */ /* 0x000fe20000000800 */
[----:B0-----:R-:W-:Y:S01]  /*10a50*/  FMNMX.FTZ R0, R10, R8, !PT ;  /* 0x000000080a007209 */ /* 0x001fe20007810000 */
[C-C-:B------:R-:W-:Y:S01]  /*10a60*/  FFMA.FTZ R10, R2.reuse, R24, -R11.reuse ;  /* 0x00000018020a7223 */ /* 0x140fe2000001080b */
[----:B------:R-:W-:-:S05]  /*10a70*/  FFMA.FTZ R24, R2, R32, -R11 ;  /* 0x0000002002187223 */ /* 0x000fca000001080b */
[----:B------:R-:W-:Y:S01]  /*10a80*/  MUFU.EX2 R25, R25 ;  /* 0x0000001900197308 */ /* 0x000fe20000000800 */
[----:B------:R-:W-:-:S01]  /*10a90*/  FFMA.FTZ R32, R2, R40, -R11 ;  /* 0x0000002802207223 */ /* 0x000fc2000001080b */
[----:B------:R-:W-:Y:S01]  /*10aa0*/  FADD.FTZ R8, -R0, R13 ;  /* 0x0000000d00087221 */ /* 0x000fe20000010100 */
[----:B------:R-:W-:-:S01]  /*10ab0*/  FFMA.FTZ R77, R2, R0, -8 ;  /* 0xc1000000024d7423 */ /* 0x000fc20000010000 */
[C-C-:B------:R-:W-:Y:S01]  /*10ac0*/  FFMA.FTZ R13, R2.reuse, R28, -R11.reuse ;  /* 0x0000001c020d7223 */ /* 0x140fe2000001080b */
[----:B------:R-:W-:-:S01]  /*10ad0*/  FFMA.FTZ R28, R2, R36, -R11 ;  /* 0x00000024021c7223 */ /* 0x000fc2000001080b */
[C---:B------:R-:W-:Y:S01]  /*10ae0*/  FMUL.FTZ R8, R2.reuse, R8 ;  /* 0x0000000802087220 */ /* 0x040fe20000410000 */
[----:B------:R-:W-:-:S01]  /*10af0*/  FFMA.FTZ R26, R2, R26, -R77 ;  /* 0x0000001a021a7223 */ /* 0x000fc2000001084d */
[C-C-:B------:R-:W-:Y:S01]  /*10b00*/  FFMA.FTZ R27, R2.reuse, R27, -R77.reuse ;  /* 0x0000001b021b7223 */ /* 0x140fe2000001084d */
        /* <DEDUP_REMOVED lines=10> */
[C---:B------:R-:W-:Y:S01]  /*10bb0*/  FFMA.FTZ R36, R2.reuse, R44, -R11 ;  /* 0x0000002c02247223 */ /* 0x040fe2000001080b */
        /* <DEDUP_REMOVED lines=10> */
[----:B------:R-:W-:-:S01]  /*10c60*/  FADD.FTZ R5, R12, R5 ;  /* 0x000000050c057221 */ /* 0x000fc20000010000 */
        /* <DEDUP_REMOVED lines=8> */
[C-C-:B------:R-:W-:Y:S01]  /*10cf0*/  FFMA.FTZ R66, R2.reuse, R66, -R77.reuse ;  /* 0x0000004202427223 */ /* 0x140fe2000001084d */
[----:B------:R-:W-:-:S01]  /*10d00*/  FFMA.FTZ R67, R2, R67, -R77 ;  /* 0x0000004302437223 */ /* 0x000fc2000001084d */
        /* <DEDUP_REMOVED lines=20> */
[----:B------:R-:W-:Y:S01]  /*10e50*/  FFMA.FTZ R11, R2, R85, -R11 ;  /* 0x00000055020b7223 */ /* 0x000fe2000001080b */
[----:B------:R-:W-:-:S01]  /*10e60*/  FADD.FTZ R5, R20, R5 ;  /* 0x0000000514057221 */ /* 0x000fc20000010000 */
[----:B------:R-:W-:Y:S01]  /*10e70*/  FFMA.FTZ R77, R2, R87, -R77 ;  /* 0x00000057024d7223 */ /* 0x000fe2000001084d */
[----:B------:R-:W-:Y:S01]  /*10e80*/  @!P0 IMAD R82, R18, 0x8, R16 ;  /* 0x0000000812528824 */ /* 0x000fe200078e0210 */
[----:B------:R-:W2:Y:S01]  /*10e90*/  MUFU.EX2 R24, R24 ;  /* 0x0000001800187308 */ /* 0x000ea20000000800 */
[----:B-1----:R-:W-:-:S02]  /*10ea0*/  FADD.FTZ R4, R30, R4 ;  /* 0x000000041e047221 */ /* 0x002fc40000010000 */
[----:B------:R-:W-:-:S05]  /*10eb0*/  @!P0 VIADD R82, R82, 0x19c40 ;  /* 0x00019c4052528836 */ /* 0x000fca0000000000 */
[----:B------:R-:W1:Y:S01]  /*10ec0*/  MUFU.EX2 R34, R34 ;  /* 0x0000002200227308 */ /* 0x000e620000000800 */
[----:B0-----:R-:W-:-:S01]  /*10ed0*/  FADD.FTZ R4, R31, R4 ;  /* 0x000000041f047221 */ /* 0x001fc20000010000 */
[----:B------:R-:W-:Y:S01]  /*10ee0*/  @!P0 PRMT R82, RZ, 0x654, R82 ;  /* 0x00000654ff528816 */ /* 0x000fe20000000052 */
[----:B------:R-:W-:-:S05]  /*10ef0*/  WARPGROUP.DEPBAR.LE gsb0, 0x0 ;  /* 0x00008000000079c5 */ /* 0x000fca0000010000 */
[----:B------:R-:W0:Y:S01]  /*10f00*/  MUFU.EX2 R35, R35 ;  /* 0x0000002300237308 */ /* 0x000e220000000800 */
[----:B--2---:R-:W-:-:S01]  /*10f10*/  FADD.FTZ R5, R24, R5 ;  /* 0x0000000518057221 */ /* 0x004fc20000010000 */
[----:B------:R-:W-:-:S03]  /*10f20*/  WARPGROUP.ARRIVE ;  /* 0x00000000000079c5 */ /* 0x000fc60000000000 */
[----:B------:R-:W-:-:S03]  /*10f30*/  FADD.FTZ R5, R25, R5 ;  /* 0x0000000519057221 */ /* 0x000fc60000010000 */
[----:B------:R-:W2:Y:S01]  /*10f40*/  MUFU.EX2 R28, R28 ;  /* 0x0000001c001c7308 */ /* 0x000ea20000000800 */
[----:B-1----:R-:W-:-:S01]  /*10f50*/  FADD.FTZ R4, R34, R4 ;  /* 0x0000000422047221 */ /* 0x002fc20000010000 */
[----:B------:R-:W-:Y:S06]  /*10f60*/  QGMMA.64x96x32.F32.E4M3.E4M3 R88, R136, gdesc[UR4], R88, gsb0 ;  /* 0x0160000488587df3 */ /* 0x000fec0008000858 */
[----:B------:R-:W1:Y:S01]  /*10f70*/  MUFU.EX2 R38, R38 ;  /* 0x0000002600267308 */ /* 0x000e620000000800 */
[----:B0-----:R-:W-:-:S07]  /*10f80*/  FADD.FTZ R4, R35, R4 ;  /* 0x0000000423047221 */ /* 0x001fce0000010000 */
[----:B------:R-:W0:Y:S01]  /*10f90*/  MUFU.EX2 R39, R39 ;  /* 0x0000002700277308 */ /* 0x000e220000000800 */
[----:B--2---:R-:W-:-:S04]  /*10fa0*/  FADD.FTZ R5, R28, R5 ;  /* 0x000000051c057221 */ /* 0x004fc80000010000 */
[----:B------:R-:W-:-:S03]  /*10fb0*/  FADD.FTZ R5, R29, R5 ;  /* 0x000000051d057221 */ /* 0x000fc60000010000 */
        /* <DEDUP_REMOVED lines=13> */
[----:B-1----:R-:W-:-:S04]  /*11090*/  FADD.FTZ R5, R36, R5 ;  /* 0x0000000524057221 */ /* 0x002fc80000010000 */
[----:B------:R-:W-:-:S03]  /*110a0*/  FADD.FTZ R5, R37, R5 ;  /* 0x0000000525057221 */ /* 0x000fc60000010000 */
        /* <DEDUP_REMOVED lines=10> */
[----:B------:R-:W-:Y:S02]  /*11150*/  WARPGROUP.DEPBAR.LE gsb0, 0x0 ;  /* 0x00008000000079c5 */ /* 0x000fe40000010000 */
[----:B------:R2:W-:Y:S04]  /*11160*/  @!P0 SYNCS.ARRIVE.TRANS64.RED.A1T0 RZ, [R82+URZ], RZ ;  /* 0x000000ff52ff89a7 */ /* 0x0005e8000810043f */
[----:B------:R-:W3:Y:S01]  /*11170*/  MUFU.EX2 R54, R54 ;  /* 0x0000003600367308 */ /* 0x000ee20000000800 */
[----:B-1----:R-:W-:-:S07]  /*11180*/  FADD.FTZ R4, R51, R4 ;  /* 0x0000000433047221 */ /* 0x002fce0000010000 */
[----:B------:R-:W1:Y:S01]  /*11190*/  MUFU.EX2 R55, R55 ;  /* 0x0000003700377308 */ /* 0x000e620000000800 */
[----:B0-----:R-:W-:-:S04]  /*111a0*/  FADD.FTZ R5, R44, R5 ;  /* 0x000000052c057221 */ /* 0x001fc80000010000 */
[----:B------:R-:W-:-:S03]  /*111b0*/  FADD.FTZ R5, R45, R5 ;  /* 0x000000052d057221 */ /* 0x000fc60000010000 */
[----:B------:R-:W0:Y:S01]  /*111c0*/  MUFU.EX2 R48, R48 ;  /* 0x0000003000307308 */ /* 0x000e220000000800 */
[----:B---3--:R-:W-:-:S07]  /*111d0*/  FADD.FTZ R4, R54, R4 ;  /* 0x0000000436047221 */ /* 0x008fce0000010000 */
        /* <DEDUP_REMOVED lines=10> */
[----:B------:R-:W0:Y:S01]  /*11280*/  MUFU.EX2 R63, R63 ;  /* 0x0000003f003f7308 */ /* 0x000e220000000800 */
[----:B---3--:R-:W-:-:S04]  /*11290*/  FADD.FTZ R5, R52, R5 ;  /* 0x0000000534057221 */ /* 0x008fc80000010000 */
[----:B------:R-:W-:-:S03]  /*112a0*/  FADD.FTZ R5, R53, R5 ;  /* 0x0000000535057221 */ /* 0x000fc60000010000 */
        /* <DEDUP_REMOVED lines=13> */
[----:B-1----:R-:W-:-:S04]  /*11380*/  FADD.FTZ R5, R60, R5 ;  /* 0x000000053c057221 */ /* 0x002fc80000010000 */
[----:B------:R-:W-:-:S03]  /*11390*/  FADD.FTZ R5, R61, R5 ;  /* 0x000000053d057221 */ /* 0x000fc60000010000 */
        /* <DEDUP_REMOVED lines=30> */
[----:B-1----:R-:W-:-:S01]  /*11580*/  FADD.FTZ R4, R86, R4 ;  /* 0x0000000456047221 */ /* 0x002fc20000010000 */
[----:B0-----:R-:W-:-:S03]  /*11590*/  FADD.FTZ R5, R11, R5 ;  /* 0x000000050b057221 */ /* 0x001fc60000010000 */
[----:B---3--:R-:W-:Y:S01]  /*115a0*/  FADD.FTZ R4, R77, R4 ;  /* 0x000000044d047221 */ /* 0x008fe20000010000 */
[----:B--2---:R-:W-:Y:S06]  /*115b0*/  @!P1 BRA `(.L_x_2052) ;  /* 0x0000000000049947 */ /* 0x004fec0003800000 */
[----:B------:R-:W-:Y:S01]  /*115c0*/  BPT.TRAP 0x1 ;  /* 0x000000040000795c */ /* 0x000fe20000300000 */
.L_x_2052:
[----:B------:R-:W2:Y:S01]  /*115d0*/  LDL R82, [R1+0x1c] ;  /* 0x00001c0001527983 */ /* 0x000ea20000100800 */
[----:B------:R-:W-:Y:S01]  /*115e0*/  ISETP.GT.AND P0, PT, R14, RZ, PT ;  /* 0x000000ff0e00720c */ /* 0x000fe20003f04270 */
        /* <DEDUP_REMOVED lines=89> */
[----:B------:R-:W-:Y:S02]  /*11b80*/  F2FP.SATFINITE.E4M3.F32.PACK_AB_MERGE_C R139, R81, R80, R77 ;  /* 0x00000050518b723e */ /* 0x000fe4000480704d */
[----:B--2---:R-:W-:-:S04]  /*11b90*/  PRMT R15, R82, 0x654, R15 ;  /* 0x00000654520f7816 */ /* 0x004fc8000000000f */
[----:B------:R0:W-:Y:S01]  /*11ba0*/  SYNCS.ARRIVE.TRANS64.RED.A1T0 RZ, [R15+URZ], RZ ;  /* 0x000000ff0fff79a7 */ /* 0x0001e2000810043f */
[----:B------:R-:W-:Y:S05]  /*11bb0*/  @P0 BRA `(.L_x_2053) ;  /* 0xffffffe000bc0947 */ /* 0x000fea000383ffff */
.L_x_2041:
[----:B------:R-:W-:Y:S05]  /*11bc0*/  BSYNC B0 ;  /* 0x0000000000007941 */ /* 0x000fea0003800000 */
.L_x_2040:
[----:B------:R-:W-:Y:S06]  /*11bd0*/  BAR.ARV 0x8, 0x200 ;  /* 0x0208000000007b1d */ /* 0x000fec0000002000 */
[----:B------:R-:W-:Y:S05]  /*11be0*/  @!P1 BRA `(.L_x_2054) ;  /* 0x0000000000049947 */ /* 0x000fea0003800000 */
[----:B------:R-:W-:Y:S01]  /*11bf0*/  BPT.TRAP 0x1 ;  /* 0x000000040000795c */ /* 0x000fe20000300000 */
.L_x_2054:
[----:B------:R-:W-:Y:S01]  /*11c00*/  IMAD R12, R18, 0x8, R16 ;  /* 0x00000008120c7824 */ /* 0x000fe200078e0210 */
[----:B------:R-:W-:-:S04]  /*11c10*/  SHF.L.U32 R7, R152, 0x1f, RZ ;  /* 0x0000001f98077819 */ /* 0x000fc800000006ff */
[----:B------:R1:W2:Y:S01]  /*11c20*/  SYNCS.PHASECHK.TRANS64.TRYWAIT P0, [R12+URZ+0x19c50], R7 ;  /* 0x019c50070c0075a7 */ /* 0x0002a2000800017f */
[----:B------:R-:W-:Y:S05]  /*11c30*/  @!P1 BRA `(.L_x_2055) ;  /* 0x0000000000049947 */ /* 0x000fea0003800000 */
[----:B------:R-:W-:Y:S01]  /*11c40*/  BPT.TRAP 0x1 ;  /* 0x000000040000795c */ /* 0x000fe20000300000 */
.L_x_2055:
[----:B------:R-:W-:Y:S04]  /*11c50*/  BSSY B0, `(.L_x_2056) ;  /* 0x0000004000007945 */ /* 0x000fe80003800000 */
[----:B--2---:R-:W-:Y:S05]  /*11c60*/  @P0 BRA `(.L_x_2057) ;  /* 0x0000000000080947 */ /* 0x004fea0003800000 */
[----:B------:R-:W2:Y:S02]  /*11c70*/  SYNCS.PHASECHK.TRANS64.TRYWAIT P0, [R12+URZ+0x19c50], R7 ;  /* 0x019c50070c0075a7 */ /* 0x000ea4000800017f */
[----:B--2---:R-:W-:Y:S05]  /*11c80*/  @!P0 BRA `(.L_x_2058) ;  /* 0x0000009c00c08947 */ /* 0x004fea0003800000 */
.L_x_2057:
[----:B------:R-:W-:Y:S05]  /*11c90*/  BSYNC B0 ;  /* 0x0000000000007941 */ /* 0x000fea0003800000 */
.L_x_2056:
        /* <DEDUP_REMOVED lines=10> */
[----:B-12---:R-:W-:-:S05]  /*11d40*/  LOP3.LUT R7, R16, 0x10000, RZ, 0xfc, !PT ;  /* 0x0001000010077812 */ /* 0x006fca00078efcff */
[----:B------:R-:W-:Y:S02]  /*11d50*/  IMAD R6, R18, 0x300, R7 ;  /* 0x0000030012067824 */ /* 0x000fe400078e0207 */
        /* <DEDUP_REMOVED lines=29> */
[----:B------:R-:W-:Y:S02]  /*11f30*/  IMAD.MOV.U32 R20, RZ, RZ, -0x800000 ;  /* 0xff800000ff147424 */ /* 0x000fe400078e00ff */
[----:B------:R-:W-:-:S06]  /*11f40*/  IMAD.MOV.U32 R21, RZ, RZ, -0x800000 ;  /* 0xff800000ff157424 */ /* 0x000fcc00078e00ff */
        /* <DEDUP_REMOVED lines=16> */
[----:B-1----:R-:W-:-:S03]  /*12050*/  FADD.FTZ R10, R8, R7 ;  /* 0x00000007080a7221 */ /* 0x002fc60000010000 */
        /* <DEDUP_REMOVED lines=25> */
.L_x_2059:
[----:B------:R-:W2:Y:S01]  /*121f0*/  LDL.LU R2, [R1+0x1c] ;  /* 0x00001c0001027983 */ /* 0x000ea20000300800 */
[----:B------:R-:W-:Y:S02]  /*12200*/  VIADD R12, R12, 0x19c60 ;  /* 0x00019c600c0c7836 */ /* 0x000fe40000000000 */
[-C--:B------:R-:W-:Y:S01]  /*12210*/  FMUL.FTZ R0, R88, R14.reuse ;  /* 0x0000000e58007220 */ /* 0x080fe20000410000 */
[----:B------:R-:W-:Y:S01]  /*12220*/  FMUL.FTZ R89, R89, R14 ;  /* 0x0000000e59597220 */ /* 0x000fe20000410000 */
[----:B------:R-:W3:Y:S01]  /*12230*/  LDL.LU R24, [R1+0x5c] ;  /* 0x00005c0001187983 */ /* 0x000ee20000300800 */
[----:B------:R-:W-:-:S05]  /*12240*/  VIADD R18, R18, 0x1 ;  /* 0x0000000112127836 */ /* 0x000fca0000000000 */
[----:B------:R-:W-:Y:S01]  /*12250*/  ISETP.NE.AND P1, PT, R18, 0x2, PT ;  /* 0x000000021200780c */ /* 0x000fe20003f25270 */
[----:B------:R-:W-:-:S03]  /*12260*/  FMUL.FTZ R5, R92, R14 ;  /* 0x0000000e5c057220 */ /* 0x000fc60000410000 */
[----:B------:R-:W-:Y:S01]  /*12270*/  SEL R3, RZ, 0x1, P1 ;  /* 0x00000001ff037807 */ /* 0x000fe20000800000 */
        /* <DEDUP_REMOVED lines=44> */
[----:B------:R-:W-:-:S02]  /*12540*/  LOP3.LUT R152, R152, R3, RZ, 0x3c, !PT ;  /* 0x0000000398987212 */ /* 0x000fc400078e3cff */
[----:B------:R-:W-:Y:S02]  /*12550*/  SEL R18, R18, RZ, P1 ;  /* 0x000000ff12127207 */ /* 0x000fe40000800000 */
[----:B--2---:R-:W-:Y:S01]  /*12560*/  PRMT R2, R2, 0x654, R12 ;  /* 0x0000065402027816 */ /* 0x004fe2000000000c */
[----:B---3--:R-:W-:-:S03]  /*12570*/  VIADD R24, R24, 0x1 ;  /* 0x0000000118187836 */ /* 0x008fc60000000000 */
[----:B------:R0:W-:Y:S02]  /*12580*/  SYNCS.ARRIVE.TRANS64.RED.A1T0 RZ, [R2+URZ], RZ ;  /* 0x000000ff02ff79a7 */ /* 0x0001e4000810043f */
[----:B------:R0:W-:Y:S01]  /*12590*/  STL [R1+0x5c], R24 ;  /* 0x00005c1801007387 */ /* 0x0001e20000100800 */
[-C--:B------:R-:W-:Y:S01]  /*125a0*/  FMUL.FTZ R12, R125, R14.reuse ;  /* 0x0000000e7d0c7220 */ /* 0x080fe20000410000 */
[----:B------:R-:W-:-:S07]  /*125b0*/  FMUL.FTZ R14, R133, R14 ;  /* 0x0000000e850e7220 */ /* 0x000fce0000410000 */
.L_x_1993:
[----:B------:R-:W0:Y:S08]  /*125c0*/  S2UR UR4, SR_CgaCtaId ;  /* 0x00000000000479c3 */ /* 0x000e300000008800 */
[----:B------:R-:W-:Y:S01]  /*125d0*/  BAR.SYNC.DEFER_BLOCKING 0x5, 0x200 ;  /* 0x0148000000007b1d */ /* 0x000fe20000010000 */
[----:B------:R-:W-:-:S05]  /*125e0*/  MOV R16, 0x400 ;  /* 0x0000040000107802 */ /* 0x000fca0000000f00 */
        /* <DEDUP_REMOVED lines=11> */
[----:B0-----:R-:W2:Y:S04]  /*126a0*/  LDL R40, [R1+0x84] ;  /* 0x0000840001287983 */ /* 0x001ea80000100800 */
[----:B------:R-:W3:Y:S04]  /*126b0*/  LDL.LU R62, [R1+0x54] ;  /* 0x00005400013e7983 */ /* 0x000ee80000300800 */
[----:B------:R-:W4:Y:S01]  /*126c0*/  LDL.LU R60, [R1+0x58] ;  /* 0x00005800013c7983 */ /* 0x000f220000300800 */
        /* <DEDUP_REMOVED lines=10> */
[----:B------:R-:W-:Y:S01]  /*12770*/  F2FP.BF16.F32.PACK_AB R89, R4, R89 ;  /* 0x000000590459723e */ /* 0x000fe200000010ff */
[----:B------:R-:W-:-:S03]  /*12780*/  ULDC.64 UR4, c[0x0][0xc00] ;  /* 0x0003000000047ab9 */ /* 0x000fc60000000a00 */
[----:B------:R0:W3:Y:S01]  /*12790*/  LDG.E.CONSTANT R26, desc[UR42][R2.64] ;  /* 0x0000002a021a7981 */ /* 0x0000e2000c1e9900 */
[----:B------:R-:W-:Y:S02]  /*127a0*/  F2FP.BF16.F32.PACK_AB R11, R11, R112 ;  /* 0x000000700b0b723e */ /* 0x000fe400000010ff */
[----:B------:R-:W-:Y:S02]  /*127b0*/  F2FP.BF16.F32.PACK_AB R10, R10, R113 ;  /* 0x000000710a0a723e */ /* 0x000fe400000010ff */
[----:B------:R-:W-:Y:S02]  /*127c0*/  F2FP.BF16.F32.PACK_AB R15, R15, R128 ;  /* 0x000000800f0f723e */ /* 0x000fe400000010ff */
[----:B------:R-:W-:Y:S02]  /*127d0*/  F2FP.BF16.F32.PACK_AB R14, R14, R129 ;  /* 0x000000810e0e723e */ /* 0x000fe400000010ff */
[----:B------:R-:W-:Y:S01]  /*127e0*/  F2FP.BF16.F32.PACK_AB R13, R13, R120 ;  /* 0x000000780d0d723e */ /* 0x000fe200000010ff */
[----:B0-----:R-:W0:Y:S01]  /*127f0*/  S2R R3, SR_SWINHI ;  /* 0x0000000000037919 */ /* 0x001e220000002f00 */
[----:B------:R-:W-:-:S02]  /*12800*/  LOP3.LUT P0, R2, R24, 0x3, RZ, 0xc0, !PT ;  /* 0x0000000318027812 */ /* 0x000fc4000780c0ff */
[----:B------:R-:W-:Y:S02]  /*12810*/  F2FP.BF16.F32.PACK_AB R12, R12, R121 ;  /* 0x000000790c0c723e */ /* 0x000fe400000010ff */
[----:B------:R-:W-:Y:S02]  /*12820*/  ISETP.EQ.OR P0, PT, R2, 0x3, !P0 ;  /* 0x000000030200780c */ /* 0x000fe40004702670 */
        /* <DEDUP_REMOVED lines=8> */
[----:B------:R-:W-:Y:S02]  /*128b0*/  F2FP.BF16.F32.PACK_AB R38, R95, R38 ;  /* 0x000000265f26723e */ /* 0x000fe400000010ff */
[----:B------:R-:W-:-:S02]  /*128c0*/  SEL R15, R14, R15, P0 ;  /* 0x0000000f0e0f7207 */ /* 0x000fc40000000000 */
[----:B------:R-:W-:Y:S02]  /*128d0*/  F2FP.BF16.F32.PACK_AB R33, R102, R33 ;  /* 0x000000216621723e */ /* 0x000fe400000010ff */
[----:B------:R-:W-:Y:S02]  /*128e0*/  F2FP.BF16.F32.PACK_AB R36, R103, R36 ;  /* 0x000000246724723e */ /* 0x000fe400000010ff */
[----:B------:R-:W-:Y:S02]  /*128f0*/  F2FP.BF16.F32.PACK_AB R9, R9, R104 ;  /* 0x000000680909723e */ /* 0x000fe400000010ff */
[----:B------:R-:W-:Y:S02]  /*12900*/  MOV R24, R16 ;  /* 0x0000001000187202 */ /* 0x000fe40000000f00 */
[----:B0-----:R-:W-:Y:S02]  /*12910*/  MOV R25, R3 ;  /* 0x0000000300197202 */ /* 0x001fe40000000f00 */
[----:B------:R-:W-:-:S02]  /*12920*/  F2FP.BF16.F32.PACK_AB R8, R8, R105 ;  /* 0x000000690808723e */ /* 0x000fc400000010ff */
[----:B------:R-:W-:Y:S02]  /*12930*/  F2FP.BF16.F32.PACK_AB R31, R110, R31 ;  /* 0x0000001f6e1f723e */ /* 0x000fe400000010ff */
[----:B------:R-:W-:Y:S02]  /*12940*/  F2FP.BF16.F32.PACK_AB R34, R111, R34 ;  /* 0x000000226f22723e */ /* 0x000fe400000010ff */
[----:B------:R-:W-:Y:S02]  /*12950*/  SEL R51, R13, R12, P0 ;  /* 0x0000000c0d337207 */ /* 0x000fe40000000000 */
[----:B------:R-:W-:Y:S02]  /*12960*/  SEL R53, R12, R13, P0 ;  /* 0x0000000d0c357207 */ /* 0x000fe40000000000 */
[----:B------:R-:W-:Y:S02]  /*12970*/  SEL R57, R35, R38, P0 ;  /* 0x0000002623397207 */ /* 0x000fe40000000000 */
[----:B------:R-:W-:-:S02]  /*12980*/  SEL R43, R9, R8, P0 ;  /* 0x00000008092b7207 */ /* 0x000fc40000000000 */
[----:B------:R-:W-:Y:S02]  /*12990*/  SEL R35, R38, R35, P0 ;  /* 0x0000002326237207 */ /* 0x000fe40000000000 */
[----:B------:R-:W-:Y:S02]  /*129a0*/  SEL R59, R33, R36, P0 ;  /* 0x00000024213b7207 */ /* 0x000fe40000000000 */
[----:B------:R-:W-:Y:S02]  /*129b0*/  F2FP.BF16.F32.PACK_AB R29, R118, R29 ;  /* 0x0000001d761d723e */ /* 0x000fe400000010ff */
        /* <DEDUP_REMOVED lines=8> */
[----:B------:R-:W-:-:S02]  /*12a40*/  SEL R63, R29, R32, P0 ;  /* 0x000000201d3f7207 */ /* 0x000fc40000000000 */
        /* <DEDUP_REMOVED lines=10> */
[----:B------:R-:W-:Y:S02]  /*12af0*/  LOP3.LUT R3, R6, 0x180, RZ, 0xc0, !PT ;  /* 0x0000018006037812 */ /* 0x000fe400078ec0ff */
[----:B------:R-:W-:Y:S02]  /*12b00*/  LOP3.LUT R10, R0, R69, RZ, 0x3c, !PT ;  /* 0x00000045000a7212 */ /* 0x000fe400078e3cff */
[----:B------:R-:W-:-:S02]  /*12b10*/  LOP3.LUT R0, R71, 0x180, RZ, 0xc0, !PT ;  /* 0x0000018047007812 */ /* 0x000fc400078ec0ff */
[C---:B------:R-:W-:Y:S02]  /*12b20*/  IADD3 R73, P3, R6.reuse, 0x3020, RZ ;  /* 0x0000302006497810 */ /* 0x040fe40007f7e0ff */
[----:B------:R-:W-:Y:S02]  /*12b30*/  IADD3 R77, P1, R6, 0x6020, RZ ;  /* 0x00006020064d7810 */ /* 0x000fe40007f3e0ff */
[----:B------:R-:W-:Y:S02]  /*12b40*/  SHF.R.U64 R3, R3, 0x3, RZ ;  /* 0x0000000303037819 */ /* 0x000fe400000012ff */
[----:B------:R-:W-:Y:S02]  /*12b50*/  SHF.R.U64 R0, R0, 0x3, RZ ;  /* 0x0000000300007819 */ /* 0x000fe400000012ff */
[----:B------:R-:W-:Y:S02]  /*12b60*/  LOP3.LUT R2, R73, 0x180, RZ, 0xc0, !PT ;  /* 0x0000018049027812 */ /* 0x000fe400078ec0ff */
[----:B------:R-:W-:-:S02]  /*12b70*/  LOP3.LUT R14, R77, 0x180, RZ, 0xc0, !PT ;  /* 0x000001804d0e7812 */ /* 0x000fc400078ec0ff */
[----:B------:R-:W-:Y:S01]  /*12b80*/  IADD3 R75, P2, R6, 0x6000, RZ ;  /* 0x00006000064b7810 */ /* 0x000fe20007f5e0ff */
[----:B------:R-:W-:Y:S01]  /*12b90*/  IMAD.X R11, RZ, RZ, R7, P5 ;  /* 0x000000ffff0b7224 */ /* 0x000fe200028e0607 */
[----:B------:R-:W-:Y:S02]  /*12ba0*/  LOP3.LUT R6, R3, R6, RZ, 0x3c, !PT ;  /* 0x0000000603067212 */ /* 0x000fe400078e3cff */
[----:B------:R-:W-:Y:S02]  /*12bb0*/  LOP3.LUT R12, R0, R71, RZ, 0x3c, !PT ;  /* 0x00000047000c7212 */ /* 0x000fe400078e3cff */
[----:B------:R-:W-:Y:S02]  /*12bc0*/  SHF.R.U64 R2, R2, 0x3, RZ ;  /* 0x0000000302027819 */ /* 0x000fe400000012ff */
[----:B------:R-:W-:Y:S02]  /*12bd0*/  SHF.R.U64 R14, R14, 0x3, RZ ;  /* 0x000000030e0e7819 */ /* 0x000fe400000012ff */
[----:B------:R-:W-:-:S02]  /*12be0*/  MOV R54, R6 ;  /* 0x0000000600367202 */ /* 0x000fc40000000f00 */
[----:B---3--:R-:W-:Y:S01]  /*12bf0*/  LOP3.LUT R0, R26, 0x2, RZ, 0x3c, !PT ;  /* 0x000000021a007812 */ /* 0x008fe200078e3cff */
[----:B------:R-:W-:Y:S01]  /*12c00*/  SHFL.IDX PT, R37, R37, R26, 0x1c1f ;  /* 0x001c1f1a25257589 */ /* 0x000fe200000e0000 */
[----:B------:R-:W-:Y:S02]  /*12c10*/  LOP3.LUT R8, R2, R73, RZ, 0x3c, !PT ;  /* 0x0000004902087212 */ /* 0x000fe400078e3cff */
[----:B------:R-:W-:Y:S01]  /*12c20*/  MOV R52, R10 ;  /* 0x0000000a00347202 */ /* 0x000fe20000000f00 */
[----:B------:R-:W0:Y:S01]  /*12c30*/  SHFL.IDX PT, R6, R89, R0, 0x1c1f ;  /* 0x001c1f0059067589 */ /* 0x000e2200000e0000 */
[----:B------:R-:W-:-:S03]  /*12c40*/  LOP3.LUT R2, R14, R77, RZ, 0x3c, !PT ;  /* 0x0000004d0e027212 */ /* 0x000fc600078e3cff */
        /* <DEDUP_REMOVED lines=9> */
[----:B------:R-:W4:Y:S04]  /*12ce0*/  SHFL.IDX PT, R38, R31, R0, 0x1c1f ;  /* 0x001c1f001f267589 */ /* 0x000f2800000e0000 */
        /* <DEDUP_REMOVED lines=8> */
[----:B------:R-:W4:Y:S04]  /*12d70*/  SHFL.IDX PT, R42, R27, R0, 0x1c1f ;  /* 0x001c1f001b2a7589 */ /* 0x000f2800000e0000 */
[----:B------:R-:W-:Y:S04]  /*12d80*/  SHFL.IDX PT, R55, R55, R26, 0x1c1f ;  /* 0x001c1f1a37377589 */ /* 0x000fe800000e0000 */
[----:B------:R-:W-:Y:S04]  /*12d90*/  SHFL.IDX PT, R67, R67, R26, 0x1c1f ;  /* 0x001c1f1a43437589 */ /* 0x000fe800000e0000 */
[----:B------:R-:W4:Y:S04]  /*12da0*/  SHFL.IDX PT, R32, R15, R0, 0x1c1f ;  /* 0x001c1f000f207589 */ /* 0x000f2800000e0000 */
[----:B------:R0:W4:Y:S01]  /*12db0*/  SHFL.IDX PT, R44, R135, R0, 0x1c1f ;  /* 0x001c1f00872c7589 */ /* 0x00012200000e0000 */
[----:B------:R-:W-:Y:S01]  /*12dc0*/  SHF.R.U64 R4, R4, 0x3, RZ ;  /* 0x0000000304047819 */ /* 0x000fe200000012ff */
[----:B------:R-:W-:-:S02]  /*12dd0*/  IMAD.X R5, RZ, RZ, R7, P2 ;  /* 0x000000ffff057224 */ /* 0x000fc400010e0607 */
[--C-:B------:R-:W-:Y:S01]  /*12de0*/  IMAD.X R9, RZ, RZ, R7.reuse, P3 ;  /* 0x000000ffff097224 */ /* 0x100fe200018e0607 */
[----:B------:R-:W-:Y:S01]  /*12df0*/  LOP3.LUT R4, R4, R75, RZ, 0x3c, !PT ;  /* 0x0000004b04047212 */ /* 0x000fe200078e3cff */
[--C-:B------:R-:W-:Y:S02]  /*12e00*/  IMAD.X R13, RZ, RZ, R7.reuse, P4 ;  /* 0x000000ffff0d7224 */ /* 0x100fe400020e0607 */
[----:B------:R-:W-:Y:S01]  /*12e10*/  IMAD.X R3, RZ, RZ, R7, P1 ;  /* 0x000000ffff037224 */ /* 0x000fe200008e0607 */
[----:B------:R-:W-:Y:S01]  /*12e20*/  MOV R46, R4 ;  /* 0x00000004002e7202 */ /* 0x000fe20000000f00 */
[----:B0-----:R-:W0:Y:S01]  /*12e30*/  LDC R0, c[0x0][0xbe8] ;  /* 0x0002fa00ff007b82 */ /* 0x001e220000000800 */
[----:B------:R-:W-:Y:S02]  /*12e40*/  MOV R48, R8 ;  /* 0x0000000800307202 */ /* 0x000fe40000000f00 */
[----:B------:R-:W-:Y:S02]  /*12e50*/  SEL R4, R37, R6, P0 ;  /* 0x0000000625047207 */ /* 0x000fe40000000000 */
[----:B------:R-:W-:-:S02]  /*12e60*/  MOV R50, R12 ;  /* 0x0000000c00327202 */ /* 0x000fc40000000f00 */
[----:B------:R-:W-:Y:S02]  /*12e70*/  SEL R6, R6, R37, P0 ;  /* 0x0000002506067207 */ /* 0x000fe40000000000 */
[----:B-1----:R-:W-:Y:S02]  /*12e80*/  SEL R8, R39, R10, P0 ;  /* 0x0000000a27087207 */ /* 0x002fe40000000000 */
[----:B--2---:R-:W-:Y:S02]  /*12e90*/  SEL R5, R57, R34, P0 ;  /* 0x0000002239057207 */ /* 0x004fe40000000000 */
[----:B------:R-:W-:Y:S01]  /*12ea0*/  SEL R7, R34, R57, P0 ;  /* 0x0000003922077207 */ /* 0x000fe20000000000 */
[----:B------:R-:W-:Y:S01]  /*12eb0*/  BAR.SYNC.DEFER_BLOCKING 0x1, 0x180 ;  /* 0x0046000000007b1d */ /* 0x000fe20000010000 */
[----:B------:R-:W-:Y:S02]  /*12ec0*/  SEL R10, R10, R39, P0 ;  /* 0x000000270a0a7207 */ /* 0x000fe40000000000 */
[----:B---3--:R-:W-:-:S02]  /*12ed0*/  SEL R12, R43, R14, P0 ;  /* 0x0000000e2b0c7207 */ /* 0x008fc40000000000 */
[----:B----4-:R-:W-:Y:S02]  /*12ee0*/  SEL R9, R59, R36, P0 ;  /* 0x000000243b097207 */ /* 0x010fe40000000000 */
[----:B------:R-:W-:Y:S02]  /*12ef0*/  SEL R11, R36, R59, P0 ;  /* 0x0000003b240b7207 */ /* 0x000fe40000000000 */
[----:B------:R-:W-:Y:S02]  /*12f00*/  SEL R14, R14, R43, P0 ;  /* 0x0000002b0e0e7207 */ /* 0x000fe40000000000 */
[----:B------:R-:W-:Y:S02]  /*12f10*/  SEL R13, R61, R38, P0 ;  /* 0x000000263d0d7207 */ /* 0x000fe40000000000 */
[----:B------:R-:W-:Y:S02]  /*12f20*/  SEL R15, R38, R61, P0 ;  /* 0x0000003d260f7207 */ /* 0x000fe40000000000 */
[----:B------:R-:W-:-:S02]  /*12f30*/  ISETP.NE.U32.AND P2, PT, RZ, UR4, PT ;  /* 0x00000004ff007c0c */ /* 0x000fc4000bf45070 */
[----:B------:R-:W-:Y:S02]  /*12f40*/  IADD3 R26, P1, R62, UR4, RZ ;  /* 0x000000043e1a7c10 */ /* 0x000fe4000ff3e0ff */
[----:B------:R-:W-:Y:S01]  /*12f50*/  MOV R3, R2 ;  /* 0x0000000200037202 */ /* 0x000fe20000000f00 */
        /* <DEDUP_REMOVED lines=34> */
[----:B--2---:R-:W-:Y:S01]  /*13180*/  IMAD.IADD R15, R58, 0x1, R56 ;  /* 0x000000013a0f7824 */ /* 0x004fe200078e0238 */
[----:B-1----:R-:W-:Y:S06]  /*13190*/  @P0 BRA `(.L_x_2062) ;  /* 0x0000000000100947 */ /* 0x002fec0003800000 */
[----:B------:R-:W-:Y:S05]  /*131a0*/  @!P2 BRA `(.L_x_2062) ;  /* 0x00000000000ca947 */ /* 0x000fea0003800000 */
[----:B------:R-:W2:Y:S04]  /*131b0*/  LDG.E R4, desc[UR42][R26.64] ;  /* 0x0000002a1a047981 */ /* 0x000ea8000c1e1900 */
[----:B-----5:R-:W2:Y:S02]  /*131c0*/  LDG.E R7, desc[UR42][R26.64+0x4] ;  /* 0x0000042a1a077981 */ /* 0x020ea4000c1e1900 */
[----:B--2---:R-:W-:-:S07]  /*131d0*/  IMAD.IADD R7, R7, 0x1, -R4 ;  /* 0x0000000107077824 */ /* 0x004fce00078e0a04 */
.L_x_2062:
[----:B------:R-:W2:Y:S01]  /*131e0*/  LDL.LU R4, [R1+0x48] ;  /* 0x0000480001047983 */ /* 0x000ea20000300800 */
[----:B------:R-:W-:Y:S01]  /*131f0*/  ULDC.64 UR4, c[0x0][0xb90] ;  /* 0x0002e40000047ab9 */ /* 0x000fe20000000a00 */
[----:B------:R-:W1:Y:S01]  /*13200*/  S2R R3, SR_TID.X ;  /* 0x0000000000037919 */ /* 0x000e620000002100 */
[----:B------:R-:W4:Y:S01]  /*13210*/  S2R R14, SR_TID.X ;  /* 0x00000000000e7919 */ /* 0x000f220000002100 */
[----:B------:R-:W-:Y:S01]  /*13220*/  IMAD.MOV.U32 R9, RZ, RZ, R15 ;  /* 0x000000ffff097224 */ /* 0x000fe200078e000f */
[----:B------:R-:W3:Y:S01]  /*13230*/  @P1 LDC R45, c[0x0][0xbec] ;  /* 0x0002fb00ff2d1b82 */ /* 0x000ee20000000800 */
[----:B------:R-:W3:Y:S04]  /*13240*/  LDL.LU R10, [R1+0x60] ;  /* 0x00006000010a7983 */ /* 0x000ee80000300800 */
[----:B------:R-:W3:Y:S04]  /*13250*/  LDL.LU R44, [R1+0x50] ;  /* 0x00005000012c7983 */ /* 0x000ee80000300800 */
[----:B------:R-:W3:Y:S04]  /*13260*/  LDL R49, [R1+0x4c] ;  /* 0x00004c0001317983 */ /* 0x000ee80000100800 */
[----:B------:R-:W3:Y:S01]  /*13270*/  LDL R30, [R1+0x80] ;  /* 0x00008000011e7983 */ /* 0x000ee20000100800 */
[----:B-----5:R-:W-:-:S03]  /*13280*/  IMAD R38, R7, R0, RZ ;  /* 0x0000000007267224 */ /* 0x020fc600078e02ff */
[----:B------:R0:W5:Y:S01]  /*13290*/  LDL R48, [R1+0x8c] ;  /* 0x00008c0001307983 */ /* 0x0001620000100800 */
[----:B-1----:R-:W-:-:S05]  /*132a0*/  VIADD R47, R3, 0xffffff80 ;  /* 0xffffff80032f7836 */ /* 0x002fca0000000000 */
[----:B------:R-:W-:-:S04]  /*132b0*/  SHF.R.S32.HI R50, RZ, 0x1f, R47 ;  /* 0x0000001fff327819 */ /* 0x000fc8000001142f */
[----:B------:R-:W-:Y:S02]  /*132c0*/  LEA.HI R50, R50, R47, RZ, 0x2 ;  /* 0x0000002f32327211 */ /* 0x000fe400078f10ff */
[----:B------:R-:W-:Y:S02]  /*132d0*/  SHF.R.S32.HI R3, RZ, 0x1f, R2 ;  /* 0x0000001fff037819 */ /* 0x000fe40000011402 */
[----:B------:R-:W-:Y:S01]  /*132e0*/  SHF.R.S32.HI R50, RZ, 0x2, R50 ;  /* 0x00000002ff327819 */ /* 0x000fe20000011432 */
        /* <DEDUP_REMOVED lines=10> */
[----:B--2---:R-:W-:Y:S02]  /*13390*/  IMAD.MOV.U32 R8, RZ, RZ, R4 ;  /* 0x000000ffff087224 */ /* 0x004fe400078e0004 */
[----:B0-----:R-:W-:-:S05]  /*133a0*/  @P1 IMAD.HI.U32 R4, R15, R6, RZ ;  /* 0x000000060f041227 */ /* 0x001fca00078e00ff */
[----:B---3--:R-:W-:Y:S02]  /*133b0*/  @P1 SHF.R.U32.HI R9, RZ, R29, R4 ;  /* 0x0000001dff091219 */ /* 0x008fe40000011604 */
        /* <DEDUP_REMOVED lines=31> */
[----:B------:R-:W0:Y:S01]  /*135b0*/  SHFL.IDX PT, R41, R4, RZ, 0x1c1f ;  /* 0x001c1fff04297589 */ /* 0x000e2200000e0000 */
[----:B------:R-:W-:-:S02]  /*135c0*/  SHF.R.U64 R12, R12, 0x3, RZ ;  /* 0x000000030c0c7819 */ /* 0x000fc400000012ff */
[----:B------:R-:W-:Y:S02]  /*135d0*/  IADD3 R15, P2, R24, 0x1800, RZ ;  /* 0x00001800180f7810 */ /* 0x000fe40007f5e0ff */
[----:B------:R-:W-:Y:S01]  /*135e0*/  LOP3.LUT R12, R12, R13, RZ, 0x3c, !PT ;  /* 0x0000000d0c0c7212 */ /* 0x000fe200078e3cff */
[----:B------:R-:W-:Y:S01]  /*135f0*/  IMAD.IADD R13, R30, 0x1, R56 ;  /* 0x000000011e0d7824 */ /* 0x000fe200078e0238 */
[----:B------:R-:W-:Y:S01]  /*13600*/  LOP3.LUT P0, RZ, R14, 0x3, RZ, 0xc0, !PT ;  /* 0x000000030eff7812 */ /* 0x000fe2000780c0ff */
[----:B------:R-:W-:-:S03]  /*13610*/  IMAD.X R9, RZ, RZ, R25, P2 ;  /* 0x000000ffff097224 */ /* 0x000fc600010e0619 */
[----:B------:R-:W-:Y:S01]  /*13620*/  ISETP.GE.OR P2, PT, R13, R38, P0 ;  /* 0x000000260d00720c */ /* 0x000fe20000746670 */
[----:B------:R-:W-:-:S12]  /*13630*/  IMAD R3, R3, UR4, RZ ;  /* 0x0000000403037c24 */ /* 0x000fd8000f8e02ff */
[----:B0-----:R0:W-:Y:S02]  /*13640*/  @!P2 ST.E desc[UR42][R40.64], R20 ;  /* 0x000000142800a985 */ /* 0x0011e4000c10192a */
[C---:B0-----:R-:W-:Y:S02]  /*13650*/  IMAD R41, R2.reuse, UR5, R3 ;  /* 0x0000000502297c24 */ /* 0x041fe4000f8e0203 */
        /* <DEDUP_REMOVED lines=12> */
[----:B------:R-:W0:Y:S01]  /*13720*/  SHFL.IDX PT, R43, R4, 0x1, 0x1c1f ;  /* 0x003c1f00042b7f89 */ /* 0x000e2200000e0000 */
[----:B------:R-:W-:-:S05]  /*13730*/  VIADD R5, R13, 0x8 ;  /* 0x000000080d057836 */ /* 0x000fca0000000000 */
[----:B------:R-:W-:Y:S01]  /*13740*/  ISETP.GE.OR P0, PT, R5, R38, P0 ;  /* 0x000000260500720c */ /* 0x000fe20000706670 */
[----:B------:R-:W-:-:S12]  /*13750*/  IMAD.IADD R40, R56, 0x1, R20 ;  /* 0x0000000138287824 */ /* 0x000fd800078e0214 */
[----:B0-----:R0:W-:Y:S02]  /*13760*/  @!P0 ST.E desc[UR42][R42.64], R21 ;  /* 0x000000152a008985 */ /* 0x0011e4000c10192a */
[----:B0-----:R-:W0:Y:S01]  /*13770*/  @P1 LDC R43, c[0x0][0xbf0] ;  /* 0x0002fc00ff2b1b82 */ /* 0x001e220000000800 */
[----:B------:R-:W-:Y:S01]  /*13780*/  IADD3 R29, P4, R24, 0x6000, RZ ;  /* 0x00006000181d7810 */ /* 0x000fe20007f9e0ff */
[----:B------:R-:W-:Y:S01]  /*13790*/  @P1 IMAD.HI.U32 R20, R40, R45, RZ ;  /* 0x0000002d28141227 */ /* 0x000fe200078e00ff */
[C---:B------:R-:W-:Y:S02]  /*137a0*/  IADD3 R7, P3, R24.reuse, 0x7800, RZ ;  /* 0x0000780018077810 */ /* 0x040fe40007f7e0ff */
[----:B------:R-:W-:Y:S02]  /*137b0*/  LOP3.LUT R26, R27, 0x180, RZ, 0xc0, !PT ;  /* 0x000001801b1a7812 */ /* 0x000fe400078ec0ff */
[----:B------:R-:W-:Y:S01]  /*137c0*/  LOP3.LUT R28, R29, 0x180, RZ, 0xc0, !PT ;  /* 0x000001801d1c7812 */ /* 0x000fe200078ec0ff */
[----:B------:R-:W-:Y:S01]  /*137d0*/  IMAD.MOV.U32 R21, RZ, RZ, R40 ;  /* 0x000000ffff157224 */ /* 0x000fe200078e0028 */
[----:B------:R-:W-:Y:S01]  /*137e0*/  LOP3.LUT R8, R15, 0x180, RZ, 0xc0, !PT ;  /* 0x000001800f087812 */ /* 0x000fe200078ec0ff */
[----:B------:R-:W-:Y:S01]  /*137f0*/  IMAD R37, R37, UR4, RZ ;  /* 0x0000000425257c24 */ /* 0x000fe2000f8e02ff */
[----:B------:R-:W-:-:S02]  /*13800*/  LOP3.LUT R11, R24, 0x180, RZ, 0xc0, !PT ;  /* 0x00000180180b7812 */ /* 0x000fc400078ec0ff */
[----:B------:R-:W-:Y:S01]  /*13810*/  LOP3.LUT R6, R7, 0x180, RZ, 0xc0, !PT ;  /* 0x0000018007067812 */ /* 0x000fe200078ec0ff */
[----:B------:R-:W-:Y:S01]  /*13820*/  IMAD.IADD R3, R3, 0x1, R39 ;  /* 0x0000000103037824 */ /* 0x000fe200078e0227 */
[----:B------:R-:W-:Y:S02]  /*13830*/  SHF.R.U64 R26, R26, 0x3, RZ ;  /* 0x000000031a1a7819 */ /* 0x000fe400000012ff */
[----:B------:R-:W-:Y:S01]  /*13840*/  SHF.R.U64 R28, R28, 0x3, RZ ;  /* 0x000000031c1c7819 */ /* 0x000fe200000012ff */
[----:B------:R-:W-:Y:S01]  /*13850*/  IMAD R39, R36, UR5, R37 ;  /* 0x0000000524277c24 */ /* 0x000fe2000f8e0225 */
[----:B------:R-:W-:Y:S02]  /*13860*/  SHF.R.U64 R8, R8, 0x3, RZ ;  /* 0x0000000308087819 */ /* 0x000fe400000012ff */
[----:B------:R-:W-:Y:S02]  /*13870*/  SHF.R.U64 R11, R11, 0x3, RZ ;  /* 0x000000030b0b7819 */ /* 0x000fe400000012ff */
[----:B0-----:R-:W-:-:S02]  /*13880*/  @P1 SHF.R.U32.HI R21, RZ, R43, R20 ;  /* 0x0000002bff151219 */ /* 0x001fc40000011614 */
[----:B------:R-:W-:Y:S01]  /*13890*/  SHF.R.U64 R6, R6, 0x3, RZ ;  /* 0x0000000306067819 */ /* 0x000fe200000012ff */
[----:B------:R-:W-:Y:S01]  /*138a0*/  IMAD.WIDE.U32 R36, R36, UR4, R2 ;  /* 0x0000000424247c25 */ /* 0x000fe2000f8e0002 */
[----:B------:R-:W-:Y:S01]  /*138b0*/  LOP3.LUT R26, R26, R27, RZ, 0x3c, !PT ;  /* 0x0000001b1a1a7212 */ /* 0x000fe200078e3cff */
[----:B------:R-:W-:Y:S01]  /*138c0*/  ULDC.64 UR4, c[0x0][0xae0] ;  /* 0x0002b80000047ab9 */ /* 0x000fe20000000a00 */
[----:B------:R-:W-:Y:S01]  /*138d0*/  LOP3.LUT R28, R28, R29, RZ, 0x3c, !PT ;  /* 0x0000001d1c1c7212 */ /* 0x000fe200078e3cff */
[--C-:B------:R-:W-:Y:S01]  /*138e0*/  IMAD.MOV R3, RZ, RZ, -R21.reuse ;  /* 0x000000ffff037224 */ /* 0x100fe200078e0a15 */
[----:B------:R-:W-:Y:S01]  /*138f0*/  SHF.R.S32.HI R2, RZ, 0x1f, R21 ;  /* 0x0000001fff027819 */ /* 0x000fe20000011415 */
[--C-:B------:R-:W-:Y:S01]  /*13900*/  IMAD.X R13, RZ, RZ, R25.reuse, P6 ;  /* 0x000000ffff0d7224 */ /* 0x100fe200030e0619 */
[----:B------:R-:W-:Y:S01]  /*13910*/  LOP3.LUT R8, R8, R15, RZ, 0x3c, !PT ;  /* 0x0000000f08087212 */ /* 0x000fe200078e3cff */
[--C-:B------:R-:W-:Y:S01]  /*13920*/  IMAD.X R27, RZ, RZ, R25.reuse, P5 ;  /* 0x000000ffff1b7224 */ /* 0x100fe200028e0619 */
[----:B------:R-:W-:Y:S01]  /*13930*/  LOP3.LUT R4, R11, R24, RZ, 0x3c, !PT ;  /* 0x000000180b047212 */ /* 0x000fe200078e3cff */
[--C-:B------:R-:W-:Y:S01]  /*13940*/  IMAD.X R29, RZ, RZ, R25.reuse, P4 ;  /* 0x000000ffff1d7224 */ /* 0x100fe200020e0619 */
[----:B------:R-:W-:Y:S01]  /*13950*/  LOP3.LUT R32, R6, R7, RZ, 0x3c, !PT ;  /* 0x0000000706207212 */ /* 0x000fe200078e3cff */
[--C-:B------:R-:W-:Y:S01]  /*13960*/  IMAD.X R33, RZ, RZ, R25.reuse, P3 ;  /* 0x000000ffff217224 */ /* 0x100fe200018e0619 */
[----:B------:R-:W5:Y:S01]  /*13970*/  LD.E.128 R8, desc[UR42][R8.64] ;  /* 0x0000002a08087980 */ /* 0x000f62000c101d00 */
[----:B------:R-:W-:-:S02]  /*13980*/  IMAD.MOV.U32 R5, RZ, RZ, R25 ;  /* 0x000000ffff057224 */ /* 0x000fc400078e0019 */
[----:B------:R-:W-:Y:S01]  /*13990*/  IMAD.IADD R37, R37, 0x1, R39 ;  /* 0x0000000125257824 */ /* 0x000fe200078e0227 */
[----:B------:R-:W5:Y:S01]  /*139a0*/  LD.E.128 R12, desc[UR42][R12.64] ;  /* 0x0000002a0c0c7980 */ /* 0x000f62000c101d00 */
[----:B------:R-:W-:Y:S02]  /*139b0*/  IMAD R39, R0, R3, R40 ;  /* 0x0000000300277224 */ /* 0x000fe400078e0228 */
[----:B------:R-:W-:Y:S01]  /*139c0*/  IMAD R2, R2, UR4, RZ ;  /* 0x0000000402027c24 */ /* 0x000fe2000f8e02ff */
[----:B------:R-:W5:Y:S02]  /*139d0*/  LD.E.128 R4, desc[UR42][R4.64] ;  /* 0x0000002a04047980 */ /* 0x000f64000c101d00 */
[----:B------:R-:W-:Y:S02]  /*139e0*/  SHF.R.S32.HI R0, RZ, 0x1f, R39 ;  /* 0x0000001fff007819 */ /* 0x000fe40000011427 */
[----:B------:R-:W5:Y:S01]  /*139f0*/  LD.E.128 R24, desc[UR42][R26.64] ;  /* 0x0000002a1a187980 */ /* 0x000f62000c101d00 */
[----:B------:R-:W-:-:S03]  /*13a00*/  IMAD R41, R21, UR5, R2 ;  /* 0x0000000515297c24 */ /* 0x000fc6000f8e0202 */
[----:B------:R-:W5:Y:S01]  /*13a10*/  LD.E.128 R28, desc[UR42][R28.64] ;  /* 0x0000002a1c1c7980 */ /* 0x000f62000c101d00 */
[----:B------:R-:W-:Y:S01]  /*13a20*/  IMAD.WIDE.U32 R2, R21, UR4, R36 ;  /* 0x0000000415027c25 */ /* 0x000fe2000f8e0024 */
[----:B------:R-:W-:Y:S02]  /*13a30*/  ULDC.64 UR4, c[0x0][0xad8] ;  /* 0x0002b60000047ab9 */ /* 0x000fe40000000a00 */
[----:B------:R-:W5:Y:S01]  /*13a40*/  LD.E.128 R32, desc[UR42][R32.64] ;  /* 0x0000002a20207980 */ /* 0x000f62000c101d00 */
[----:B------:R-:W-:Y:S01]  /*13a50*/  @!PT LDS RZ, [RZ] ;  /* 0x00000000fffff984 */ /* 0x000fe20000000800 */
[----:B------:R-:W-:Y:S01]  /*13a60*/  @!PT LDS RZ, [RZ] ;  /* 0x00000000fffff984 */ /* 0x000fe20000000800 */
[----:B------:R-:W-:Y:S01]  /*13a70*/  @!PT LDS RZ, [RZ] ;  /* 0x00000000fffff984 */ /* 0x000fe20000000800 */
[----:B------:R-:W-:Y:S01]  /*13a80*/  @!PT LDS RZ, [RZ] ;  /* 0x00000000fffff984 */ /* 0x000fe20000000800 */
[----:B------:R0:W-:Y:S06]  /*13a90*/  MEMBAR.ALL.CTA ;  /* 0x0000000000007992 */ /* 0x0001ec0000008000 */
[----:B0-----:R-:W0:Y:S01]  /*13aa0*/  FENCE.VIEW.ASYNC.S ;  /* 0x00000000000073c6 */ /* 0x001e220000000000 */
        /* <DEDUP_REMOVED lines=12> */
[----:B0-----:R1:W0:Y:S01]  /*13b70*/  SHFL.IDX PT, R20, R39, RZ, 0x1c1f ;  /* 0x001c1fff27147589 */ /* 0x00122200000e0000 */
        /* <DEDUP_REMOVED lines=8> */
[-C--:B0-----:R-:W-:Y:S02]  /*13c00*/  @!P1 LEA R36, P3, R47, R20.reuse, 0x1 ;  /* 0x000000142f249211 */ /* 0x081fe400078608ff */
[C---:B------:R-:W-:Y:S02]  /*13c10*/  @!P2 LEA R40, P4, R44.reuse, R20, 0x1 ;  /* 0x000000142c28a211 */ /* 0x040fe400078808ff */
[----:B--2---:R-:W-:Y:S01]  /*13c20*/  @!P0 IMAD.WIDE R2, R49, 0x2, R20 ;  /* 0x0000000231028825 */ /* 0x004fe200078e0214 */
[-C--:B------:R-:W-:Y:S02]  /*13c30*/  @!P1 LEA.HI.X R37, R47, R21.reuse, R48, 0x1, P3 ;  /* 0x000000152f259211 */ /* 0x080fe400018f0c30 */
[----:B------:R-:W-:Y:S02]  /*13c40*/  @!P2 LEA.HI.X R41, R44, R21, R46, 0x1, P4 ;  /* 0x000000152c29a211 */ /* 0x000fe400020f0c2e */
[----:B------:R3:W-:Y:S04]  /*13c50*/  @!P0 ST.E.128 desc[UR42][R2.64], R4 ;  /* 0x0000000402008985 */ /* 0x0007e8000c101d2a */
[----:B------:R3:W-:Y:S04]  /*13c60*/  @!P1 ST.E.128 desc[UR42][R36.64], R12 ;  /* 0x0000000c24009985 */ /* 0x0007e8000c101d2a */
[----:B------:R3:W-:Y:S02]  /*13c70*/  @!P2 ST.E.128 desc[UR42][R40.64], R28 ;  /* 0x0000001c2800a985 */ /* 0x0007e4000c101d2a */
.L_x_2064:
[----:B------:R-:W-:Y:S05]  /*13c80*/  BSYNC B1 ;  /* 0x0000000000017941 */ /* 0x000fea0003800000 */
.L_x_2063:
        /* <DEDUP_REMOVED lines=19> */
.L_x_2061:
        /* <DEDUP_REMOVED lines=28> */
.L_x_2066:
        /* <DEDUP_REMOVED lines=11> */
[----:B------:R-:W-:Y:S01]  /*14030*/  IADD3 R8, R28, -0x80, R7 ;  /* 0xffffff801c087810 */ /* 0x000fe20007ffe007 */
        /* <DEDUP_REMOVED lines=36> */
.L_x_2068:
[----:B------:R-:W-:Y:S05]  /*14280*/  BSYNC B1 ;  /* 0x0000000000017941 */ /* 0x000fea0003800000 */
.L_x_2067:
        /* <DEDUP_REMOVED lines=69> */
.L_x_2070:
[----:B------:R-:W-:Y:S05]  /*146e0*/  BSYNC B1 ;  /* 0x0000000000017941 */ /* 0x000fea0003800000 */
.L_x_2069:
        /* <DEDUP_REMOVED lines=17> */
.L_x_2065:
[----:B------:R-:W-:Y:S05]  /*14800*/  BSYNC B0 ;  /* 0x0000000000007941 */ /* 0x000fea0003800000 */
.L_x_2060:
[----:B-1----:R-:W2:Y:S01]  /*14810*/  LDL R0, [R1+0x3c] ;  /* 0x00003c0001007983 */ /* 0x002ea20000100800 */
[----:B------:R-:W-:Y:S02]  /*14820*/  ULDC UR4, c[0x0][0xc3c] ;  /* 0x00030f0000047ab9 */ /* 0x000fe40000000800 */
[----:B--2---:R-:W-:-:S13]  /*14830*/  ISETP.GE.AND P0, PT, R0, UR4, PT ;  /* 0x0000000400007c0c */ /* 0x004fda000bf06270 */
[----:B------:R-:W-:Y:S05]  /*14840*/  @!P0 BRA `(.L_x_2071) ;  /* 0xfffffec8005c8947 */ /* 0x000fea000383ffff */
[----:B------:R-:W-:Y:S05]  /*14850*/  BRA `(.L_x_1942) ;  /* 0x0000006c000c7947 */ /* 0x000fea0003800000 */
.L_x_1940:
        /* <DEDUP_REMOVED lines=16> */
.L_x_2072:
        /* <DEDUP_REMOVED lines=42> */
.L_x_2078:
        /* <DEDUP_REMOVED lines=12> */
.L_x_2077:
[----:B------:R-:W-:Y:S05]  /*14cc0*/  BSYNC B0 ;  /* 0x0000000000007941 */ /* 0x000fea0003800000 */
.L_x_2076:
        /* <DEDUP_REMOVED lines=21> */
.L_x_2074:
        /* <DEDUP_REMOVED lines=21> */
.L_x_2079:
        /* <DEDUP_REMOVED lines=55> */
.L_x_2075:
[----:B------:R-:W-:Y:S02]  /*152e0*/  IMAD.MOV.U32 R17, RZ, RZ, RZ ;  /* 0x000000ffff117224 */ /* 0x000fe400078e00ff */
[----:B------:R-:W-:Y:S02]  /*152f0*/  IMAD.U32 R16, RZ, RZ, UR6 ;  /* 0x00000006ff107e24 */ /* 0x000fe4000f8e00ff */
[----:B------:R-:W-:-:S07]  /*15300*/  IMAD.MOV.U32 R18, RZ, RZ, RZ ;  /* 0x000000ffff127224 */ /* 0x000fce00078e00ff */
.L_x_2080:
[----:B------:R-:W-:-:S13]  /*15310*/  ISETP.NE.AND P0, PT, R5, RZ, PT ;  /* 0x000000ff0500720c */ /* 0x000fda0003f05270 */
[----:B------:R-:W0:Y:S01]  /*15320*/  @!P0 S2R R3, SR_CgaCtaId ;  /* 0x0000000000038919 */ /* 0x000e220000008800 */
[----:B------:R-:W-:-:S04]  /*15330*/  @!P0 MOV R2, 0x400 ;  /* 0x0000040000028802 */ /* 0x000fc80000000f00 */
[----:B0-----:R-:W-:-:S05]  /*15340*/  @!P0 LEA R2, R3, R2, 0x18 ;  /* 0x0000000203028211 */ /* 0x001fca00078ec0ff */
[----:B------:R1:W-:Y:S01]  /*15350*/  @!P0 STS.128 [R2+0x19cd0], R16 ;  /* 0x019cd01002008388 */ /* 0x0003e20000000c00 */
[----:B------:R-:W-:Y:S06]  /*15360*/  BAR.ARV 0x5, 0x200 ;  /* 0x0148000000007b1d */ /* 0x000fec0000002000 */
.L_x_2073:
        /* <DEDUP_REMOVED lines=50> */
[----:B------:R1:W-:Y:S04]  /*15690*/  STL [R1+0x8], R0 ;  /* 0x0000080001007387 */ /* 0x0003e80000100800 */
[----:B------:R-:W-:Y:S01]  /*156a0*/  STL [R1+0x38], RZ ;  /* 0x000038ff01007387 */ /* 0x000fe20000100800 */
[----:B0-----:R-:W-:-:S02]  /*156b0*/  IMAD.MOV.U32 R3, RZ, RZ, 0x40 ;  /* 0x00000040ff037424 */ /* 0x001fc400078e00ff */
[----:B-1----:R-:W-:-:S03]  /*156c0*/  IMAD.SHL.U32 R0, R12, 0x40, RZ ;  /* 0x000000400c007824 */ /* 0x002fc600078e00ff */
[----:B------:R-:W-:Y:S02]  /*156d0*/  SEL R5, R3, 0xffffffc0, !P0 ;  /* 0xffffffc003057807 */ /* 0x000fe40004000000 */
[----:B------:R-:W-:Y:S01]  /*156e0*/  LOP3.LUT R3, R4, 0x40, R0, 0xf8, !PT ;  /* 0x0000004004037812 */ /* 0x000fe200078ef800 */
[----:B------:R-:W-:Y:S01]  /*156f0*/  IMAD.IADD R0, R22, 0x1, R9 ;  /* 0x0000000116007824 */ /* 0x000fe200078e0209 */
[----:B------:R-:W-:-:S04]  /*15700*/  LOP3.LUT R3, R2, 0x20, RZ, 0xfc, !PT ;  /* 0x0000002002037812 */ /* 0x000fc800078efcff */
[----:B------:R0:W-:Y:S02]  /*15710*/  STL [R1+0x18], R0 ;  /* 0x0000180001007387 */ /* 0x0001e40000100800 */
[----:B0-----:R-:W-:-:S07]  /*15720*/  LOP3.LUT R0, R2, 0x40, RZ, 0xfc, !PT ;  /* 0x0000004002007812 */ /* 0x001fce00078efcff */
.L_x_2197:
[----:B0-----:R-:W0:Y:S02]  /*15730*/  LDC.64 R2, c[0x0][0xc88] ;  /* 0x00032200ff027b82 */ /* 0x001e240000000a00 */
[----:B0-----:R-:W-:-:S05]  /*15740*/  IMAD.WIDE R2, R19, 0x4, R2 ;  /* 0x0000000413027825 */ /* 0x001fca00078e0202 */
[----:B--2---:R-:W2:Y:S01]  /*15750*/  LDG.E R15, desc[UR42][R2.64] ;  /* 0x0000002a020f7981 */ /* 0x004ea2000c1e1900 */
        /* <DEDUP_REMOVED lines=24> */
[C---:B------:R-:W-:Y:S01]  /*158e0*/  IADD3 R6, P4, R23.reuse, UR4, RZ ;  /* 0x0000000417067c10 */ /* 0x040fe2000ff9e0ff */
[----:B------:R-:W-:Y:S03]  /*158f0*/  STL [R1], R14 ;  /* 0x0000000e01007387 */ /* 0x000fe60000100800 */
[C---:B------:R-:W-:Y:S02]  /*15900*/  IADD3.X R7, R14.reuse, UR5, RZ, P4, !PT ;  /* 0x000000050e077c10 */ /* 0x040fe4000a7fe4ff */
        /* <DEDUP_REMOVED lines=25> */
[----:B--2---:R0:W-:Y:S01]  /*15aa0*/  STL [R1+0x24], R9 ;  /* 0x0000240901007387 */ /* 0x0041e20000100800 */
[----:B------:R-:W-:Y:S02]  /*15ab0*/  IMAD.MOV.U32 R13, RZ, RZ, R9 ;  /* 0x000000ffff0d7224 */ /* 0x000fe400078e0009 */
[----:B0-----:R-:W-:Y:S01]  /*15ac0*/  IMAD.U32 R9, RZ, RZ, UR5 ;  /* 0x00000005ff097e24 */ /* 0x001fe2000f8e00ff */
[----:B----4-:R-:W-:Y:S06]  /*15ad0*/  @P3 BRA `(.L_x_2082) ;  /* 0x0000000000143947 */ /* 0x010fec0003800000 */
[----:B------:R-:W-:Y:S05]  /*15ae0*/  @!P0 BRA `(.L_x_2082) ;  /* 0x0000000000108947 */ /* 0x000fea0003800000 */
[----:B------:R-:W2:Y:S04]  /*15af0*/  LDG.E R11, desc[UR42][R2.64] ;  /* 0x0000002a020b7981 */ /* 0x000ea8000c1e1900 */
[----:B------:R-:W2:Y:S02]  /*15b00*/  LDG.E R2, desc[UR42][R2.64+0x4] ;  /* 0x0000042a02027981 */ /* 0x000ea4000c1e1900 */
[----:B--2---:R-:W-:-:S05]  /*15b10*/  IMAD.IADD R13, R2, 0x1, -R11 ;  /* 0x00000001020d7824 */ /* 0x004fca00078e0a0b */
[----:B------:R0:W-:Y:S02]  /*15b20*/  STL [R1+0x24], R13 ;  /* 0x0000240d01007387 */ /* 0x0001e40000100800 */
.L_x_2082:
[----:B-----5:R-:W-:Y:S01]  /*15b30*/  IMAD.IADD R2, R12, 0x1, R8 ;  /* 0x000000010c027824 */ /* 0x020fe200078e0208 */
[----:B------:R-:W-:Y:S01]  /*15b40*/  ULDC.64 UR4, c[0x0][0xa20] ;  /* 0x0002880000047ab9 */ /* 0x000fe20000000a00 */
[----:B------:R-:W-:Y:S01]  /*15b50*/  IMAD.MOV.U32 R28, RZ, RZ, R15 ;  /* 0x000000ffff1c7224 */ /* 0x000fe200078e000f */
[----:B------:R-:W-:Y:S02]  /*15b60*/  ISETP.NE.U32.AND P0, PT, RZ, UR4, PT ;  /* 0x00000004ff007c0c */ /* 0x000fe4000bf05070 */
[----:B------:R1:W-:Y:S02]  /*15b70*/  STL [R1+0x4], R2 ;  /* 0x0000040201007387 */ /* 0x0003e40000100800 */
[----:B------:R-:W-:-:S13]  /*15b80*/  ISETP.NE.AND.EX P0, PT, RZ, UR5, PT, P0 ;  /* 0x00000005ff007c0c */ /* 0x000fda000bf05300 */
[----:B-1----:R-:W-:Y:S05]  /*15b90*/  @!P0 BRA `(.L_x_2083) ;  /* 0x0000000000108947 */ /* 0x002fea0003800000 */
[----:B------:R-:W-:-:S04]  /*15ba0*/  IADD3 R10, P0, R23, UR4, RZ ;  /* 0x00000004170a7c10 */ /* 0x000fc8000ff1e0ff */
[----:B------:R-:W-:-:S05]  /*15bb0*/  IADD3.X R11, R14, UR5, RZ, P0, !PT ;  /* 0x000000050e0b7c10 */ /* 0x000fca00087fe4ff */
[----:B------:R1:W5:Y:S01]  /*15bc0*/  LDG.E R10, desc[UR42][R10.64] ;  /* 0x0000002a0a0a7981 */ /* 0x000362000c1e1900 */
[----:B------:R-:W-:Y:S05]  /*15bd0*/  BRA `(.L_x_2084) ;  /* 0x0000000000107947 */ /* 0x000fea0003800000 */
.L_x_2083:
[----:B------:R-:W-:Y:S05]  /*15be0*/  @!P1 BRA `(.L_x_2084) ;  /* 0x00000000000c9947 */ /* 0x000fea0003800000 */
[----:B------:R-:W2:Y:S04]  /*15bf0*/  LDG.E R10, desc[UR42][R6.64] ;  /* 0x0000002a060a7981 */ /* 0x000ea8000c1e1900 */
[----:B------:R-:W2:Y:S02]  /*15c00*/  LDG.E R6, desc[UR42][R6.64+0x4] ;  /* 0x0000042a06067981 */ /* 0x000ea4000c1e1900 */
[----:B--2---:R-:W-:-:S07]  /*15c10*/  IMAD.IADD R10, R6, 0x1, -R10 ;  /* 0x00000001060a7824 */ /* 0x004fce00078e0a0a */
.L_x_2084:
[----:B------:R-:W2:Y:S01]  /*15c20*/  @P2 LDG.E R2, desc[UR42][R4.64] ;  /* 0x0000002a04022981 */ /* 0x000ea2000c1e1900 */
[----:B------:R-:W3:Y:S01]  /*15c30*/  LDC R3, c[0x0][0x448] ;  /* 0x00011200ff037b82 */ /* 0x000ee20000000800 */
[----:B-----5:R-:W-:Y:S02]  /*15c40*/  IMAD.IADD R10, R10, 0x1, -R8 ;  /* 0x000000010a0a7824 */ /* 0x020fe400078e0a08 */
[----:B------:R-:W2:Y:S01]  /*15c50*/  @P2 LDG.E R4, desc[UR42][R4.64+0x4] ;  /* 0x0000042a04042981 */ /* 0x000ea2000c1e1900 */
[----:B---3--:R-:W-:-:S13]  /*15c60*/  ISETP.NE.AND P0, PT, R3, 0x1, PT ;  /* 0x000000010300780c */ /* 0x008fda0003f05270 */
[----:B------:R-:W3:Y:S01]  /*15c70*/  @P0 LDC R3, c[0x0][0x44c] ;  /* 0x00011300ff030b82 */ /* 0x000ee20000000800 */
[----:B------:R-:W-:Y:S01]  /*15c80*/  BSSY B0, `(.L_x_2085) ;  /* 0x0000160000007945 */ /* 0x000fe20003800000 */
[----:B--2---:R-:W-:-:S06]  /*15c90*/  @P2 IMAD.IADD R9, R4, 0x1, -R2 ;  /* 0x0000000104092824 */ /* 0x004fcc00078e0a02 */
[----:B------:R-:W2:Y:S01]  /*15ca0*/  @P0 LDC R4, c[0x0][0x450] ;  /* 0x00011400ff040b82 */ /* 0x000ea20000000800 */
[----:B------:R-:W-:-:S04]  /*15cb0*/  IMAD R2, R17, 0xc0, RZ ;  /* 0x000000c011027824 */ /* 0x000fc800078e02ff */
[----:B------:R-:W-:-:S04]  /*15cc0*/  VIADD R2, R2, 0xbf ;  /* 0x000000bf02027836 */ /* 0x000fc80000000000 */
[----:B---3--:R-:W-:-:S05]  /*15cd0*/  @P0 IMAD.HI.U32 R3, R2, R3, RZ ;  /* 0x0000000302030227 */ /* 0x008fca00078e00ff */
[----:B--2---:R-:W-:Y:S01]  /*15ce0*/  @P0 SHF.R.U32.HI R2, RZ, R4, R3 ;  /* 0x00000004ff020219 */ /* 0x004fe20000011603 */
[----:B------:R-:W-:-:S05]  /*15cf0*/  IMAD.IADD R3, R10, 0x1, R9 ;  /* 0x000000010a037824 */ /* 0x000fca00078e0209 */
[C---:B------:R-:W-:Y:S01]  /*15d00*/  IADD3 R20, R3.reuse, 0x80, -R13 ;  /* 0x0000008003147810 */ /* 0x040fe20007ffe80d */
[----:B------:R-:W-:-:S04]  /*15d10*/  VIADD R3, R3, 0x7f ;  /* 0x0000007f03037836 */ /* 0x000fc80000000000 */
[----:B------:R-:W-:Y:S01]  /*15d20*/  IMAD.IADD R2, R20, 0x1, R2 ;  /* 0x0000000114027824 */ /* 0x000fe200078e0202 */
[----:B------:R-:W-:-:S04]  /*15d30*/  SHF.R.S32.HI R4, RZ, 0x1f, R3 ;  /* 0x0000001fff047819 */ /* 0x000fc80000011403 */
[----:B------:R-:W-:Y:S02]  /*15d40*/  LEA.HI R4, R4, R3, RZ, 0x7 ;  /* 0x0000000304047211 */ /* 0x000fe400078f38ff */
[----:B------:R-:W-:-:S04]  /*15d50*/  SHF.R.S32.HI R3, RZ, 0x1f, R2 ;  /* 0x0000001fff037819 */ /* 0x000fc80000011402 */
[----:B------:R-:W-:Y:S02]  /*15d60*/  LEA.HI R3, R3, R2, RZ, 0x7 ;  /* 0x0000000203037211 */ /* 0x000fe400078f38ff */
[----:B------:R-:W-:Y:S02]  /*15d70*/  SHF.R.S32.HI R21, RZ, 0x7, R4 ;  /* 0x00000007ff157819 */ /* 0x000fe40000011404 */
[----:B------:R-:W-:-:S04]  /*15d80*/  SHF.R.S32.HI R3, RZ, 0x7, R3 ;  /* 0x00000007ff037819 */ /* 0x000fc80000011403 */
[----:B------:R-:W-:-:S05]  /*15d90*/  VIMNMX R3, R21, R3, PT ;  /* 0x0000000315037248 */ /* 0x000fca0003fe0100 */
[--C-:B------:R-:W-:Y:S02]  /*15da0*/  IMAD R3, R3, 0x80, -R10.reuse ;  /* 0x0000008003037824 */ /* 0x100fe400078e0a0a */
[----:B------:R-:W-:-:S03]  /*15db0*/  IMAD.MOV R10, RZ, RZ, -R10 ;  /* 0x000000ffff0a7224 */ /* 0x000fc600078e0a0a */
[----:B------:R-:W-:Y:S02]  /*15dc0*/  VIMNMX R2, R3, R9, PT ;  /* 0x0000000903027248 */ /* 0x000fe40003fe0100 */
[----:B------:R-:W-:-:S04]  /*15dd0*/  VIMNMX R3, RZ, R10, !PT ;  /* 0x0000000aff037248 */ /* 0x000fc80007fe0100 */
[----:B------:R-:W-:Y:S02]  /*15de0*/  ISETP.GT.AND P0, PT, R2, R3, PT ;  /* 0x000000030200720c */ /* 0x000fe40003f04270 */
[----:B------:R-:W-:-:S11]  /*15df0*/  SHF.R.U32.HI R3, RZ, 0x7, R3 ;  /* 0x00000007ff037819 */ /* 0x000fd60000011603 */
[----:B------:R-:W-:-:S05]  /*15e00*/  @P0 VIADD R2, R2, 0x7f ;  /* 0x0000007f02020836 */ /* 0x000fca0000000000 */
[----:B------:R-:W-:-:S04]  /*15e10*/  @P0 SHF.R.S32.HI R4, RZ, 0x1f, R2 ;  /* 0x0000001fff040819 */ /* 0x000fc80000011402 */
        /* <DEDUP_REMOVED lines=9> */
[----:B------:R-:W2:Y:S02]  /*15eb0*/  S2R R5, SR_TID.X ;  /* 0x0000000000057919 */ /* 0x000ea40000002100 */
[----:B--2---:R-:W-:-:S04]  /*15ec0*/  SHF.R.U32.HI R5, RZ, 0x5, R5 ;  /* 0x00000005ff057819 */ /* 0x004fc80000011605 */
[----:B------:R-:W-:-:S05]  /*15ed0*/  LOP3.LUT R5, R5, 0x3, RZ, 0xc0, !PT ;  /* 0x0000000305057812 */ /* 0x000fca00078ec0ff */
[----:B------:R2:W3:Y:S02]  /*15ee0*/  SHFL.IDX PT, R14, R5, RZ, 0x1f ;  /* 0x00001fff050e7589 */ /* 0x0004e400000e0000 */
.L_x_2232:
[----:B---3--:R-:W-:Y:S02]  /*15ef0*/  ISETP.NE.AND P0, PT, R14, RZ, PT ;  /* 0x000000ff0e00720c */ /* 0x008fe40003f05270 */
[----:B------:R-:W-:-:S11]  /*15f00*/  PLOP3.LUT P6, PT, PT, PT, PT, 0x8, 0x0 ;  /* 0x000000000000781c */ /* 0x000fd60003fce170 */
[----:B------:R-:W-:Y:S05]  /*15f10*/  @P0 BRA `(.L_x_2088) ;  /* 0x00000000000c0947 */ /* 0x000fea0003800000 */
[----:B------:R-:W-:-:S03]  /*15f20*/  UMOV UR4, 0xffffffff ;  /* 0xffffffff00047882 */ /* 0x000fc60000000000 */
[----:B------:R-:W-:Y:S05]  /*15f30*/  BRA.DIV UR4, `(.L_x_2089) ;  /* 0x0000005e045c7947 */ /* 0x000fea000b800000 */
[----:B------:R-:W-:-:S13]  /*15f40*/  ELECT P6, URZ, PT ;  /* 0x00000000003f782f */ /* 0x000fda00038c0000 */
.L_x_2088:
[----:B--2---:R-:W2:Y:S01]  /*15f50*/  LDL R5, [R1+0x38] ;  /* 0x0000380001057983 */ /* 0x004ea20000100800 */
[----:B------:R-:W-:Y:S01]  /*15f60*/  BSSY B1, `(.L_x_2090) ;  /* 0x0000008000017945 */ /* 0x000fe20003800000 */
[----:B--2---:R-:W-:-:S05]  /*15f70*/  VIADD R5, R5, 0x1 ;  /* 0x0000000105057836 */ /* 0x004fca0000000000 */
[----:B------:R-:W-:-:S04]  /*15f80*/  LEA.HI R6, R5, R5, RZ, 0x1 ;  /* 0x0000000505067211 */ /* 0x000fc800078f08ff */
[----:B------:R-:W-:-:S05]  /*15f90*/  LOP3.LUT R6, R6, 0xfffffffe, RZ, 0xc0, !PT ;  /* 0xfffffffe06067812 */ /* 0x000fca00078ec0ff */
[----:B------:R-:W-:-:S05]  /*15fa0*/  IMAD.IADD R5, R5, 0x1, -R6 ;  /* 0x0000000105057824 */ /* 0x000fca00078e0a06 */
[----:B------:R-:W-:-:S04]  /*15fb0*/  SHF.L.U32 R5, R5, 0x1f, RZ ;  /* 0x0000001f05057819 */ /* 0x000fc800000006ff */
[----:B------:R-:W2:Y:S02]  /*15fc0*/  SYNCS.PHASECHK.TRANS64.TRYWAIT P0, [R22+URZ+0x19c20], R5 ;  /* 0x019c2005160075a7 */ /* 0x000ea4000800017f */
[----:B--2---:R-:W-:Y:S05]  /*15fd0*/  @!P0 BRA `(.L_x_2091) ;  /* 0x0000005c00548947 */ /* 0x004fea0003800000 */
.L_x_2235:
[----:B------:R-:W-:Y:S05]  /*15fe0*/  BSYNC B1 ;  /* 0x0000000000017941 */ /* 0x000fea0003800000 */
.L_x_2090:
[----:B------:R-:W-:Y:S04]  /*15ff0*/  BSSY B1, `(.L_x_2092) ;  /* 0x000008b000017945 */ /* 0x000fe80003800000 */
[----:B------:R-:W-:Y:S05]  /*16000*/  @!P6 BRA `(.L_x_2093) ;  /* 0x000000080024e947 */ /* 0x000fea0003800000 */
[----:B------:R-:W-:Y:S01]  /*16010*/  IMAD R8, R25, 0x8, R22 ;  /* 0x0000000819087824 */ /* 0x000fe200078e0216 */
[----:B------:R-:W-:Y:S01]  /*16020*/  SHF.L.U32 R10, R27, 0x1f, RZ ;  /* 0x0000001f1b0a7819 */ /* 0x000fe200000006ff */
[----:B------:R-:W3:Y:S01]  /*16030*/  S2R R6, SR_TID.X ;  /* 0x0000000000067919 */ /* 0x000ee20000002100 */
[----:B------:R-:W-:Y:S02]  /*16040*/  BSSY B2, `(.L_x_2094) ;  /* 0x0000005000027945 */ /* 0x000fe40003800000 */
[----:B------:R-:W4:Y:S01]  /*16050*/  SYNCS.PHASECHK.TRANS64.TRYWAIT P0, [R8+URZ+0x19ca0], R10 ;  /* 0x019ca00a080075a7 */ /* 0x000f22000800017f */
[----:B---3--:R-:W-:-:S04]  /*16060*/  LOP3.LUT R6, R6, 0x7f, RZ, 0xc0, !PT ;  /* 0x0000007f06067812 */ /* 0x008fc800078ec0ff */
[----:B------:R-:W-:Y:S01]  /*16070*/  ISETP.NE.AND P1, PT, R6, RZ, PT ;  /* 0x000000ff0600720c */ /* 0x000fe20003f25270 */
[----:B----4-:R-:W-:-:S12]  /*16080*/  @!P0 BRA `(.L_x_2095) ;  /* 0x0000005c003c8947 */ /* 0x010fd80003800000 */
.L_x_2236:
[----:B------:R-:W-:Y:S05]  /*16090*/  BSYNC B2 ;  /* 0x0000000000027941 */ /* 0x000fea0003800000 */
.L_x_2094:
[----:B------:R-:W-:Y:S04]  /*160a0*/  BSSY B2, `(.L_x_2096) ;  /* 0x0000009000027945 */ /* 0x000fe80003800000 */
[----:B------:R-:W-:Y:S05]  /*160b0*/  @P1 BRA `(.L_x_2097) ;  /* 0x00000000001c1947 */ /* 0x000fea0003800000 */
[----:B--2---:R-:W2:Y:S02]  /*160c0*/  S2R R5, SR_TID.X ;  /* 0x0000000000057919 */ /* 0x004ea40000002100 */
[----:B--2---:R-:W-:Y:S01]  /*160d0*/  LOP3.LUT R6, R5, 0x1f, RZ, 0xc0, !PT ;  /* 0x0000001f05067812 */ /* 0x004fe200078ec0ff */
[----:B------:R-:W-:-:S03]  /*160e0*/  IMAD.MOV.U32 R5, RZ, RZ, 0x3000 ;  /* 0x00003000ff057424 */ /* 0x000fc600078e00ff */
[----:B------:R-:W-:Y:S01]  /*160f0*/  ISETP.NE.AND P0, PT, R6, RZ, PT ;  /* 0x000000ff0600720c */ /* 0x000fe20003f05270 */
[----:B------:R4:W-:-:S12]  /*16100*/  SYNCS.ARRIVE.TRANS64 RZ, [R8+URZ+0x19c90], R5 ;  /* 0x019c900508ff79a7 */ /* 0x0009d8000800003f */
[----:B----4-:R-:W-:Y:S05]  /*16110*/  @!P0 BRA `(.L_x_2097) ;  /* 0x0000000000048947 */ /* 0x010fea0003800000 */
[----:B------:R-:W-:Y:S01]  /*16120*/  BPT.TRAP 0x1 ;  /* 0x000000040000795c */ /* 0x000fe20000300000 */
.L_x_2097:
[----:B------:R-:W-:Y:S05]  /*16130*/  BSYNC B2 ;  /* 0x0000000000027941 */ /* 0x000fea0003800000 */
.L_x_2096:
        /* <DEDUP_REMOVED lines=8> */
[----:B--2---:R-:W-:Y:S01]  /*161c0*/  VIADD R5, R8, 0x19c90 ;  /* 0x00019c9008057836 */ /* 0x004fe20000000000 */
[----:B------:R-:W-:Y:S01]  /*161d0*/  UMOV UR6, 0x0 ;  /* 0x0000000000067882 */ /* 0x000fe20000000000 */
[----:B------:R-:W-:Y:S01]  /*161e0*/  VIADD R9, R7, 0x13800 ;  /* 0x0001380007097836 */ /* 0x000fe20000000000 */
[----:B------:R-:W-:-:S09]  /*161f0*/  UMOV UR7, 0x12f00000 ;  /* 0x12f0000000077882 */ /* 0x000fd20000000000 */
.L_x_2098:
        /* <DEDUP_REMOVED lines=10> */
[----:B0-----:R-:W-:Y:S01]  /*162a0*/  IMAD.MOV.U32 R13, RZ, RZ, 0x20 ;  /* 0x00000020ff0d7424 */ /* 0x001fe200078e00ff */
[----:B------:R-:W-:Y:S01]  /*162b0*/  PLOP3.LUT P0, PT, PT, PT, PT, 0x80, 0x0 ;  /* 0x000000000000781c */ /* 0x000fe20003f0f070 */
[----:B------:R-:W-:Y:S01]  /*162c0*/  VIADD R9, R7, 0x14800 ;  /* 0x0001480007097836 */ /* 0x000fe20000000000 */
[----:B------:R-:W-:Y:S01]  /*162d0*/  UMOV UR6, 0x0 ;  /* 0x0000000000067882 */ /* 0x000fe20000000000 */
[----:B------:R-:W-:Y:S01]  /*162e0*/  UMOV UR7, 0x12f00000 ;  /* 0x12f0000000077882 */ /* 0x000fe20000000000 */
[----:B------:R-:W-:-:S15]  /*162f0*/  R2UR UR10, R13 ;  /* 0x000000000d0a72ca */ /* 0x000fde00000e0000 */
.L_x_2099:
        /* <DEDUP_REMOVED lines=10> */
[----:B------:R-:W-:Y:S01]  /*163a0*/  IMAD.MOV.U32 R12, RZ, RZ, 0x40 ;  /* 0x00000040ff0c7424 */ /* 0x000fe200078e00ff */
[----:B------:R-:W-:Y:S01]  /*163b0*/  PLOP3.LUT P0, PT, PT, PT, PT, 0x80, 0x0 ;  /* 0x000000000000781c */ /* 0x000fe20003f0f070 */
[----:B------:R-:W-:Y:S01]  /*163c0*/  VIADD R9, R7, 0x15800 ;  /* 0x0001580007097836 */ /* 0x000fe20000000000 */
[----:B------:R-:W-:Y:S01]  /*163d0*/  UMOV UR6, 0x0 ;  /* 0x0000000000067882 */ /* 0x000fe20000000000 */
[----:B------:R-:W-:Y:S01]  /*163e0*/  UMOV UR7, 0x12f00000 ;  /* 0x12f0000000077882 */ /* 0x000fe20000000000 */
[----:B------:R-:W-:-:S15]  /*163f0*/  R2UR UR10, R12 ;  /* 0x000000000c0a72ca */ /* 0x000fde00000e0000 */
.L_x_2100:
        /* <DEDUP_REMOVED lines=10> */
[----:B------:R-:W0:Y:S01]  /*164a0*/  SYNCS.PHASECHK.TRANS64.TRYWAIT P0, [R8+URZ+0x19cc0], R10 ;  /* 0x019cc00a080075a7 */ /* 0x000e22000800017f */
[----:B------:R-:W-:Y:S04]  /*164b0*/  BSSY B2, `(.L_x_2101) ;  /* 0x0000002000027945 */ /* 0x000fe80003800000 */
[----:B0-----:R-:W-:Y:S05]  /*164c0*/  @!P0 BRA `(.L_x_2102) ;  /* 0x0000005800408947 */ /* 0x001fea0003800000 */
.L_x_2237:
[----:B------:R-:W-:Y:S05]  /*164d0*/  BSYNC B2 ;  /* 0x0000000000027941 */ /* 0x000fea0003800000 */
.L_x_2101:
[----:B------:R-:W-:Y:S01]  /*164e0*/  BSSY B2, `(.L_x_2103) ;  /* 0x000000b000027945 */ /* 0x000fe20003800000 */
[----:B0--3--:R-:W-:Y:S02]  /*164f0*/  IMAD.MOV.U32 R10, RZ, RZ, 0x0 ;  /* 0x00000000ff0a7424 */ /* 0x009fe400078e00ff */
[----:B-1----:R-:W-:Y:S01]  /*16500*/  IMAD.MOV.U32 R11, RZ, RZ, 0x12f00000 ;  /* 0x12f00000ff0b7424 */ /* 0x002fe200078e00ff */
        /* <DEDUP_REMOVED lines=8> */
.L_x_2104:
[----:B------:R-:W-:Y:S05]  /*16590*/  BSYNC B2 ;  /* 0x0000000000027941 */ /* 0x000fea0003800000 */
.L_x_2103:
        /* <DEDUP_REMOVED lines=8> */
.L_x_2105:
        /* <DEDUP_REMOVED lines=15> */
.L_x_2106:
        /* <DEDUP_REMOVED lines=15> */
.L_x_2107:
        /* <DEDUP_REMOVED lines=9> */
[----:B---3--:R-:W-:Y:S05]  /*16890*/  @P0 BRA.U.ANY `(.L_x_2107) ;  /* 0xfffffffd00d80947 */ /* 0x008fea000393ffff */
.L_x_2093:
[----:B------:R-:W-:Y:S05]  /*168a0*/  BSYNC B1 ;  /* 0x0000000000017941 */ /* 0x000fea0003800000 */
.L_x_2092:
        /* <DEDUP_REMOVED lines=9> */
.L_x_2124:
[----:B------:R-:W-:Y:S05]  /*16940*/  YIELD ;  /* 0x0000000000007946 */ /* 0x000fea0003800000 */
        /* <DEDUP_REMOVED lines=10> */
.L_x_2238:
[----:B------:R-:W-:Y:S05]  /*169f0*/  BSYNC B2 ;  /* 0x0000000000027941 */ /* 0x000fea0003800000 */
.L_x_2110:
[----:B------:R-:W-:Y:S04]  /*16a00*/  BSSY B2, `(.L_x_2112) ;  /* 0x0000009000027945 */ /* 0x000fe80003800000 */
[----:B------:R-:W-:Y:S05]  /*16a10*/  @P2 BRA `(.L_x_2113) ;  /* 0x00000000001c2947 */ /* 0x000fea0003800000 */
[----:B------:R-:W2:Y:S02]  /*16a20*/  S2R R4, SR_TID.X ;  /* 0x0000000000047919 */ /* 0x000ea40000002100 */
[----:B--2---:R-:W-:Y:S01]  /*16a30*/  LOP3.LUT R5, R4, 0x1f, RZ, 0xc0, !PT ;  /* 0x0000001f04057812 */ /* 0x004fe200078ec0ff */
[----:B------:R-:W-:-:S03]  /*16a40*/  IMAD.MOV.U32 R4, RZ, RZ, 0x3000 ;  /* 0x00003000ff047424 */ /* 0x000fc600078e00ff */
[----:B------:R-:W-:Y:S01]  /*16a50*/  ISETP.NE.AND P1, PT, R5, RZ, PT ;  /* 0x000000ff0500720c */ /* 0x000fe20003f25270 */
[----:B------:R4:W-:-:S12]  /*16a60*/  SYNCS.ARRIVE.TRANS64 RZ, [R8+URZ+0x19c90], R4 ;  /* 0x019c900408ff79a7 */ /* 0x0009d8000800003f */
[----:B----4-:R-:W-:Y:S05]  /*16a70*/  @!P1 BRA `(.L_x_2113) ;  /* 0x0000000000049947 */ /* 0x010fea0003800000 */
[----:B------:R-:W-:Y:S01]  /*16a80*/  BPT.TRAP 0x1 ;  /* 0x000000040000795c */ /* 0x000fe20000300000 */
.L_x_2113:
[----:B------:R-:W-:Y:S05]  /*16a90*/  BSYNC B2 ;  /* 0x0000000000027941 */ /* 0x000fea0003800000 */
.L_x_2112:
[----:B------:R-:W-:Y:S01]  /*16aa0*/  IMAD.MOV.U32 R12, RZ, RZ, RZ ;  /* 0x000000ffff0c7224 */ /* 0x000fe200078e00ff */
[----:B------:R-:W-:Y:S01]  /*16ab0*/  UIADD3 UR4, UP0, UR40, 0x570, URZ ;  /* 0x0000057028047890 */ /* 0x000fe2000ff1e03f */
[----:B------:R-:W-:Y:S01]  /*16ac0*/  IMAD R6, R25, 0x3000, R22 ;  /* 0x0000300019067824 */ /* 0x000fe200078e0216 */
[----:B------:R-:W-:Y:S01]  /*16ad0*/  PLOP3.LUT P1, PT, PT, PT, PT, 0x80, 0x0 ;  /* 0x000000000000781c */ /* 0x000fe20003f2f070 */
[----:B--2---:R-:W-:Y:S01]  /*16ae0*/  IMAD R5, R9, 0x80, R0 ;  /* 0x0000008009057824 */ /* 0x004fe200078e0200 */
[----:B------:R-:W-:Y:S01]  /*16af0*/  R2UR UR10, R12 ;  /* 0x000000000c0a72ca */ /* 0x000fe200000e0000 */
[----:B------:R-:W-:Y:S01]  /*16b00*/  VIADD R4, R8, 0x19c90 ;  /* 0x00019c9008047836 */ /* 0x000fe20000000000 */
[----:B------:R-:W-:Y:S01]  /*16b10*/  UIADD3.X UR5, URZ, UR41, URZ, UP0, !UPT ;  /* 0x000000293f057290 */ /* 0x000fe200087fe43f */
[----:B------:R-:W-:Y:S01]  /*16b20*/  VIADD R10, R6, 0x13800 ;  /* 0x00013800060a7836 */ /* 0x000fe20000000000 */
[----:B------:R-:W-:Y:S01]  /*16b30*/  UMOV UR6, 0x0 ;  /* 0x0000000000067882 */ /* 0x000fe20000000000 */
[----:B------:R-:W-:-:S10]  /*16b40*/  UMOV UR7, 0x12f00000 ;  /* 0x12f0000000077882 */ /* 0x000fd40000000000 */
.L_x_2114:
        /* <DEDUP_REMOVED lines=16> */
.L_x_2115:
        /* <DEDUP_REMOVED lines=16> */
.L_x_2116:
        /* <DEDUP_REMOVED lines=13> */
.L_x_2239:
[----:B------:R-:W-:Y:S05]  /*16e20*/  BSYNC B2 ;  /* 0x0000000000027941 */ /* 0x000fea0003800000 */
.L_x_2117:
[----:B------:R-:W-:Y:S01]  /*16e30*/  BSSY B2, `(.L_x_2119) ;  /* 0x000000b000027945 */ /* 0x000fe20003800000 */
[----:B------:R-:W-:Y:S02]  /*16e40*/  IMAD.MOV.U32 R10, RZ, RZ, 0x0 ;  /* 0x00000000ff0a7424 */ /* 0x000fe400078e00ff */
[----:B-1----:R-:W-:Y:S01]  /*16e50*/  IMAD.MOV.U32 R11, RZ, RZ, 0x12f00000 ;  /* 0x12f00000ff0b7424 */ /* 0x002fe200078e00ff */
        /* <DEDUP_REMOVED lines=8> */
.L_x_2120:
[----:B------:R-:W-:Y:S05]  /*16ee0*/  BSYNC B2 ;  /* 0x0000000000027941 */ /* 0x000fea0003800000 */
.L_x_2119:
[----:B------:R-:W-:Y:S01]  /*16ef0*/  R2UR UR10, R12 ;  /* 0x000000000c0a72ca */ /* 0x000fe200000e0000 */
[----:B------:R-:W-:Y:S01]  /*16f00*/  UIADD3 UR4, UP0, UR40, 0x670, URZ ;  /* 0x0000067028047890 */ /* 0x000fe2000ff1e03f */
[----:B------:R-:W-:Y:S01]  /*16f10*/  R2UR UR6, R10 ;  /* 0x000000000a0672ca */ /* 0x000fe200000e0000 */
[----:B0--3--:R-:W-:Y:S01]  /*16f20*/  VIADD R8, R8, 0x19cb0 ;  /* 0x00019cb008087836 */ /* 0x009fe20000000000 */
[----:B------:R-:W-:Y:S01]  /*16f30*/  R2UR UR7, R11 ;  /* 0x000000000b0772ca */ /* 0x000fe200000e0000 */
[----:B------:R-:W-:Y:S01]  /*16f40*/  VIADD R4, R6, 0x9000 ;  /* 0x0000900006047836 */ /* 0x000fe20000000000 */
[----:B------:R-:W-:Y:S01]  /*16f50*/  PLOP3.LUT P1, PT, PT, PT, PT, 0x80, 0x0 ;  /* 0x000000000000781c */ /* 0x000fe20003f2f070 */
[----:B------:R-:W-:-:S12]  /*16f60*/  UIADD3.X UR5, URZ, UR41, URZ, UP0, !UPT ;  /* 0x000000293f057290 */ /* 0x000fd800087fe43f */
.L_x_2121:
        /* <DEDUP_REMOVED lines=15> */
.L_x_2122:
        /* <DEDUP_REMOVED lines=15> */
.L_x_2123:
        /* <DEDUP_REMOVED lines=10> */
.L_x_2109:
[----:B------:R-:W-:Y:S05]  /*171f0*/  BSYNC B1 ;  /* 0x0000000000017941 */ /* 0x000fea0003800000 */
.L_x_2108:
        /* <DEDUP_REMOVED lines=8> */
.L_x_2086:
[----:B------:R-:W-:Y:S05]  /*17280*/  BSYNC B0 ;  /* 0x0000000000007941 */ /* 0x000fea0003800000 */
.L_x_2085:
[----:B------:R-:W3:Y:S01]  /*17290*/  LDC R0, c[0x0][0x448] ;  /* 0x00011200ff007b82 */ /* 0x000ee20000000800 */
[----:B------:R-:W-:Y:S01]  /*172a0*/  IMAD.MOV.U32 R2, RZ, RZ, 0xc0 ;  /* 0x000000c0ff027424 */ /* 0x000fe200078e00ff */
[----:B------:R-:W-:Y:S05]  /*172b0*/  @!P0 WARPSYNC.ALL ;  /* 0x0000000000008948 */ /* 0x000fea0003800000 */
[----:B------:R-:W-:Y:S01]  /*172c0*/  IMAD R2, R17, R2, 0xbf ;  /* 0x000000bf11027424 */ /* 0x000fe200078e0202 */
[----:B------:R-:W-:Y:S01]  /*172d0*/  @!P0 BAR.SYNC.DEFER_BLOCKING 0xc, 0x200 ;  /* 0x0308000000008b1d */ /* 0x000fe20000010000 */
[----:B---3--:R-:W-:-:S13]  /*172e0*/  ISETP.NE.AND P1, PT, R0, 0x1, PT ;  /* 0x000000010000780c */ /* 0x008fda0003f25270 */
[----:B------:R-:W3:Y:S08]  /*172f0*/  @P1 LDC R3, c[0x0][0x44c] ;  /* 0x00011300ff031b82 */ /* 0x000ef00000000800 */
[----:B------:R-:W4:Y:S01]  /*17300*/  @P1 LDC R0, c[0x0][0x450] ;  /* 0x00011400ff001b82 */ /* 0x000f220000000800 */
[----:B---3--:R-:W-:-:S05]  /*17310*/  @P1 IMAD.HI.U32 R3, R2, R3, RZ ;  /* 0x0000000302031227 */ /* 0x008fca00078e00ff */
[----:B----4-:R-:W-:-:S05]  /*17320*/  @P1 SHF.R.U32.HI R2, RZ, R0, R3 ;  /* 0x00000000ff021219 */ /* 0x010fca0000011603 */
[----:B------:R-:W-:-:S05]  /*17330*/  IMAD.IADD R2, R20, 0x1, R2 ;  /* 0x0000000114027824 */ /* 0x000fca00078e0202 */
[----:B------:R-:W-:-:S04]  /*17340*/  SHF.R.S32.HI R0, RZ, 0x1f, R2 ;  /* 0x0000001fff007819 */ /* 0x000fc80000011402 */
[----:B------:R-:W-:-:S04]  /*17350*/  LEA.HI R0, R0, R2, RZ, 0x7 ;  /* 0x0000000200007211 */ /* 0x000fc800078f38ff */
[----:B------:R-:W-:-:S04]  /*17360*/  SHF.R.S32.HI R0, RZ, 0x7, R0 ;  /* 0x00000007ff007819 */ /* 0x000fc80000011400 */
[----:B------:R-:W-:-:S04]  /*17370*/  VIMNMX R4, R21, R0, PT ;  /* 0x0000000015047248 */ /* 0x000fc80003fe0100 */
[----:B------:R-:W-:Y:S01]  /*17380*/  ISETP.GT.AND P0, PT, R4, RZ, PT ;  /* 0x000000ff0400720c */ /* 0x000fe20003f04270 */
[----:B------:R3:W-:-:S12]  /*17390*/  STL [R1+0x1c], R4 ;  /* 0x00001c0401007387 */ /* 0x0007d80000100800 */
[----:B---3--:R-:W-:Y:S05]  /*173a0*/  @P0 BRA `(.L_x_2125) ;  /* 0x0000000000440947 */ /* 0x008fea0003800000 */
[----:B------:R-:W3:Y:S02]  /*173b0*/  S2R R4, SR_TID.X ;  /* 0x0000000000047919 */ /* 0x000ee40000002100 */
[----:B---3--:R-:W-:-:S04]  /*173c0*/  LOP3.LUT R4, R4, 0x7f, RZ, 0xc0, !PT ;  /* 0x0000007f04047812 */ /* 0x008fc800078ec0ff */
[----:B------:R-:W-:-:S13]  /*173d0*/  ISETP.NE.AND P0, PT, R4, RZ, PT ;  /* 0x000000ff0400720c */ /* 0x000fda0003f05270 */
[----:B------:R-:W-:Y:S05]  /*173e0*/  @P0 BRA `(.L_x_2126) ;  /* 0x0000003000280947 */ /* 0x000fea0003800000 */
[----:B--2---:R-:W2:Y:S01]  /*173f0*/  S2R R5, SR_LANEID ;  /* 0x0000000000057919 */ /* 0x004ea20000000000 */
[----:B------:R-:W-:Y:S01]  /*17400*/  VOTEU.ANY UR4, UPT, PT ;  /* 0x0000000000047886 */ /* 0x000fe200038e0100 */
[----:B------:R-:W3:Y:S01]  /*17410*/  LDC.64 R2, c[0x0][0xc60] ;  /* 0x00031800ff027b82 */ /* 0x000ee20000000a00 */
[----:B------:R-:W2:Y:S02]  /*17420*/  FLO.U32 R0, UR4 ;  /* 0x0000000400007d00 */ /* 0x000ea400080e0000 */
[----:B--2---:R-:W-:-:S06]  /*17430*/  ISETP.EQ.U32.AND P0, PT, R0, R5, PT ;  /* 0x000000050000720c */ /* 0x004fcc0003f02070 */
[----:B------:R-:W3:Y:S07]  /*17440*/  POPC R5, UR4 ;  /* 0x0000000400057d09 */ /* 0x000eee0008000000 */
[----:B---3--:R-:W2:Y:S01]  /*17450*/  @P0 ATOMG.E.ADD.STRONG.GPU PT, R3, desc[UR42][R2.64], R5 ;  /* 0x00000005020309a8 */ /* 0x008ea200081ee1ea */
[----:B------:R-:W3:Y:S02]  /*17460*/  S2R R4, SR_LTMASK ;  /* 0x0000000000047919 */ /* 0x000ee40000003900 */
[----:B---3--:R-:W-:-:S04]  /*17470*/  LOP3.LUT R4, R4, UR4, RZ, 0xc0, !PT ;  /* 0x0000000404047c12 */ /* 0x008fc8000f8ec0ff */
[----:B------:R-:W3:Y:S01]  /*17480*/  POPC R7, R4 ;  /* 0x0000000400077309 */ /* 0x000ee20000000000 */
[----:B--2---:R-:W3:Y:S02]  /*17490*/  SHFL.IDX PT, R0, R3, R0, 0x1f ;  /* 0x00001f0003007589 */ /* 0x004ee400000e0000 */
[----:B---3--:R-:W-:Y:S01]  /*174a0*/  IADD3 R16, R0, UR38, R7 ;  /* 0x0000002600107c10 */ /* 0x008fe2000fffe007 */
[----:B------:R-:W-:Y:S06]  /*174b0*/  BRA `(.L_x_2126) ;  /* 0x0000002c00f47947 */ /* 0x000fec0003800000 */
.L_x_2125:
        /* <DEDUP_REMOVED lines=9> */
[----:B------:R-:W3:Y:S01]  /*17550*/  LDC.64 R2, c[0x4][R2] ;  /* 0x0100000002027b82 */ /* 0x000ee20000000a00 */
[----:B--2---:R-:W-:Y:S02]  /*17560*/  IMAD.U32 R5, RZ, RZ, UR7 ;  /* 0x00000007ff057e24 */ /* 0x004fe4000f8e00ff */
[----:B------:R-:W-:Y:S02]  /*17570*/  IMAD.U32 R6, RZ, RZ, UR8 ;  /* 0x00000008ff067e24 */ /* 0x000fe4000f8e00ff */
[----:B------:R-:W-:-:S02]  /*17580*/  IMAD.U32 R7, RZ, RZ, UR9 ;  /* 0x00000009ff077e24 */ /* 0x000fc4000f8e00ff */
[----:B------:R-:W-:Y:S02]  /*17590*/  IMAD.U32 R10, RZ, RZ, UR4 ;  /* 0x00000004ff0a7e24 */ /* 0x000fe4000f8e00ff */
[----:B-1----:R-:W-:Y:S02]  /*175a0*/  IMAD.U32 R11, RZ, RZ, UR5 ;  /* 0x00000005ff0b7e24 */ /* 0x002fe4000f8e00ff */
[----:B------:R-:W-:Y:S02]  /*175b0*/  IMAD.MOV.U32 R8, RZ, RZ, 0x70 ;  /* 0x00000070ff087424 */ /* 0x000fe400078e00ff */
[----:B------:R-:W-:Y:S02]  /*175c0*/  IMAD.MOV.U32 R12, RZ, RZ, 0x1 ;  /* 0x00000001ff0c7424 */ /* 0x000fe400078e00ff */
[----:B0-----:R-:W-:-:S07]  /*175d0*/  IMAD.MOV.U32 R13, RZ, RZ, RZ ;  /* 0x000000ffff0d7224 */ /* 0x001fce00078e00ff */
[----:B------:R-:W-:-:S07]  /*175e0*/  LEPC R20, `(.L_x_2128) ;  /* 0x000000001014794e */ /* 0x000fce0000000000 */
[----:B---3--:R-:W-:Y:S05]  /*175f0*/  CALL.ABS.NOINC R2 ;  /* 0x0000000002007343 */ /* 0x008fea0003c00000 */
.L_x_2128:
[----:B------:R-:W-:Y:S05]  /*17600*/  BSYNC B6 ;  /* 0x0000000000067941 */ /* 0x000fea0003800000 */
.L_x_2127:
        /* <DEDUP_REMOVED lines=22> */
.L_x_2130:
[----:B------:R-:W-:Y:S05]  /*17770*/  BSYNC B6 ;  /* 0x0000000000067941 */ /* 0x000fea0003800000 */
.L_x_2129:
        /* <DEDUP_REMOVED lines=20> */
.L_x_2132:
[----:B------:R-:W-:Y:S05]  /*178c0*/  BSYNC B6 ;  /* 0x0000000000067941 */ /* 0x000fea0003800000 */
.L_x_2131:
        /* <DEDUP_REMOVED lines=19> */
.L_x_2134:
[----:B------:R-:W-:Y:S05]  /*17a00*/  BSYNC B6 ;  /* 0x0000000000067941 */ /* 0x000fea0003800000 */
.L_x_2133:
[----:B------:R-:W3:Y:S01]  /*17a10*/  LDL.LU R20, [R1] ;  /* 0x0000000001147983 */ /* 0x000ee20000300800 */
[----:B------:R-:W-:Y:S02]  /*17a20*/  ULDC.64 UR4, c[0x0][0x9f8] ;  /* 0x00027e0000047ab9 */ /* 0x000fe40000000a00 */
[----:B------:R-:W-:-:S04]  /*17a30*/  ISETP.NE.U32.AND P0, PT, RZ, UR4, PT ;  /* 0x00000004ff007c0c */ /* 0x000fc8000bf05070 */
[----:B------:R-:W-:-:S13]  /*17a40*/  ISETP.NE.AND.EX P0, PT, RZ, UR5, PT, P0 ;  /* 0x00000005ff007c0c */ /* 0x000fda000bf05300 */
[----:B------:R-:W-:-:S04]  /*17a50*/  @P0 IADD3 R2, P1, R23, UR4, RZ ;  /* 0x0000000417020c10 */ /* 0x000fc8000ff3e0ff */
[----:B---3--:R-:W-:Y:S01]  /*17a60*/  @P0 IADD3.X R3, R20, UR5, RZ, P1, !PT ;  /* 0x0000000514030c10 */ /* 0x008fe20008ffe4ff */
[----:B------:R-:W-:-:S04]  /*17a70*/  ULDC.64 UR4, c[0x0][0xa08] ;  /* 0x0002820000047ab9 */ /* 0x000fc80000000a00 */
[----:B------:R3:W4:Y:S02]  /*17a80*/  @P0 LDG.E R28, desc[UR42][R2.64] ;  /* 0x0000002a021c0981 */ /* 0x000724000c1e1900 */
[----:B---3--:R-:W3:Y:S02]  /*17a90*/  LDC.64 R2, c[0x0][0x418] ;  /* 0x00010600ff027b82 */ /* 0x008ee40000000a00 */
[----:B---3--:R-:W-:Y:S01]  /*17aa0*/  LOP3.LUT P0, RZ, R2, UR4, RZ, 0xfc, !PT ;  /* 0x0000000402ff7c12 */ /* 0x008fe2000f80fcff */
[----:B------:R-:W-:-:S03]  /*17ab0*/  UMOV UR4, 0xffffffff ;  /* 0xffffffff00047882 */ /* 0x000fc60000000000 */
[----:B------:R-:W-:Y:S02]  /*17ac0*/  LOP3.LUT P0, RZ, R3, UR5, RZ, 0xfc, P0 ;  /* 0x0000000503ff7c12 */ /* 0x000fe4000800fcff */
[----:B----4-:R-:W-:Y:S02]  /*17ad0*/  SHF.R.S32.HI R8, RZ, 0x1f, R28 ;  /* 0x0000001fff087819 */ /* 0x010fe4000001141c */
[----:B------:R-:W-:-:S03]  /*17ae0*/  SEL R23, R28, RZ, !P0 ;  /* 0x000000ff1c177207 */ /* 0x000fc60004000000 */
[----:B------:R3:W-:Y:S01]  /*17af0*/  STL [R1], R8 ;  /* 0x0000000801007387 */ /* 0x0007e20000100800 */
[----:B------:R-:W-:Y:S05]  /*17b00*/  BRA.DIV UR4, `(.L_x_2135) ;  /* 0x0000004204ec7947 */ /* 0x000fea000b800000 */
[----:B------:R-:W4:Y:S02]  /*17b10*/  S2R R0, SR_TID.X ;  /* 0x0000000000007919 */ /* 0x000f240000002100 */
[----:B----4-:R-:W-:-:S04]  /*17b20*/  SHF.R.U32.HI R0, RZ, 0x5, R0 ;  /* 0x00000005ff007819 */ /* 0x010fc80000011600 */
[----:B------:R-:W-:-:S05]  /*17b30*/  LOP3.LUT R0, R0, 0x3, RZ, 0xc0, !PT ;  /* 0x0000000300007812 */ /* 0x000fca00078ec0ff */
[----:B------:R4:W0:Y:S02]  /*17b40*/  SHFL.IDX PT, R14, R0, RZ, 0x1f ;  /* 0x00001fff000e7589 */ /* 0x00082400000e0000 */
.L_x_2242:
[----:B0-----:R-:W-:Y:S02]  /*17b50*/  ISETP.NE.AND P0, PT, R14, RZ, PT ;  /* 0x000000ff0e00720c */ /* 0x001fe40003f05270 */
[----:B------:R-:W-:Y:S02]  /*17b60*/  PLOP3.LUT P1, PT, PT, PT, PT, 0x8, 0x0 ;  /* 0x000000000000781c */ /* 0x000fe40003f2e170 */
[----:B------:R-:W-:-:S11]  /*17b70*/  LOP3.LUT R29, R29, 0xfffffffe, RZ, 0xc0, !PT ;  /* 0xfffffffe1d1d7812 */ /* 0x000fd600078ec0ff */
[----:B------:R-:W-:Y:S01]  /*17b80*/  @P1 LOP3.LUT R29, R29, 0x1, RZ, 0xfc, !PT ;  /* 0x000000011d1d1812 */ /* 0x000fe200078efcff */
[----:B------:R-:W-:Y:S06]  /*17b90*/  @P0 BRA `(.L_x_2136) ;  /* 0x0000000400a00947 */ /* 0x000fec0003800000 */
[----:B------:R-:W-:-:S03]  /*17ba0*/  UMOV UR4, 0xffffffff ;  /* 0xffffffff00047882 */ /* 0x000fc60000000000 */
[----:B------:R-:W-:Y:S05]  /*17bb0*/  BRA.DIV UR4, `(.L_x_2137) ;  /* 0x0000004204f47947 */ /* 0x000fea000b800000 */
[----:B------:R-:W-:-:S13]  /*17bc0*/  ELECT P6, URZ, PT ;  /* 0x00000000003f782f */ /* 0x000fda00038c0000 */
.L_x_2245:
[----:B------:R-:W-:Y:S05]  /*17bd0*/  @!P6 BRA `(.L_x_2136) ;  /* 0x000000040090e947 */ /* 0x000fea0003800000 */
[----:B----4-:R-:W4:Y:S01]  /*17be0*/  LDL R0, [R1+0x1c] ;  /* 0x00001c0001007983 */ /* 0x010f220000100800 */
[----:B------:R-:W-:-:S04]  /*17bf0*/  ISETP.NE.U32.AND P0, PT, R2, RZ, PT ;  /* 0x000000ff0200720c */ /* 0x000fc80003f05070 */
[----:B------:R-:W-:Y:S01]  /*17c00*/  ISETP.NE.AND.EX P0, PT, R3, RZ, PT, P0 ;  /* 0x000000ff0300720c */ /* 0x000fe20003f05300 */
[----:B----4-:R-:W-:-:S12]  /*17c10*/  VIADD R0, R0, 0xffffffff ;  /* 0xffffffff00007836 */ /* 0x010fd80000000000 */
[----:B------:R-:W-:Y:S05]  /*17c20*/  @!P0 BRA `(.L_x_2138) ;  /* 0x0000000000448947 */ /* 0x000fea0003800000 */
[----:B------:R-:W0:Y:S01]  /*17c30*/  LDC R7, c[0x0][0x43c] ;  /* 0x00010f00ff077b82 */ /* 0x000e220000000800 */
[----:B------:R-:W-:Y:S01]  /*17c40*/  ULDC.64 UR4, c[0x0][0x428] ;  /* 0x00010a0000047ab9 */ /* 0x000fe20000000a00 */
[----:B0-----:R-:W-:-:S13]  /*17c50*/  ISETP.NE.AND P0, PT, R7, 0x1, PT ;  /* 0x000000010700780c */ /* 0x001fda0003f05270 */
[----:B--2---:R-:W0:Y:S02]  /*17c60*/  @P0 LDC.64 R4, c[0x0][0x440] ;  /* 0x00011000ff040b82 */ /* 0x004e240000000a00 */
        /* <DEDUP_REMOVED lines=13> */
.L_x_2138:
[----:B------:R-:W-:Y:S01]  /*17d40*/  IMAD R4, R24, 0x8, R22 ;  /* 0x0000000818047824 */ /* 0x000fe200078e0216 */
[----:B0-----:R-:W-:Y:S01]  /*17d50*/  SHF.L.U32 R3, R26, 0x1f, RZ ;  /* 0x0000001f1a037819 */ /* 0x001fe200000006ff */
[----:B------:R-:W0:Y:S03]  /*17d60*/  S2R R2, SR_TID.X ;  /* 0x0000000000027919 */ /* 0x000e260000002100 */
[----:B------:R-:W4:Y:S01]  /*17d70*/  SYNCS.PHASECHK.TRANS64.TRYWAIT P0, [R4+URZ+0x19c80], R3 ;  /* 0x019c8003040075a7 */ /* 0x000f22000800017f */
[----:B0-----:R-:W-:-:S04]  /*17d80*/  LOP3.LUT R2, R2, 0x7f, RZ, 0xc0, !PT ;  /* 0x0000007f02027812 */ /* 0x001fc800078ec0ff */
[----:B------:R-:W-:Y:S01]  /*17d90*/  ISETP.NE.AND P1, PT, R2, RZ, PT ;  /* 0x000000ff0200720c */ /* 0x000fe20003f25270 */
[----:B----4-:R-:W-:-:S12]  /*17da0*/  @!P0 BRA `(.L_x_2139) ;  /* 0x0000004000988947 */ /* 0x010fd80003800000 */
.L_x_2246:
        /* <DEDUP_REMOVED lines=8> */
.L_x_2140:
[----:B--2---:R-:W2:Y:S01]  /*17e30*/  LDL R5, [R1+0x4] ;  /* 0x0000040001057983 */ /* 0x004ea20000100800 */
        /* <DEDUP_REMOVED lines=15> */
[----:B--2---:R-:W-:-:S05]  /*17f30*/  IMAD R0, R0, 0x80, R5 ;  /* 0x0000008000007824 */ /* 0x004fca00078e0205 */
[----:B------:R-:W-:-:S13]  /*17f40*/  R2UR UR11, R0 ;  /* 0x00000000000b72ca */ /* 0x000fda00000e0000 */
[----:B------:R2:W-:Y:S02]  /*17f50*/  UTMALDG.4D [UR8], [UR4], desc[UR6] ;  /* 0x00000608040075b4 */ /* 0x0005e40008019000 */
[----:B--2---:R-:W-:Y:S01]  /*17f60*/  UMOV UR8, UR14 ;  /* 0x0000000e00087c82 */ /* 0x004fe20008000000 */
[----:B------:R-:W-:Y:S01]  /*17f70*/  UMOV UR10, UR16 ;  /* 0x00000010000a7c82 */ /* 0x000fe20008000000 */
[----:B------:R-:W-:Y:S01]  /*17f80*/  UMOV UR14, 0x40 ;  /* 0x00000040000e7882 */ /* 0x000fe20000000000 */
[----:B------:R2:W-:Y:S02]  /*17f90*/  UTMALDG.4D [UR8], [UR4], desc[UR6] ;  /* 0x00000608040075b4 */ /* 0x0005e40008019000 */
[----:B--2---:R-:W-:Y:S01]  /*17fa0*/  UMOV UR8, UR15 ;  /* 0x0000000f00087c82 */ /* 0x004fe20008000000 */
[----:B------:R-:W-:Y:S02]  /*17fb0*/  UMOV UR10, UR14 ;  /* 0x0000000e000a7c82 */ /* 0x000fe40008000000 */
[----:B------:R2:W-:Y:S01]  /*17fc0*/  UTMALDG.4D [UR8], [UR4], desc[UR6] ;  /* 0x00000608040075b4 */ /* 0x0005e20008019000 */
[----:B------:R-:W4:Y:S02]  /*17fd0*/  SYNCS.PHASECHK.TRANS64.TRYWAIT P0, [R4+URZ+0x19c40], R3 ;  /* 0x019c4003040075a7 */ /* 0x000f24000800017f */
[----:B--2-4-:R-:W-:Y:S05]  /*17fe0*/  @!P0 BRA `(.L_x_2141) ;  /* 0x00000040001c8947 */ /* 0x014fea0003800000 */
.L_x_2247:
[----:B------:R-:W-:Y:S05]  /*17ff0*/  @P1 BRA `(.L_x_2142) ;  /* 0x00000000001c1947 */ /* 0x000fea0003800000 */
[----:B------:R-:W4:Y:S01]  /*18000*/  S2R R5, SR_TID.X ;  /* 0x0000000000057919 */ /* 0x000f220000002100 */
[----:B0-2---:R-:W-:-:S04]  /*18010*/  IMAD.MOV.U32 R3, RZ, RZ, 0x3000 ;  /* 0x00003000ff037424 */ /* 0x005fc800078e00ff */
[----:B------:R0:W-:Y:S01]  /*18020*/  SYNCS.ARRIVE.TRANS64 RZ, [R4+URZ+0x19c30], R3 ;  /* 0x019c300304ff79a7 */ /* 0x0001e2000800003f */
[----:B----4-:R-:W-:-:S04]  /*18030*/  LOP3.LUT R5, R5, 0x1f, RZ, 0xc0, !PT ;  /* 0x0000001f05057812 */ /* 0x010fc800078ec0ff */
[----:B------:R-:W-:-:S13]  /*18040*/  ISETP.NE.AND P0, PT, R5, RZ, PT ;  /* 0x000000ff0500720c */ /* 0x000fda0003f05270 */
[----:B0-----:R-:W-:Y:S05]  /*18050*/  @!P0 BRA `(.L_x_2142) ;  /* 0x0000000000048947 */ /* 0x001fea0003800000 */
[----:B------:R-:W-:Y:S01]  /*18060*/  BPT.TRAP 0x1 ;  /* 0x000000040000795c */ /* 0x000fe20000300000 */
.L_x_2142:
        /* <DEDUP_REMOVED lines=27> */
.L_x_2136:
[----:B0-2---:R-:W2:Y:S04]  /*18220*/  LDL.LU R4, [R1+0x20] ;  /* 0x0000200001047983 */ /* 0x005ea80000300800 */
[----:B------:R-:W5:Y:S04]  /*18230*/  LDL.LU R6, [R1+0x14] ;  /* 0x0000140001067983 */ /* 0x000f680000300800 */
[----:B------:R-:W3:Y:S01]  /*18240*/  LDL.LU R3, [R1+0x30] ;  /* 0x0000300001037983 */ /* 0x000ee20000300800 */
[----:B------:R-:W-:Y:S05]  /*18250*/  WARPSYNC.ALL ;  /* 0x0000000000007948 */ /* 0x000fea0003800000 */
[----:B------:R-:W-:Y:S01]  /*18260*/  ULDC.64 UR6, c[0x0][0xa00] ;  /* 0x0002800000067ab9 */ /* 0x000fe20000000a00 */
[----:B------:R-:W-:Y:S01]  /*18270*/  ULDC.64 UR4, c[0x0][0x298] ;  /* 0x0000a60000047ab9 */ /* 0x000fe20000000a00 */
[----:B------:R-:W-:Y:S01]  /*18280*/  BAR.SYNC.DEFER_BLOCKING 0x8, 0x200 ;  /* 0x0208000000007b1d */ /* 0x000fe20000010000 */
[----:B------:R-:W-:Y:S01]  /*18290*/  ISETP.NE.U32.AND P0, PT, RZ, UR6, PT ;  /* 0x00000006ff007c0c */ /* 0x000fe2000bf05070 */
[----:B----4-:R-:W-:-:S03]  /*182a0*/  VIADD R0, R22, 0xf000 ;  /* 0x0000f00016007836 */ /* 0x010fc60000000000 */
[----:B------:R-:W-:Y:S01]  /*182b0*/  ISETP.NE.AND.EX P0, PT, RZ, UR7, PT, P0 ;  /* 0x00000007ff007c0c */ /* 0x000fe2000bf05300 */
[----:B------:R-:W-:Y:S01]  /*182c0*/  BSSY B6, `(.L_x_2143) ;  /* 0x0000020000067945 */ /* 0x000fe20003800000 */
[----:B------:R-:W-:Y:S02]  /*182d0*/  LOP3.LUT P1, RZ, R0, 0x9f, RZ, 0xc0, !PT ;  /* 0x0000009f00ff7812 */ /* 0x000fe4000782c0ff */
[----:B--2---:R-:W-:-:S05]  /*182e0*/  SHF.R.S32.HI R2, RZ, 0x1f, R4 ;  /* 0x0000001fff027819 */ /* 0x004fca0000011404 */
[----:B------:R-:W-:Y:S01]  /*182f0*/  IMAD R2, R2, UR4, RZ ;  /* 0x0000000402027c24 */ /* 0x000fe2000f8e02ff */
[----:B---3--:R-:W-:-:S03]  /*18300*/  SEL R3, R3, RZ, !P0 ;  /* 0x000000ff03037207 */ /* 0x008fc60004000000 */
[----:B------:R-:W-:Y:S01]  /*18310*/  IMAD R0, R4, UR5, R2 ;  /* 0x0000000504007c24 */ /* 0x000fe2000f8e0202 */
[----:B-----5:R-:W-:Y:S01]  /*18320*/  SEL R2, R6, RZ, !P0 ;  /* 0x000000ff06027207 */ /* 0x020fe20004000000 */
[----:B------:R-:W-:-:S05]  /*18330*/  IMAD.WIDE.U32 R4, R4, UR4, RZ ;  /* 0x0000000404047c25 */ /* 0x000fca000f8e00ff */
[----:B------:R-:W-:Y:S04]  /*18340*/  STL.64 [R1+0x28], R4 ;  /* 0x0000280401007387 */ /* 0x000fe80000100a00 */
[----:B------:R0:W-:Y:S04]  /*18350*/  STL [R1+0x14], R2 ;  /* 0x0000140201007387 */ /* 0x0001e80000100800 */
[----:B------:R2:W-:Y:S01]  /*18360*/  STL [R1+0x3c], R3 ;  /* 0x00003c0301007387 */ /* 0x0005e20000100800 */
[----:B0-----:R-:W-:Y:S01]  /*18370*/  IMAD.IADD R2, R5, 0x1, R0 ;  /* 0x0000000105027824 */ /* 0x001fe200078e0200 */
[----:B------:R-:W-:-:S05]  /*18380*/  SHF.R.S32.HI R0, RZ, 0x1f, R18 ;  /* 0x0000001fff007819 */ /* 0x000fca0000011412 */
        /* <DEDUP_REMOVED lines=13> */
[----:B-1----:R-:W-:Y:S02]  /*18460*/  IMAD.U32 R11, RZ, RZ, UR9 ;  /* 0x00000009ff0b7e24 */ /* 0x002fe4000f8e00ff */
[----:B------:R-:W-:Y:S02]  /*18470*/  IMAD.MOV.U32 R8, RZ, RZ, 0x70 ;  /* 0x00000070ff087424 */ /* 0x000fe400078e00ff */
[----:B------:R-:W-:Y:S02]  /*18480*/  IMAD.MOV.U32 R12, RZ, RZ, 0x1 ;  /* 0x00000001ff0c7424 */ /* 0x000fe400078e00ff */
[----:B------:R-:W-:-:S07]  /*18490*/  IMAD.MOV.U32 R13, RZ, RZ, RZ ;  /* 0x000000ffff0d7224 */ /* 0x000fce00078e00ff */
[----:B------:R-:W-:-:S07]  /*184a0*/  LEPC R20, `(.L_x_2144) ;  /* 0x000000001014794e */ /* 0x000fce0000000000 */
[----:B0-----:R-:W-:Y:S05]  /*184b0*/  CALL.ABS.NOINC R2 ;  /* 0x0000000002007343 */ /* 0x001fea0003c00000 */
.L_x_2144:
[----:B------:R-:W-:Y:S05]  /*184c0*/  BSYNC B6 ;  /* 0x0000000000067941 */ /* 0x000fea0003800000 */
.L_x_2143:
[----:B--2---:R-:W2:Y:S01]  /*184d0*/  LDL.LU R0, [R1+0x20] ;  /* 0x0000200001007983 */ /* 0x004ea20000300800 */
[----:B------:R-:W0:Y:S01]  /*184e0*/  LDC R9, c[0x0][0x448] ;  /* 0x00011200ff097b82 */ /* 0x000e220000000800 */
[----:B------:R-:W-:Y:S01]  /*184f0*/  ULDC.64 UR4, c[0x0][0x2d8] ;  /* 0x0000b60000047ab9 */ /* 0x000fe20000000a00 */
[----:B------:R-:W-:Y:S01]  /*18500*/  ULDC.64 UR6, c[0x0][0x2c8] ;  /* 0x0000b20000067ab9 */ /* 0x000fe20000000a00 */
[----:B------:R-:W2:Y:S01]  /*18510*/  LDL.LU.64 R2, [R1+0x28] ;  /* 0x0000280001027983 */ /* 0x000ea20000300a00 */
[----:B------:R-:W-:-:S03]  /*18520*/  ULDC.64 UR8, c[0x0][0x280] ;  /* 0x0000a00000087ab9 */ /* 0x000fc60000000a00 */
[----:B------:R-:W3:Y:S04]  /*18530*/  LDL.LU R20, [R1+0x30] ;  /* 0x0000300001147983 */ /* 0x000ee80000300800 */
[----:B------:R-:W4:Y:S04]  /*18540*/  LDL.LU R21, [R1+0x3c] ;  /* 0x00003c0001157983 */ /* 0x000f280000300800 */
[----:B------:R-:W4:Y:S01]  /*18550*/  LDL.LU R4, [R1+0x14] ;  /* 0x0000140001047983 */ /* 0x000f220000300800 */
[----:B0-----:R-:W-:-:S13]  /*18560*/  ISETP.NE.AND P1, PT, R9, 0x1, PT ;  /* 0x000000010900780c */ /* 0x001fda0003f25270 */
[----:B------:R-:W0:Y:S08]  /*18570*/  @P1 LDC R5, c[0x0][0x44c] ;  /* 0x00011300ff051b82 */ /* 0x000e300000000800 */
[----:B------:R-:W1:Y:S01]  /*18580*/  @P1 LDC R8, c[0x0][0x450] ;  /* 0x00011400ff081b82 */ /* 0x000e620000000800 */
[----:B--2---:R-:W-:Y:S02]  /*18590*/  IMAD.MOV.U32 R3, RZ, RZ, R0 ;  /* 0x000000ffff037224 */ /* 0x004fe400078e0000 */
[----:B---3--:R-:W-:-:S02]  /*185a0*/  IMAD R0, R20, UR4, RZ ;  /* 0x0000000414007c24 */ /* 0x008fc4000f8e02ff */
[C---:B------:R-:W-:Y:S01]  /*185b0*/  IMAD.WIDE.U32 R2, R18.reuse, UR4, R2 ;  /* 0x0000000412027c25 */ /* 0x040fe2000f8e0002 */
[----:B------:R-:W2:Y:S03]  /*185c0*/  S2R R20, SR_TID.X ;  /* 0x0000000000147919 */ /* 0x000ea60000002100 */
[----:B------:R-:W-:Y:S01]  /*185d0*/  IMAD R0, R18, UR5, R0 ;  /* 0x0000000512007c24 */ /* 0x000fe2000f8e0200 */
[----:B------:R-:W-:-:S03]  /*185e0*/  ULDC.64 UR4, c[0x0][0x2e0] ;  /* 0x0000b80000047ab9 */ /* 0x000fc60000000a00 */
[----:B------:R-:W-:Y:S02]  /*185f0*/  IMAD.IADD R3, R3, 0x1, R0 ;  /* 0x0000000103037824 */ /* 0x000fe400078e0200 */
[----:B----4-:R-:W-:Y:S02]  /*18600*/  IMAD R0, R21, UR4, RZ ;  /* 0x0000000415007c24 */ /* 0x010fe4000f8e02ff */
[----:B------:R-:W3:Y:S01]  /*18610*/  S2R R21, SR_TID.X ;  /* 0x0000000000157919 */ /* 0x000ee20000002100 */
[----:B------:R-:W-:-:S04]  /*18620*/  IMAD.WIDE.U32 R2, R4, UR4, R2 ;  /* 0x0000000404027c25 */ /* 0x000fc8000f8e0002 */
[----:B------:R-:W-:Y:S01]  /*18630*/  IMAD R0, R4, UR5, R0 ;  /* 0x0000000504007c24 */ /* 0x000fe2000f8e0200 */
[----:B------:R-:W-:Y:S01]  /*18640*/  ULDC.64 UR4, c[0x0][0x2d0] ;  /* 0x0000b40000047ab9 */ /* 0x000fe20000000a00 */
[----:B------:R-:W4:Y:S02]  /*18650*/  @P1 LDC R4, c[0x0][0x450] ;  /* 0x00011400ff041b82 */ /* 0x000f240000000800 */
[----:B------:R-:W-:Y:S01]  /*18660*/  IMAD.IADD R3, R3, 0x1, R0 ;  /* 0x0000000103037824 */ /* 0x000fe200078e0200 */
[----:B--2---:R-:W-:-:S04]  /*18670*/  LOP3.LUT R20, R20, 0x7f, RZ, 0xc0, !PT ;  /* 0x0000007f14147812 */ /* 0x004fc800078ec0ff */
[----:B------:R-:W-:Y:S01]  /*18680*/  SHF.R.U32.HI R20, RZ, 0x1, R20 ;  /* 0x00000001ff147819 */ /* 0x000fe20000011614 */
[----:B---3--:R-:W-:Y:S02]  /*18690*/  IMAD.SHL.U32 R6, R21, 0x40, RZ ;  /* 0x0000004015067824 */ /* 0x008fe400078e00ff */
[----:B------:R2:W5:Y:S03]  /*186a0*/  LDL R21, [R1+0x24] ;  /* 0x0000240001157983 */ /* 0x0005660000100800 */
[----:B------:R-:W-:-:S05]  /*186b0*/  LOP3.LUT R6, R20, 0x40, R6, 0xf8, !PT ;  /* 0x0000004014067812 */ /* 0x000fca00078ef806 */
[----:B------:R-:W-:-:S04]  /*186c0*/  IMAD R0, R17, 0xc0, R6 ;  /* 0x000000c011007824 */ /* 0x000fc800078e0206 */
[----:B0-----:R-:W-:-:S04]  /*186d0*/  @P1 IMAD.HI.U32 R6, R0, R5, RZ ;  /* 0x0000000500061227 */ /* 0x001fc800078e00ff */
[----:B------:R-:W-:Y:S01]  /*186e0*/  IMAD.MOV.U32 R5, RZ, RZ, R0 ;  /* 0x000000ffff057224 */ /* 0x000fe200078e0000 */
[----:B----4-:R-:W-:-:S04]  /*186f0*/  @P1 SHF.R.U32.HI R5, RZ, R4, R6 ;  /* 0x00000004ff051219 */ /* 0x010fc80000011606 */
        /* <DEDUP_REMOVED lines=15> */
[----:B0-----:R-:W-:-:S04]  /*187f0*/  @P1 IMAD.HI.U32 R7, R0, R5, RZ ;  /* 0x0000000500071227 */ /* 0x001fc800078e00ff */
[----:B------:R-:W-:Y:S01]  /*18800*/  IMAD.MOV.U32 R5, RZ, RZ, R0 ;  /* 0x000000ffff057224 */ /* 0x000fe200078e0000 */
[----:B-1----:R-:W-:Y:S02]  /*18810*/  @P1 SHF.R.U32.HI R5, RZ, R8, R7 ;  /* 0x00000008ff051219 */ /* 0x002fe40000011607 */
        /* <DEDUP_REMOVED lines=29> */
[----:B--2---:R-:W-:Y:S06]  /*189f0*/  BRA.DIV UR4, `(.L_x_2145) ;  /* 0x0000003604ac7947 */ /* 0x004fec000b800000 */
[----:B------:R-:W0:Y:S01]  /*18a00*/  SHFL.IDX PT, R3, R6, RZ, 0x1e1f ;  /* 0x001e1fff06037589 */ /* 0x000e2200000e0000 */
[----:B-----5:R-:W-:Y:S02]  /*18a10*/  IMAD R0, R21, R9, RZ ;  /* 0x0000000915007224 */ /* 0x020fe400078e02ff */
[----:B------:R-:W-:Y:S01]  /*18a20*/  IMAD R17, R17, 0xc0, R20 ;  /* 0x000000c011117824 */ /* 0x000fe200078e0214 */
[----:B------:R-:W1:Y:S04]  /*18a30*/  SHFL.IDX PT, R2, R4, RZ, 0x1e1f ;  /* 0x001e1fff04027589 */ /* 0x000e6800000e0000 */
        /* <DEDUP_REMOVED lines=19> */
[----:B0---4-:R0:W1:Y:S02]  /*18b70*/  SHFL.IDX PT, R2, R7, RZ, 0x1e1f ;  /* 0x001e1fff07027589 */ /* 0x01106400000e0000 */
.L_x_2254:
[----:B------:R-:W-:Y:S01]  /*18b80*/  VIADD R17, R17, 0x80 ;  /* 0x0000008011117836 */ /* 0x000fe20000000000 */
[----:B------:R-:W-:Y:S04]  /*18b90*/  BSSY B0, `(.L_x_2146) ;  /* 0x000000b000007945 */ /* 0x000fe80003800000 */
[----:B------:R-:W-:-:S13]  /*18ba0*/  ISETP.GE.AND P3, PT, R17, R0, PT ;  /* 0x000000001100720c */ /* 0x000fda0003f66270 */
[----:B------:R-:W-:Y:S05]  /*18bb0*/  @P3 BRA `(.L_x_2147) ;  /* 0x0000000000203947 */ /* 0x000fea0003800000 */
[----:B-1----:R-:W-:-:S05]  /*18bc0*/  IADD3 R2, P3, R10, R2, RZ ;  /* 0x000000020a027210 */ /* 0x002fca0007f7e0ff */
[----:B------:R-:W-:-:S05]  /*18bd0*/  IMAD.X R3, RZ, RZ, R5, P3 ;  /* 0x000000ffff037224 */ /* 0x000fca00018e0605 */
[----:B------:R-:W-:Y:S01]  /*18be0*/  @!PT LDS RZ, [RZ] ;  /* 0x00000000fffff984 */ /* 0x000fe20000000800 */
[----:B------:R-:W-:Y:S01]  /*18bf0*/  @!PT LDS RZ, [RZ] ;  /* 0x00000000fffff984 */ /* 0x000fe20000000800 */
[----:B------:R-:W-:Y:S01]  /*18c00*/  @!PT LDS RZ, [RZ] ;  /* 0x00000000fffff984 */ /* 0x000fe20000000800 */
[----:B------:R2:W-:Y:S04]  /*18c10*/  LDGSTS.E.BYPASS.LTC128B.128 [R8+0x10000], desc[UR42][R2.64], !P2 ;  /* 0x1000000002087fae */ /* 0x0005e8000d101d6a */
[----:B------:R2:W-:Y:S04]  /*18c20*/  LDGSTS.E.BYPASS.LTC128B.128 [R8+0x11800], desc[UR42][R2.64+0x20], !P1 ;  /* 0x1180002002087fae */ /* 0x0005e8000c901d6a */
[----:B------:R2:W-:Y:S02]  /*18c30*/  LDGSTS.E.BYPASS.LTC128B.128 [R8+0x13000], desc[UR42][R2.64+0x40], !P0 ;  /* 0x1300004002087fae */ /* 0x0005e4000c101d6a */
.L_x_2147:
[----:B------:R-:W-:Y:S05]  /*18c40*/  BSYNC B0 ;  /* 0x0000000000007941 */ /* 0x000fea0003800000 */
.L_x_2146:
[----:B------:R-:W-:Y:S01]  /*18c50*/  NOP ;  /* 0x0000000000007918 */ /* 0x000fe20000000000 */
[----:B------:R-:W-:-:S13]  /*18c60*/  PLOP3.LUT P0, PT, PT, PT, PT, 0x80, 0x0 ;  /* 0x000000000000781c */ /* 0x000fda0003f0f070 */
.L_x_2148:
[----:B------:R-:W-:Y:S02]  /*18c70*/  PLOP3.LUT P1, PT, P1, P0, PT, 0xa2, 0x0 ;  /* 0x000000000000781c */ /* 0x000fe40000f21472 */
[----:B------:R-:W-:-:S08]  /*18c80*/  @P0 R2UR P1, UR4, R22 ;  /* 0x00000000160402ca */ /* 0x000fd00000020000 */
[----:B------:R-:W-:-:S05]  /*18c90*/  @P0 PLOP3.LUT P0, PT, P1, PT, PT, 0x80, 0x0 ;  /* 0x000000000000081c */ /* 0x000fca0000f0f070 */
[----:B------:R-:W-:Y:S01]  /*18ca0*/  @!P1 SYNCS.ARRIVE.TRANS64.RED.A0T1 RZ, [UR4+0x19c00], RZ ;  /* 0x019c00ffffff99a7 */ /* 0x000fe20008200404 */
[----:B------:R-:W-:Y:S07]  /*18cb0*/  @!P1 ARRIVES.LDGSTSBAR.64.TRANSCNT [UR4+0x19c00] ;  /* 0x019c0000ff0099b0 */ /* 0x000fee0008000a84 */
[----:B------:R-:W-:Y:S05]  /*18cc0*/  @P0 BRA.U.ANY `(.L_x_2148) ;  /* 0xfffffffd00e80947 */ /* 0x000fea000393ffff */
[----:B-12---:R-:W2:Y:S02]  /*18cd0*/  LDL.LU R2, [R1+0x38] ;  /* 0x0000380001027983 */ /* 0x006ea40000300800 */
        /* <DEDUP_REMOVED lines=10> */
[----:B-12---:R-:W-:Y:S05]  /*18d80*/  @!P0 BRA `(.L_x_2150) ;  /* 0x0000003400b88947 */ /* 0x006fea0003800000 */
.L_x_2255:
[----:B------:R-:W-:Y:S05]  /*18d90*/  BSYNC B0 ;  /* 0x0000000000007941 */ /* 0x000fea0003800000 */
.L_x_2149:
[----:B------:R-:W2:Y:S02]  /*18da0*/  LDL R0, [R1+0x1c] ;  /* 0x00001c0001007983 */ /* 0x000ea40000100800 */
[----:B--2---:R-:W-:-:S13]  /*18db0*/  ISETP.GE.AND P0, PT, R0, 0x2, PT ;  /* 0x000000020000780c */ /* 0x004fda0003f06270 */
[----:B------:R-:W-:Y:S05]  /*18dc0*/  @!P0 BRA `(.L_x_2151) ;  /* 0x0000001000148947 */ /* 0x000fea0003800000 */
[----:B------:R-:W-:Y:S02]  /*18dd0*/  VIADD R2, R0, 0xfffffffe ;  /* 0xfffffffe00027836 */ /* 0x000fe40000000000 */
[----:B------:R-:W-:Y:S02]  /*18de0*/  IMAD.MOV.U32 R0, RZ, RZ, R24 ;  /* 0x000000ffff007224 */ /* 0x000fe400078e0018 */
[----:B------:R-:W-:-:S07]  /*18df0*/  IMAD.MOV.U32 R8, RZ, RZ, R26 ;  /* 0x000000ffff087224 */ /* 0x000fce00078e001a */
.L_x_2175:
        /* <DEDUP_REMOVED lines=32> */
.L_x_2154:
[----:B------:R-:W2:Y:S01]  /*19000*/  S2R R4, SR_TID.X ;  /* 0x0000000000047919 */ /* 0x000ea20000002100 */
[----:B-1----:R-:W-:Y:S01]  /*19010*/  IMAD R6, R24, 0x8, R22 ;  /* 0x0000000818067824 */ /* 0x002fe200078e0216 */
[----:B------:R-:W-:Y:S01]  /*19020*/  BSSY B1, `(.L_x_2155) ;  /* 0x0000006000017945 */ /* 0x000fe20003800000 */
[----:B--2---:R-:W-:Y:S02]  /*19030*/  LOP3.LUT R5, R4, 0x7f, RZ, 0xc0, !PT ;  /* 0x0000007f04057812 */ /* 0x004fe400078ec0ff */
[----:B------:R-:W-:Y:S02]  /*19040*/  SHF.L.U32 R4, R26, 0x1f, RZ ;  /* 0x0000001f1a047819 */ /* 0x000fe400000006ff */
[----:B------:R-:W-:Y:S02]  /*19050*/  ISETP.NE.AND P1, PT, R5, RZ, PT ;  /* 0x000000ff0500720c */ /* 0x000fe40003f25270 */
[----:B------:R-:W1:Y:S02]  /*19060*/  SYNCS.PHASECHK.TRANS64.TRYWAIT P0, [R6+URZ+0x19c80], R4 ;  /* 0x019c8004060075a7 */ /* 0x000e64000800017f */
[----:B-1----:R-:W-:Y:S09]  /*19070*/  @!P0 BRA `(.L_x_2156) ;  /* 0x0000003400108947 */ /* 0x002ff20003800000 */
.L_x_2256:
[----:B------:R-:W-:Y:S05]  /*19080*/  BSYNC B1 ;  /* 0x0000000000017941 */ /* 0x000fea0003800000 */
.L_x_2155:
[----:B------:R-:W-:Y:S04]  /*19090*/  BSSY B1, `(.L_x_2157) ;  /* 0x0000009000017945 */ /* 0x000fe80003800000 */
[----:B------:R-:W-:Y:S05]  /*190a0*/  @P1 BRA `(.L_x_2158) ;  /* 0x00000000001c1947 */ /* 0x000fea0003800000 */
[----:B------:R-:W0:Y:S02]  /*190b0*/  S2R R5, SR_TID.X ;  /* 0x0000000000057919 */ /* 0x000e240000002100 */
[----:B0-----:R-:W-:Y:S01]  /*190c0*/  LOP3.LUT R7, R5, 0x1f, RZ, 0xc0, !PT ;  /* 0x0000001f05077812 */ /* 0x001fe200078ec0ff */
[----:B------:R-:W-:-:S03]  /*190d0*/  IMAD.MOV.U32 R5, RZ, RZ, 0x3000 ;  /* 0x00003000ff057424 */ /* 0x000fc600078e00ff */
[----:B------:R-:W-:Y:S01]  /*190e0*/  ISETP.NE.AND P0, PT, R7, RZ, PT ;  /* 0x000000ff0700720c */ /* 0x000fe20003f05270 */
[----:B------:R2:W-:-:S12]  /*190f0*/  SYNCS.ARRIVE.TRANS64 RZ, [R6+URZ+0x19c70], R5 ;  /* 0x019c700506ff79a7 */ /* 0x0005d8000800003f */
[----:B--2---:R-:W-:Y:S05]  /*19100*/  @!P0 BRA `(.L_x_2158) ;  /* 0x0000000000048947 */ /* 0x004fea0003800000 */
[----:B------:R-:W-:Y:S01]  /*19110*/  BPT.TRAP 0x1 ;  /* 0x000000040000795c */ /* 0x000fe20000300000 */
.L_x_2158:
[----:B------:R-:W-:Y:S05]  /*19120*/  BSYNC B1 ;  /* 0x0000000000017941 */ /* 0x000fea0003800000 */
.L_x_2157:
[----:B------:R-:W2:Y:S01]  /*19130*/  LDL R5, [R1+0x4] ;  /* 0x0000040001057983 */ /* 0x000ea20000100800 */
[----:B------:R-:W-:Y:S01]  /*19140*/  IMAD.MOV.U32 R11, RZ, RZ, RZ ;  /* 0x000000ffff0b7224 */ /* 0x000fe200078e00ff */
[----:B------:R-:W-:Y:S01]  /*19150*/  UIADD3 UR4, UP0, UR40, 0x470, URZ ;  /* 0x0000047028047890 */ /* 0x000fe2000ff1e03f */
[----:B0-----:R-:W-:Y:S01]  /*19160*/  IMAD R7, R24, 0x3000, R22 ;  /* 0x0000300018077824 */ /* 0x001fe200078e0216 */
        /* <DEDUP_REMOVED lines=8> */
.L_x_2159:
        /* <DEDUP_REMOVED lines=16> */
.L_x_2160:
        /* <DEDUP_REMOVED lines=16> */
.L_x_2161:
        /* <DEDUP_REMOVED lines=13> */
.L_x_2257:
[----:B------:R-:W-:Y:S05]  /*194c0*/  BSYNC B1 ;  /* 0x0000000000017941 */ /* 0x000fea0003800000 */
.L_x_2162:
        /* <DEDUP_REMOVED lines=11> */
.L_x_2165:
[----:B------:R-:W-:Y:S05]  /*19580*/  BSYNC B1 ;  /* 0x0000000000017941 */ /* 0x000fea0003800000 */
.L_x_2164:
        /* <DEDUP_REMOVED lines=8> */
.L_x_2166:
        /* <DEDUP_REMOVED lines=15> */
.L_x_2167:
        /* <DEDUP_REMOVED lines=15> */
.L_x_2168:
        /* <DEDUP_REMOVED lines=10> */
.L_x_2153:
[----:B------:R-:W-:Y:S05]  /*19890*/  BSYNC B0 ;  /* 0x0000000000007941 */ /* 0x000fea0003800000 */
.L_x_2152:
[----:B------:R-:W-:-:S06]  /*198a0*/  UISETP.NE.AND UP0, UPT, UR36, 0x3, UPT ;  /* 0x000000032400788c */ /* 0x000fcc000bf05270 */
[----:B------:R-:W-:-:S13]  /*198b0*/  PLOP3.LUT P0, PT, PT, PT, UP0, 0x80, 0x0 ;  /* 0x000000000000781c */ /* 0x000fda0003f0f008 */
[----:B------:R-:W-:Y:S05]  /*198c0*/  @!P0 BRA `(.L_x_2169) ;  /* 0x0000000000048947 */ /* 0x000fea0003800000 */
[----:B------:R-:W-:Y:S01]  /*198d0*/  BPT.TRAP 0x1 ;  /* 0x000000040000795c */ /* 0x000fe20000300000 */
.L_x_2169:
        /* <DEDUP_REMOVED lines=8> */
.L_x_2258:
[----:B------:R-:W-:Y:S05]  /*19960*/  BSYNC B0 ;  /* 0x0000000000007941 */ /* 0x000fea0003800000 */
.L_x_2170:
[----:B------:R-:W-:Y:S05]  /*19970*/  @!P1 BRA `(.L_x_2172) ;  /* 0x0000000000049947 */ /* 0x000fea0003800000 */
[----:B------:R-:W-:Y:S01]  /*19980*/  BPT.TRAP 0x1 ;  /* 0x000000040000795c */ /* 0x000fe20000300000 */
.L_x_2172:
[----:B-1----:R-:W-:Y:S01]  /*19990*/  SHF.L.U32 R4, R8, 0x1f, RZ ;  /* 0x0000001f08047819 */ /* 0x002fe200000006ff */
[----:B------:R-:W-:-:S03]  /*199a0*/  IMAD R10, R0, 0x3000, RZ ;  /* 0x00003000000a7824 */ /* 0x000fc600078e02ff */
[----:B------:R-:W1:Y:S02]  /*199b0*/  SYNCS.PHASECHK.TRANS64.TRYWAIT P0, [R3+URZ+0x19c60], R4 ;  /* 0x019c6004030075a7 */ /* 0x000e64000800017f */
[----:B-1----:R-:W-:Y:S05]  /*199c0*/  @!P0 BRA `(.L_x_2173) ;  /* 0x0000002800f88947 */ /* 0x002fea0003800000 */
.L_x_2259:
[----:B------:R-:W2:Y:S04]  /*199d0*/  LDL R0, [R1+0x10] ;  /* 0x0000100001007983 */ /* 0x000ea80000100800 */
[----:B------:R-:W3:Y:S01]  /*199e0*/  LDL R11, [R1+0x8] ;  /* 0x00000800010b7983 */ /* 0x000ee20000100800 */
[----:B------:R-:W-:Y:S05]  /*199f0*/  WARPSYNC.ALL ;  /* 0x0000000000007948 */ /* 0x000fea0003800000 */
[----:B------:R-:W4:Y:S02]  /*19a00*/  S2R R13, SR_TID.X ;  /* 0x00000000000d7919 */ /* 0x000f240000002100 */
[----:B----4-:R-:W-:Y:S01]  /*19a10*/  LOP3.LUT P0, RZ, R13, 0x4, RZ, 0xc0, !PT ;  /* 0x000000040dff7812 */ /* 0x010fe2000780c0ff */
[----:B------:R-:W-:-:S05]  /*19a20*/  IMAD.MOV.U32 R13, RZ, RZ, 0x40 ;  /* 0x00000040ff0d7424 */ /* 0x000fca00078e00ff */
[----:B------:R-:W-:Y:S02]  /*19a30*/  SEL R13, R13, 0xffffffc0, !P0 ;  /* 0xffffffc00d0d7807 */ /* 0x000fe40004000000 */
[C---:B--2---:R-:W-:Y:S02]  /*19a40*/  LOP3.LUT R0, R10.reuse, R0, RZ, 0xfc, !PT ;  /* 0x000000000a007212 */ /* 0x044fe400078efcff */
        /* <DEDUP_REMOVED lines=48> */
.L_x_2174:
        /* <DEDUP_REMOVED lines=13> */
.L_x_2151:
[----:B-1----:R-:W1:Y:S01]  /*19e20*/  S2R R3, SR_TID.X ;  /* 0x0000000000037919 */ /* 0x002e620000002100 */
[----:B------:R-:W-:Y:S01]  /*19e30*/  BSSY B0, `(.L_x_2176) ;  /* 0x0000010000007945 */ /* 0x000fe20003800000 */
        /* <DEDUP_REMOVED lines=12> */
[----:B0-----:R-:W0:Y:S01]  /*19f00*/  POPC R7, R4 ;  /* 0x0000000400077309 */ /* 0x001e220000000000 */
[----:B--2---:R-:W0:Y:S02]  /*19f10*/  SHFL.IDX PT, R0, R3, R0, 0x1f ;  /* 0x00001f0003007589 */ /* 0x004e2400000e0000 */
[----:B0-----:R-:W-:-:S07]  /*19f20*/  IADD3 R16, R0, UR38, R7 ;  /* 0x0000002600107c10 */ /* 0x001fce000fffe007 */
.L_x_2177:
[----:B------:R-:W-:Y:S05]  /*19f30*/  BSYNC B0 ;  /* 0x0000000000007941 */ /* 0x000fea0003800000 */
.L_x_2176:
[----:B------:R-:W-:-:S06]  /*19f40*/  UISETP.NE.AND UP0, UPT, UR36, 0x3, UPT ;  /* 0x000000032400788c */ /* 0x000fcc000bf05270 */
[----:B------:R-:W-:-:S13]  /*19f50*/  PLOP3.LUT P1, PT, PT, PT, UP0, 0x80, 0x0 ;  /* 0x000000000000781c */ /* 0x000fda0003f2f008 */
[----:B------:R-:W-:Y:S05]  /*19f60*/  @!P1 BRA `(.L_x_2178) ;  /* 0x0000000000049947 */ /* 0x000fea0003800000 */
[----:B------:R-:W-:Y:S01]  /*19f70*/  BPT.TRAP 0x1 ;  /* 0x000000040000795c */ /* 0x000fe20000300000 */
.L_x_2178:
        /* <DEDUP_REMOVED lines=8> */
.L_x_2260:
[----:B------:R-:W-:Y:S05]  /*1a000*/  BSYNC B0 ;  /* 0x0000000000007941 */ /* 0x000fea0003800000 */
.L_x_2179:
[----:B------:R-:W-:Y:S05]  /*1a010*/  @!P2 BRA `(.L_x_2181) ;  /* 0x000000000004a947 */ /* 0x000fea0003800000 */
[----:B------:R-:W-:Y:S01]  /*1a020*/  BPT.TRAP 0x1 ;  /* 0x000000040000795c */ /* 0x000fe20000300000 */
.L_x_2181:
[----:B-1----:R-:W-:-:S04]  /*1a030*/  SHF.L.U32 R0, R26, 0x1f, RZ ;  /* 0x0000001f1a007819 */ /* 0x002fc800000006ff */
[----:B------:R-:W1:Y:S02]  /*1a040*/  SYNCS.PHASECHK.TRANS64.TRYWAIT P1, [R3+URZ+0x19c60], R0 ;  /* 0x019c6000030075a7 */ /* 0x000e64000802017f */
[----:B-1----:R-:W-:Y:S05]  /*1a050*/  @!P1 BRA `(.L_x_2182) ;  /* 0x00000024007c9947 */ /* 0x002fea0003800000 */
.L_x_2261:
[----:B------:R-:W2:Y:S04]  /*1a060*/  LDL R4, [R1+0x10] ;  /* 0x0000100001047983 */ /* 0x000ea80000100800 */
[----:B------:R-:W3:Y:S01]  /*1a070*/  LDL R10, [R1+0x8] ;  /* 0x00000800010a7983 */ /* 0x000ee20000100800 */
[----:B------:R-:W-:Y:S01]  /*1a080*/  IMAD R2, R24, 0x3000, RZ ;  /* 0x0000300018027824 */ /* 0x000fe200078e02ff */
[----:B------:R-:W-:Y:S05]  /*1a090*/  WARPSYNC.ALL ;  /* 0x0000000000007948 */ /* 0x000fea0003800000 */
[----:B------:R-:W4:Y:S02]  /*1a0a0*/  S2R R12, SR_TID.X ;  /* 0x00000000000c7919 */ /* 0x000f240000002100 */
[----:B----4-:R-:W-:Y:S01]  /*1a0b0*/  LOP3.LUT P1, RZ, R12, 0x4, RZ, 0xc0, !PT ;  /* 0x000000040cff7812 */ /* 0x010fe2000782c0ff */
[----:B------:R-:W-:-:S05]  /*1a0c0*/  IMAD.MOV.U32 R12, RZ, RZ, 0x40 ;  /* 0x00000040ff0c7424 */ /* 0x000fca00078e00ff */
[----:B------:R-:W-:Y:S02]  /*1a0d0*/  SEL R12, R12, 0xffffffc0, !P1 ;  /* 0xffffffc00c0c7807 */ /* 0x000fe40004800000 */
[C---:B--2---:R-:W-:Y:S02]  /*1a0e0*/  LOP3.LUT R5, R2.reuse, R4, RZ, 0xfc, !PT ;  /* 0x0000000402057212 */ /* 0x044fe400078efcff */
[----:B---3--:R-:W-:-:S03]  /*1a0f0*/  LOP3.LUT R2, R2, R10, RZ, 0xfc, !PT ;  /* 0x0000000a02027212 */ /* 0x008fc600078efcff */
[C---:B-1----:R-:W-:Y:S02]  /*1a100*/  IMAD.IADD R0, R22.reuse, 0x1, R5 ;  /* 0x0000000116007824 */ /* 0x042fe400078e0205 */
        /* <DEDUP_REMOVED lines=46> */
.L_x_2183:
        /* <DEDUP_REMOVED lines=10> */
.L_x_2126:
[----:B------:R-:W-:-:S13]  /*1a490*/  LOP3.LUT P0, RZ, R29, 0x2, RZ, 0xc0, !PT ;  /* 0x000000021dff7812 */ /* 0x000fda000780c0ff */
[----:B------:R-:W-:Y:S05]  /*1a4a0*/  @!P0 BRA `(.L_x_2184) ;  /* 0x0000000000248947 */ /* 0x000fea0003800000 */
[----:B------:R-:W-:Y:S05]  /*1a4b0*/  WARPSYNC.ALL ;  /* 0x0000000000007948 */ /* 0x000fea0003800000 */
[----:B------:R-:W3:Y:S08]  /*1a4c0*/  S2UR UR5, SR_CgaCtaId ;  /* 0x00000000000579c3 */ /* 0x000ef00000008800 */
[----:B------:R-:W-:Y:S06]  /*1a4d0*/  BAR.SYNC.DEFER_BLOCKING 0x5, 0x200 ;  /* 0x0148000000007b1d */ /* 0x000fec0000010000 */
[----:B------:R-:W-:-:S02]  /*1a4e0*/  UMOV UR4, 0x400 ;  /* 0x0000040000047882 */ /* 0x000fc40000000000 */
[----:B---3--:R-:W-:-:S06]  /*1a4f0*/  ULEA UR4, UR5, UR4, 0x18 ;  /* 0x0000000405047291 */ /* 0x008fcc000f8ec03f */
[----:B--2---:R-:W-:-:S05]  /*1a500*/  IMAD.U32 R22, RZ, RZ, UR4 ;  /* 0x00000004ff167e24 */ /* 0x004fca000f8e00ff */
[----:B------:R2:W3:Y:S01]  /*1a510*/  LDS.128 R16, [R22+0x19cd0] ;  /* 0x019cd00016107984 */ /* 0x0004e20000000c00 */
[----:B------:R-:W-:Y:S06]  /*1a520*/  BAR.ARV 0x4, 0x200 ;  /* 0x0108000000007b1d */ /* 0x000fec0000002000 */
[----:B------:R-:W-:Y:S05]  /*1a530*/  BRA `(.L_x_2185) ;  /* 0x0000000800cc7947 */ /* 0x000fea0003800000 */
.L_x_2184:
[----:B------:R-:W3:Y:S01]  /*1a540*/  S2R R0, SR_TID.X ;  /* 0x0000000000007919 */ /* 0x000ee20000002100 */
[----:B------:R-:W-:Y:S01]  /*1a550*/  UMOV UR4, 0xffffffff ;  /* 0xffffffff00047882 */ /* 0x000fe20000000000 */
[----:B---3--:R-:W-:-:S04]  /*1a560*/  LOP3.LUT R7, R0, 0x1f, RZ, 0xc0, !PT ;  /* 0x0000001f00077812 */ /* 0x008fc800078ec0ff */
[----:B------:R-:W-:Y:S01]  /*1a570*/  ISETP.NE.AND P0, PT, R7, 0x1f, PT ;  /* 0x0000001f0700780c */ /* 0x000fe20003f05270 */
[----:B------:R-:W-:-:S12]  /*1a580*/  BRA.DIV UR4, `(.L_x_2186) ;  /* 0x0000002204447947 */ /* 0x000fd8000b800000 */
[----:B--2---:R-:W-:Y:S01]  /*1a590*/  IMAD.IADD R5, R19, 0x1, R7 ;  /* 0x0000000113057824 */ /* 0x004fe200078e0207 */
        /* <DEDUP_REMOVED lines=29> */
[----:B------:R0:W2:Y:S02]  /*1a770*/  SHFL.IDX PT, R14, R3, 0x1f, 0x1f ;  /* 0x03e01f00030e7f89 */ /* 0x0000a400000e0000 */
.L_x_2271:
[----:B------:R-:W-:Y:S02]  /*1a780*/  ULDC UR4, c[0x0][0xc38] ;  /* 0x00030e0000047ab9 */ /* 0x000fe40000000800 */
[----:B------:R-:W-:-:S04]  /*1a790*/  IMAD.U32 R4, RZ, RZ, UR4 ;  /* 0x00000004ff047e24 */ /* 0x000fc8000f8e00ff */
[----:B--2---:R-:W-:-:S04]  /*1a7a0*/  IMAD R5, R14, R4, RZ ;  /* 0x000000040e057224 */ /* 0x004fc800078e02ff */
[----:B------:R-:W-:-:S05]  /*1a7b0*/  IMAD.IADD R16, R16, 0x1, R5 ;  /* 0x0000000110107824 */ /* 0x000fca00078e0205 */
[----:B------:R-:W-:-:S13]  /*1a7c0*/  ISETP.GT.AND P6, PT, R16, R0, PT ;  /* 0x000000001000720c */ /* 0x000fda0003fc4270 */
[----:B------:R-:W-:Y:S05]  /*1a7d0*/  @P6 BRA `(.L_x_2187) ;  /* 0x00000000009c6947 */ /* 0x000fea0003800000 */
.L_x_2192:
[----:B------:R-:W2:Y:S01]  /*1a7e0*/  LDC R4, c[0x0][0xc3c] ;  /* 0x00030f00ff047b82 */ /* 0x000ea20000000800 */
[----:B------:R-:W-:-:S05]  /*1a7f0*/  VIADD R19, R19, 0x1f ;  /* 0x0000001f13137836 */ /* 0x000fca0000000000 */
[----:B--2---:R-:W-:-:S13]  /*1a800*/  ISETP.GE.AND P6, PT, R19, R4, PT ;  /* 0x000000041300720c */ /* 0x004fda0003fc6270 */
[----:B------:R-:W-:Y:S05]  /*1a810*/  @P6 BRA `(.L_x_2188) ;  /* 0x0000000400d06947 */ /* 0x000fea0003800000 */
[----:B------:R-:W2:Y:S01]  /*1a820*/  S2R R2, SR_TID.X ;  /* 0x0000000000027919 */ /* 0x000ea20000002100 */
[----:B------:R-:W-:Y:S01]  /*1a830*/  BSSY B0, `(.L_x_2189) ;  /* 0x0000009000007945 */ /* 0x000fe20003800000 */
[----:B--2---:R-:W-:-:S05]  /*1a840*/  LOP3.LUT R2, R2, 0x1f, RZ, 0xc0, !PT ;  /* 0x0000001f02027812 */ /* 0x004fca00078ec0ff */
[----:B------:R-:W-:Y:S02]  /*1a850*/  IMAD.IADD R5, R19, 0x1, R2 ;  /* 0x0000000113057824 */ /* 0x000fe400078e0202 */
[----:B------:R-:W-:-:S03]  /*1a860*/  IMAD.MOV.U32 R2, RZ, RZ, RZ ;  /* 0x000000ffff027224 */ /* 0x000fc600078e00ff */
[----:B------:R-:W-:-:S13]  /*1a870*/  ISETP.GE.OR P6, PT, R5, R4, !P0 ;  /* 0x000000040500720c */ /* 0x000fda00047c6670 */
[----:B------:R-:W-:Y:S05]  /*1a880*/  @P6 BRA `(.L_x_2190) ;  /* 0x00000000000c6947 */ /* 0x000fea0003800000 */
[----:B0-----:R-:W0:Y:S02]  /*1a890*/  LDC.64 R2, c[0x0][0xc80] ;  /* 0x00032000ff027b82 */ /* 0x001e240000000a00 */
[----:B0-----:R-:W-:-:S06]  /*1a8a0*/  IMAD.WIDE R2, R5, 0x4, R2 ;  /* 0x0000000405027825 */ /* 0x001fcc00078e0202 */
[----:B------:R2:W5:Y:S02]  /*1a8b0*/  LDG.E R2, desc[UR42][R2.64] ;  /* 0x0000002a02027981 */ /* 0x000564000c1e1900 */
.L_x_2190:
[----:B------:R-:W-:Y:S05]  /*1a8c0*/  BSYNC B0 ;  /* 0x0000000000007941 */ /* 0x000fea0003800000 */
.L_x_2189:
[----:B------:R-:W-:-:S03]  /*1a8d0*/  UMOV UR4, 0xffffffff ;  /* 0xffffffff00047882 */ /* 0x000fc60000000000 */
[----:B------:R-:W-:Y:S05]  /*1a8e0*/  BRA.DIV UR4, `(.L_x_2191) ;  /* 0x0000002204907947 */ /* 0x000fea000b800000 */
[----:B-----5:R-:W3:Y:S02]  /*1a8f0*/  SHFL.UP PT, R14, R2, 0x1, RZ ;  /* 0x04200000020e7989 */ /* 0x020ee400000e00ff */
[----:B---3--:R-:W-:-:S05]  /*1a900*/  SEL R13, R14, RZ, P1 ;  /* 0x000000ff0e0d7207 */ /* 0x008fca0000800000 */
[----:B------:R-:W-:-:S05]  /*1a910*/  IMAD.IADD R13, R2, 0x1, R13 ;  /* 0x00000001020d7824 */ /* 0x000fca00078e020d */
[----:B------:R-:W3:Y:S02]  /*1a920*/  SHFL.UP PT, R14, R13, 0x2, RZ ;  /* 0x044000000d0e7989 */ /* 0x000ee400000e00ff */
        /* <DEDUP_REMOVED lines=8> */
[----:B------:R-:W0:Y:S02]  /*1a9b0*/  SHFL.UP PT, R14, R6, 0x10, RZ ;  /* 0x06000000060e7989 */ /* 0x000e2400000e00ff */
[----:B0-2---:R-:W-:-:S05]  /*1a9c0*/  SEL R3, R14, RZ, P5 ;  /* 0x000000ff0e037207 */ /* 0x005fca0002800000 */
[----:B------:R-:W-:-:S05]  /*1a9d0*/  IMAD.IADD R3, R6, 0x1, R3 ;  /* 0x0000000106037824 */ /* 0x000fca00078e0203 */
[----:B------:R0:W2:Y:S02]  /*1a9e0*/  SHFL.IDX PT, R14, R3, 0x1f, 0x1f ;  /* 0x03e01f00030e7f89 */ /* 0x0000a400000e0000 */
.L_x_2279:
[----:B------:R-:W-:Y:S02]  /*1a9f0*/  ULDC UR4, c[0x0][0xc38] ;  /* 0x00030e0000047ab9 */ /* 0x000fe40000000800 */
[----:B------:R-:W-:-:S04]  /*1aa00*/  IMAD.U32 R4, RZ, RZ, UR4 ;  /* 0x00000004ff047e24 */ /* 0x000fc8000f8e00ff */
[----:B--2---:R-:W-:-:S04]  /*1aa10*/  IMAD R5, R14, R4, RZ ;  /* 0x000000040e057224 */ /* 0x004fc800078e02ff */
[----:B------:R-:W-:-:S05]  /*1aa20*/  IMAD.IADD R16, R5, 0x1, R16 ;  /* 0x0000000105107824 */ /* 0x000fca00078e0210 */
[----:B------:R-:W-:-:S13]  /*1aa30*/  ISETP.GT.AND P6, PT, R16, R0, PT ;  /* 0x000000001000720c */ /* 0x000fda0003fc4270 */
[----:B------:R-:W-:Y:S05]  /*1aa40*/  @!P6 BRA `(.L_x_2192) ;  /* 0xfffffffc0064e947 */ /* 0x000fea000383ffff */
.L_x_2187:
[----:B------:R-:W-:Y:S01]  /*1aa50*/  IMAD.IADD R16, R16, 0x1, -R5 ;  /* 0x0000000110107824 */ /* 0x000fe200078e0a05 */
[----:B------:R-:W-:-:S03]  /*1aa60*/  UMOV UR4, 0xffffffff ;  /* 0xffffffff00047882 */ /* 0x000fc60000000000 */
[----:B------:R-:W-:-:S05]  /*1aa70*/  IMAD R5, R3, R4, R16 ;  /* 0x0000000403057224 */ /* 0x000fca00078e0210 */
[----:B------:R-:W-:Y:S01]  /*1aa80*/  ISETP.GT.AND P6, PT, R5, R0, PT ;  /* 0x000000000500720c */ /* 0x000fe20003fc4270 */
[----:B------:R-:W-:-:S12]  /*1aa90*/  BRA.DIV UR4, `(.L_x_2193) ;  /* 0x0000002204e07947 */ /* 0x000fd8000b800000 */
[----:B------:R-:W-:-:S04]  /*1aaa0*/  VOTE.ANY R5, PT, !P6 ;  /* 0x0000000000057806 */ /* 0x000fc800070e0100 */
[----:B------:R-:W2:Y:S02]  /*1aab0*/  POPC R6, R5 ;  /* 0x0000000500067309 */ /* 0x000ea40000000000 */
[----:B--2---:R2:W3:Y:S02]  /*1aac0*/  SHFL.IDX PT, R17, R2, R6, 0x1f ;  /* 0x00001f0602117589 */ /* 0x0044e400000e0000 */
.L_x_2283:
[----:B------:R-:W-:Y:S01]  /*1aad0*/  ISETP.NE.AND P0, PT, R5, RZ, PT ;  /* 0x000000ff0500720c */ /* 0x000fe20003f05270 */
[----:B------:R-:W-:-:S12]  /*1aae0*/  IMAD.MOV.U32 R5, RZ, RZ, RZ ;  /* 0x000000ffff057224 */ /* 0x000fd800078e00ff */
[----:B------:R-:W-:Y:S05]  /*1aaf0*/  @!P0 BRA `(.L_x_2194) ;  /* 0x0000000000108947 */ /* 0x000fea0003800000 */
[----:B------:R-:W-:Y:S01]  /*1ab00*/  UMOV UR4, 0xffffffff ;  /* 0xffffffff00047882 */ /* 0x000fe20000000000 */
[----:B------:R-:W-:Y:S02]  /*1ab10*/  VIADD R12, R6, 0xffffffff ;  /* 0xffffffff060c7836 */ /* 0x000fe40000000000 */
[----:B------:R-:W-:Y:S05]  /*1ab20*/  BRA.DIV UR4, `(.L_x_2195) ;  /* 0x0000002604047947 */ /* 0x000fea000b800000 */
[----:B------:R4:W0:Y:S02]  /*1ab30*/  SHFL.IDX PT, R5, R3, R12, 0x1f ;  /* 0x00001f0c03057589 */ /* 0x00082400000e0000 */
.L_x_2194:
[----:B0-2-4-:R-:W0:Y:S01]  /*1ab40*/  LDC.64 R2, c[0x0][0xc90] ;  /* 0x00032400ff027b82 */ /* 0x015e220000000a00 */
[----:B------:R-:W-:-:S04]  /*1ab50*/  IMAD.IADD R19, R6, 0x1, R19 ;  /* 0x0000000106137824 */ /* 0x000fc800078e0213 */
[----:B0-----:R-:W-:-:S05]  /*1ab60*/  IMAD.WIDE R2, R19, 0x4, R2 ;  /* 0x0000000413027825 */ /* 0x001fca00078e0202 */
[----:B------:R-:W3:Y:S01]  /*1ab70*/  LDG.E R7, desc[UR42][R2.64] ;  /* 0x0000002a02077981 */ /* 0x000ee2000c1e1900 */
[----:B------:R-:W-:-:S04]  /*1ab80*/  IMAD R16, R5, R4, R16 ;  /* 0x0000000405107224 */ /* 0x000fc800078e0210 */
[----:B------:R-:W-:Y:S02]  /*1ab90*/  IMAD.IADD R0, R0, 0x1, -R16 ;  /* 0x0000000100007824 */ /* 0x000fe400078e0a10 */
[----:B---3--:R-:W-:-:S05]  /*1aba0*/  IMAD R6, R17, R7, RZ ;  /* 0x0000000711067224 */ /* 0x008fca00078e02ff */
        /* <DEDUP_REMOVED lines=59> */
.L_x_2188:
[----:B------:R-:W-:Y:S01]  /*1af60*/  UMOV UR4, URZ ;  /* 0x0000003f00047c82 */ /* 0x000fe20008000000 */
[----:B------:R-:W-:Y:S01]  /*1af70*/  UMOV UR5, URZ ;  /* 0x0000003f00057c82 */ /* 0x000fe20008000000 */
[----:B------:R-:W-:Y:S01]  /*1af80*/  ULDC UR6, c[0x0][0xc3c] ;  /* 0x00030f0000067ab9 */ /* 0x000fe20000000800 */
[----:B------:R-:W-:Y:S02]  /*1af90*/  IMAD.MOV.U32 R16, RZ, RZ, R0 ;  /* 0x000000ffff107224 */ /* 0x000fe400078e0000 */
[----:B------:R-:W-:Y:S02]  /*1afa0*/  IMAD.U32 R17, RZ, RZ, UR4 ;  /* 0x00000004ff117e24 */ /* 0x000fe4000f8e00ff */
[----:B------:R-:W-:Y:S02]  /*1afb0*/  IMAD.U32 R18, RZ, RZ, UR5 ;  /* 0x00000005ff127e24 */ /* 0x000fe4000f8e00ff */
[----:B------:R-:W-:-:S07]  /*1afc0*/  IMAD.U32 R19, RZ, RZ, UR6 ;  /* 0x00000006ff137e24 */ /* 0x000fce000f8e00ff */
.L_x_2196:
[----:B------:R-:W2:Y:S01]  /*1afd0*/  S2R R0, SR_TID.X ;  /* 0x0000000000007919 */ /* 0x000ea20000002100 */
[----:B------:R-:W-:Y:S05]  /*1afe0*/  WARPSYNC.ALL ;  /* 0x0000000000007948 */ /* 0x000fea0003800000 */
[----:B------:R-:W-:Y:S01]  /*1aff0*/  BAR.SYNC.DEFER_BLOCKING 0x4, 0x200 ;  /* 0x0108000000007b1d */ /* 0x000fe20000010000 */
[----:B--2---:R-:W-:-:S04]  /*1b000*/  LOP3.LUT R0, R0, 0x1f, RZ, 0xc0, !PT ;  /* 0x0000001f00007812 */ /* 0x004fc800078ec0ff */
[----:B------:R-:W-:-:S13]  /*1b010*/  ISETP.NE.AND P0, PT, R0, RZ, PT ;  /* 0x000000ff0000720c */ /* 0x000fda0003f05270 */
[----:B0-----:R-:W0:Y:S01]  /*1b020*/  @!P0 S2R R3, SR_CgaCtaId ;  /* 0x0000000000038919 */ /* 0x001e220000008800 */
[----:B------:R-:W-:-:S04]  /*1b030*/  @!P0 MOV R0, 0x400 ;  /* 0x0000040000008802 */ /* 0x000fc80000000f00 */
[----:B0-----:R-:W-:-:S05]  /*1b040*/  @!P0 LEA R22, R3, R0, 0x18 ;  /* 0x0000000003168211 */ /* 0x001fca00078ec0ff */
[----:B------:R4:W-:Y:S01]  /*1b050*/  @!P0 STS.128 [R22+0x19cd0], R16 ;  /* 0x019cd01016008388 */ /* 0x0009e20000000c00 */
[----:B------:R-:W-:Y:S06]  /*1b060*/  BAR.ARV 0x5, 0x200 ;  /* 0x0148000000007b1d */ /* 0x000fec0000002000 */
.L_x_2185:
[----:B------:R-:W-:Y:S02]  /*1b070*/  ULDC UR4, c[0x0][0xc3c] ;  /* 0x00030f0000047ab9 */ /* 0x000fe40000000800 */
[----:B---3--:R-:W-:-:S13]  /*1b080*/  ISETP.GE.AND P0, PT, R19, UR4, PT ;  /* 0x0000000413007c0c */ /* 0x008fda000bf06270 */
[----:B------:R-:W-:Y:S05]  /*1b090*/  @!P0 BRA `(.L_x_2197) ;  /* 0xffffffa400a48947 */ /* 0x000fea000383ffff */
[----:B------:R-:W-:Y:S05]  /*1b0a0*/  BSYNC B7 ;  /* 0x0000000000077941 */ /* 0x000fea0003800000 */
.L_x_2081:
[----:B------:R-:W3:Y:S01]  /*1b0b0*/  LDL.LU R0, [R1+0x38] ;  /* 0x0000380001007983 */ /* 0x000ee20000300800 */
[----:B------:R-:W-:Y:S01]  /*1b0c0*/  BSSY B0, `(.L_x_2198) ;  /* 0x000000b000007945 */ /* 0x000fe20003800000 */
[----:B------:R-:W5:Y:S01]  /*1b0d0*/  S2R R5, SR_CgaCtaId ;  /* 0x0000000000057919 */ /* 0x000f620000008800 */
[----:B---3--:R-:W-:-:S05]  /*1b0e0*/  VIADD R0, R0, 0x1 ;  /* 0x0000000100007836 */ /* 0x008fca0000000000 */
[----:B01----:R-:W-:-:S04]  /*1b0f0*/  LEA.HI R2, R0, R0, RZ, 0x1 ;  /* 0x0000000000027211 */ /* 0x003fc800078f08ff */
[----:B------:R-:W-:Y:S02]  /*1b100*/  LOP3.LUT R3, R2, 0xfffffffe, RZ, 0xc0, !PT ;  /* 0xfffffffe02037812 */ /* 0x000fe400078ec0ff */
[----:B------:R-:W-:-:S03]  /*1b110*/  MOV R2, 0x400 ;  /* 0x0000040000027802 */ /* 0x000fc60000000f00 */
[----:B------:R-:W-:Y:S01]  /*1b120*/  IMAD.IADD R0, R0, 0x1, -R3 ;  /* 0x0000000100007824 */ /* 0x000fe200078e0a03 */
[----:B-----5:R-:W-:-:S04]  /*1b130*/  LEA R9, R5, R2, 0x18 ;  /* 0x0000000205097211 */ /* 0x020fc800078ec0ff */
[----:B------:R-:W-:-:S04]  /*1b140*/  SHF.L.U32 R0, R0, 0x1f, RZ ;  /* 0x0000001f00007819 */ /* 0x000fc800000006ff */
[----:B------:R-:W0:Y:S02]  /*1b150*/  SYNCS.PHASECHK.TRANS64.TRYWAIT P0, [R9+URZ+0x19c20], R0 ;  /* 0x019c2000090075a7 */ /* 0x000e24000800017f */
[----:B0-----:R-:W-:Y:S05]  /*1b160*/  @!P0 BRA `(.L_x_2199) ;  /* 0x0000001c009c8947 */ /* 0x001fea0003800000 */
.L_x_2286:
[----:B------:R-:W-:Y:S05]  /*1b170*/  BSYNC B0 ;  /* 0x0000000000007941 */ /* 0x000fea0003800000 */
.L_x_2198:
[----:B------:R-:W-:-:S03]  /*1b180*/  UMOV UR4, 0xffffffff ;  /* 0xffffffff00047882 */ /* 0x000fc60000000000 */
[----:B------:R-:W-:Y:S05]  /*1b190*/  BRA.DIV UR4, `(.L_x_2200) ;  /* 0x0000001e04a47947 */ /* 0x000fea000b800000 */
[----:B0-----:R-:W0:Y:S02]  /*1b1a0*/  S2R R0, SR_TID.X ;  /* 0x0000000000007919 */ /* 0x001e240000002100 */
[----:B0-----:R-:W-:-:S04]  /*1b1b0*/  SHF.R.U32.HI R0, RZ, 0x5, R0 ;  /* 0x00000005ff007819 */ /* 0x001fc80000011600 */
[----:B------:R-:W-:-:S05]  /*1b1c0*/  LOP3.LUT R0, R0, 0x3, RZ, 0xc0, !PT ;  /* 0x0000000300007812 */ /* 0x000fca00078ec0ff */
[----:B------:R0:W1:Y:S02]  /*1b1d0*/  SHFL.IDX PT, R14, R0, RZ, 0x1f ;  /* 0x00001fff000e7589 */ /* 0x00006400000e0000 */
.L_x_2289:
[----:B-1----:R-:W-:-:S13]  /*1b1e0*/  ISETP.NE.AND P0, PT, R14, RZ, PT ;  /* 0x000000ff0e00720c */ /* 0x002fda0003f05270 */
[----:B------:R-:W-:Y:S05]  /*1b1f0*/  @P0 BRA `(.L_x_1942) ;  /* 0x0000000000a40947 */ /* 0x000fea0003800000 */
[----:B------:R-:W-:-:S03]  /*1b200*/  UMOV UR4, 0xffffffff ;  /* 0xffffffff00047882 */ /* 0x000fc60000000000 */
[----:B------:R-:W-:Y:S05]  /*1b210*/  BRA.DIV UR4, `(.L_x_2201) ;  /* 0x0000001e04b87947 */ /* 0x000fea000b800000 */
[----:B------:R-:W-:-:S13]  /*1b220*/  ELECT P6, URZ, PT ;  /* 0x00000000003f782f */ /* 0x000fda00038c0000 */
.L_x_2292:
[----:B------:R-:W-:Y:S05]  /*1b230*/  @!P6 BRA `(.L_x_1942) ;  /* 0x000000000094e947 */ /* 0x000fea0003800000 */
[----:B------:R-:W-:-:S06]  /*1b240*/  ULOP3.LUT UR4, UR37, 0x2, URZ, 0xfc, !UPT ;  /* 0x0000000225047892 */ /* 0x000fcc000f8efc3f */
[----:B0-----:R-:W-:-:S05]  /*1b250*/  IMAD.U32 R0, RZ, RZ, UR4 ;  /* 0x00000004ff007e24 */ /* 0x001fca000f8e00ff */
[----:B------:R-:W-:-:S13]  /*1b260*/  ISETP.NE.AND P0, PT, R0, 0x3, PT ;  /* 0x000000030000780c */ /* 0x000fda0003f05270 */
[----:B------:R-:W-:Y:S05]  /*1b270*/  @!P0 BRA `(.L_x_2202) ;  /* 0x0000000000048947 */ /* 0x000fea0003800000 */
[----:B------:R-:W-:Y:S01]  /*1b280*/  BPT.TRAP 0x1 ;  /* 0x000000040000795c */ /* 0x000fe20000300000 */
.L_x_2202:
        /* <DEDUP_REMOVED lines=12> */
.L_x_2293:
[----:B------:R-:W1:Y:S02]  /*1b350*/  SYNCS.PHASECHK.TRANS64.TRYWAIT P1, [R3+URZ], R0 ;  /* 0x00000000030075a7 */ /* 0x000e64000802017f */
[----:B-1----:R-:W-:Y:S05]  /*1b360*/  @!P1 BRA `(.L_x_2204) ;  /* 0x0000001c00989947 */ /* 0x002fea0003800000 */
.L_x_2294:
[----:B------:R-:W-:Y:S05]  /*1b370*/  @!P0 BRA `(.L_x_2205) ;  /* 0x0000000000048947 */ /* 0x000fea0003800000 */
[----:B------:R-:W-:Y:S01]  /*1b380*/  BPT.TRAP 0x1 ;  /* 0x000000040000795c */ /* 0x000fe20000300000 */
.L_x_2205:
[----:B-1----:R-:W-:-:S04]  /*1b390*/  IMAD R3, R24, 0x8, R9 ;  /* 0x0000000818037824 */ /* 0x002fc800078e0209 */
[----:B------:R-:W1:Y:S02]  /*1b3a0*/  SYNCS.PHASECHK.TRANS64.TRYWAIT P1, [R3+URZ+0x19c60], R2 ;  /* 0x019c6002030075a7 */ /* 0x000e64000802017f */
[----:B-1----:R-:W-:Y:S05]  /*1b3b0*/  @!P1 BRA `(.L_x_2206) ;  /* 0x0000001c00989947 */ /* 0x002fea0003800000 */
.L_x_2295:
[----:B------:R-:W-:Y:S05]  /*1b3c0*/  @!P0 BRA `(.L_x_2207) ;  /* 0x0000000000048947 */ /* 0x000fea0003800000 */
[----:B------:R-:W-:Y:S01]  /*1b3d0*/  BPT.TRAP 0x1 ;  /* 0x000000040000795c */ /* 0x000fe20000300000 */
.L_x_2207:
[----:B------:R-:W-:-:S04]  /*1b3e0*/  IMAD R5, R4, 0x8, R9 ;  /* 0x0000000804057824 */ /* 0x000fc800078e0209 */
[----:B------:R-:W3:Y:S02]  /*1b3f0*/  SYNCS.PHASECHK.TRANS64.TRYWAIT P1, [R5+URZ+0x19c60], R0 ;  /* 0x019c6000050075a7 */ /* 0x000ee4000802017f */
[----:B---3--:R-:W-:Y:S05]  /*1b400*/  @!P1 BRA `(.L_x_2208) ;  /* 0x0000001c00989947 */ /* 0x008fea0003800000 */
.L_x_2296:
[----:B------:R-:W-:Y:S05]  /*1b410*/  @!P0 BRA `(.L_x_2209) ;  /* 0x0000000000048947 */ /* 0x000fea0003800000 */
[----:B------:R-:W-:Y:S01]  /*1b420*/  BPT.TRAP 0x1 ;  /* 0x000000040000795c */ /* 0x000fe20000300000 */
.L_x_2209:
[----:B------:R-:W5:Y:S02]  /*1b430*/  SYNCS.PHASECHK.TRANS64.TRYWAIT P0, [R3+URZ+0x19c80], R2 ;  /* 0x019c8002030075a7 */ /* 0x000f64000800017f */
[----:B-----5:R-:W-:Y:S05]  /*1b440*/  @!P0 BRA `(.L_x_2210) ;  /* 0x0000001c009c8947 */ /* 0x020fea0003800000 */
.L_x_2211:
[----:B------:R0:W0:Y:S02]  /*1b450*/  SYNCS.PHASECHK.TRANS64.TRYWAIT P0, [R5+URZ+0x19c80], R0 ;  /* 0x019c8000050075a7 */ /* 0x000024000800017f */
[----:B0-----:R-:W-:Y:S05]  /*1b460*/  @!P0 NANOSLEEP.SYNCS 0x989680 ;  /* 0x009896800000895d */ /* 0x001fea0003900000 */
[----:B------:R-:W0:Y:S02]  /*1b470*/  @!P0 SYNCS.PHASECHK.TRANS64 P0, [R5+URZ+0x19c80], R0 ;  /* 0x019c8000050085a7 */ /* 0x000e24000800007f */
[----:B0-----:R-:W-:Y:S05]  /*1b480*/  @!P0 BRA `(.L_x_2211) ;  /* 0xfffffffc00f08947 */ /* 0x001fea000383ffff */
.L_x_1942:
[----:B------:R-:W-:Y:S05]  /*1b490*/  BSYNC B8 ;  /* 0x0000000000087941 */ /* 0x000fea0003800000 */
.L_x_1939:
[----:B------:R-:W-:Y:S05]  /*1b4a0*/  EXIT ;  /* 0x000000000000794d */ /* 0x000fea0003800000 */
.L_x_1958:
[----:B0-----:R0:W1:Y:S02]  /*1b4b0*/  SYNCS.PHASECHK.TRANS64.TRYWAIT P5, [R82+URZ+0x19c90], R85 ;  /* 0x019c9055520075a7 */ /* 0x00106400080a017f */
[----:B-1----:R-:W-:Y:S05]  /*1b4c0*/  @!P5 NANOSLEEP.SYNCS 0x989680 ;  /* 0x009896800000d95d */ /* 0x002fea0003900000 */
[----:B------:R-:W1:Y:S02]  /*1b4d0*/  @!P5 SYNCS.PHASECHK.TRANS64 P5, [R82+URZ+0x19c90], R85 ;  /* 0x019c90555200d5a7 */ /* 0x000e6400080a007f */
[----:B-1----:R-:W-:Y:S05]  /*1b4e0*/  @!P5 BRA `(.L_x_1958) ;  /* 0xfffffffc00f0d947 */ /* 0x002fea000383ffff */
[----:B------:R-:W-:Y:S05]  /*1b4f0*/  BRA `(.L_x_2212) ;  /* 0xfffffe74000c7947 */ /* 0x000fea000383ffff */
.L_x_1974:
[----:B-1----:R1:W2:Y:S02]  /*1b500*/  SYNCS.PHASECHK.TRANS64.TRYWAIT P5, [R82+URZ+0x19c90], R85 ;  /* 0x019c9055520075a7 */ /* 0x0022a400080a017f */
[----:B--2---:R-:W-:Y:S05]  /*1b510*/  @!P5 NANOSLEEP.SYNCS 0x989680 ;  /* 0x009896800000d95d */ /* 0x004fea0003900000 */
[----:B------:R-:W2:Y:S02]  /*1b520*/  @!P5 SYNCS.PHASECHK.TRANS64 P5, [R82+URZ+0x19c90], R85 ;  /* 0x019c90555200d5a7 */ /* 0x000ea400080a007f */
[----:B--2---:R-:W-:Y:S05]  /*1b530*/  @!P5 BRA `(.L_x_1974) ;  /* 0xfffffffc00f0d947 */ /* 0x004fea000383ffff */
[----:B------:R-:W-:Y:S05]  /*1b540*/  BRA `(.L_x_2213) ;  /* 0xfffffe8c00007947 */ /* 0x000fea000383ffff */
.L_x_1983:
[----:B0-----:R0:W1:Y:S02]  /*1b550*/  SYNCS.PHASECHK.TRANS64.TRYWAIT P5, [R82+URZ+0x19c90], R85 ;  /* 0x019c9055520075a7 */ /* 0x00106400080a017f */
[----:B-1----:R-:W-:Y:S05]  /*1b560*/  @!P5 NANOSLEEP.SYNCS 0x989680 ;  /* 0x009896800000d95d */ /* 0x002fea0003900000 */
[----:B------:R-:W1:Y:S02]  /*1b570*/  @!P5 SYNCS.PHASECHK.TRANS64 P5, [R82+URZ+0x19c90], R85 ;  /* 0x019c90555200d5a7 */ /* 0x000e6400080a007f */
[----:B-1----:R-:W-:Y:S05]  /*1b580*/  @!P5 BRA `(.L_x_1983) ;  /* 0xfffffffc00f0d947 */ /* 0x002fea000383ffff */
[----:B------:R-:W-:Y:S05]  /*1b590*/  BRA `(.L_x_2214) ;  /* 0xfffffeac00087947 */ /* 0x000fea000383ffff */
.L_x_1987:
[----:B--2---:R2:W3:Y:S02]  /*1b5a0*/  SYNCS.PHASECHK.TRANS64.TRYWAIT P5, [R82+URZ+0x19cb0], R85 ;  /* 0x019cb055520075a7 */ /* 0x0044e400080a017f */
[----:B---3--:R-:W-:Y:S05]  /*1b5b0*/  @!P5 NANOSLEEP.SYNCS 0x989680 ;  /* 0x009896800000d95d */ /* 0x008fea0003900000 */
[----:B------:R-:W3:Y:S02]  /*1b5c0*/  @!P5 SYNCS.PHASECHK.TRANS64 P5, [R82+URZ+0x19cb0], R85 ;  /* 0x019cb0555200d5a7 */ /* 0x000ee400080a007f */
[----:B---3--:R-:W-:Y:S05]  /*1b5d0*/  @!P5 BRA `(.L_x_1987) ;  /* 0xfffffffc00f0d947 */ /* 0x008fea000383ffff */
[----:B------:R-:W-:Y:S05]  /*1b5e0*/  BRA `(.L_x_2215) ;  /* 0xfffffeac00787947 */ /* 0x000fea000383ffff */
.L_x_2005:
[----:B------:R-:W-:Y:S01]  /*1b5f0*/  BSSY B1, `(.L_x_2216) ;  /* 0x0000007000017945 */ /* 0x000fe20003800000 */
[----:B------:R-:W-:Y:S02]  /*1b600*/  IMAD.MOV.U32 R12, RZ, RZ, RZ ;  /* 0x000000ffff0c7224 */ /* 0x000fe400078e00ff */
[----:B------:R-:W-:Y:S02]  /*1b610*/  IMAD.MOV.U32 R11, RZ, RZ, 0x1e1f ;  /* 0x00001e1fff0b7424 */ /* 0x000fe400078e00ff */
[----:B------:R-:W-:-:S07]  /*1b620*/  IMAD.MOV.U32 R15, RZ, RZ, -0x1 ;  /* 0xffffffffff0f7424 */ /* 0x000fce00078e00ff */
[----:B------:R-:W-:Y:S05]  /*1b630*/  WARPSYNC.COLLECTIVE R15, `(.L_x_2217) ;  /* 0x000000000f087348 */ /* 0x000fea0003c00000 */
[----:B------:R0:W1:Y:S02]  /*1b640*/  SHFL.IDX P6, R14, R13, R12, R11 ;  /* 0x0000000c0d0e7389 */ /* 0x00006400000c000b */
[----:B01----:R-:W-:Y:S01]  /*1b650*/  ENDCOLLECTIVE ;  /* 0x000000000000791b */ /* 0x003fe20003800000 */
.L_x_2217:
[----:B------:R-:W-:Y:S05]  /*1b660*/  BSYNC B1 ;  /* 0x0000000000017941 */ /* 0x000fea0003800000 */
.L_x_2216:
        /* <DEDUP_REMOVED lines=8> */
.L_x_2218:
[----:B------:R-:W-:Y:S02]  /*1b6f0*/  IMAD.MOV.U32 R13, RZ, RZ, R4 ;  /* 0x000000ffff0d7224 */ /* 0x000fe400078e0004 */
[----:B------:R-:W-:-:S07]  /*1b700*/  IMAD.MOV.U32 R3, RZ, RZ, R14 ;  /* 0x000000ffff037224 */ /* 0x000fce00078e000e */
[----:B------:R-:W-:Y:S05]  /*1b710*/  WARPSYNC.COLLECTIVE R15, `(.L_x_2219) ;  /* 0x000000000f087348 */ /* 0x000fea0003c00000 */
[----:B------:R0:W1:Y:S02]  /*1b720*/  SHFL.IDX P6, R14, R13, R12, R11 ;  /* 0x0000000c0d0e7389 */ /* 0x00006400000c000b */
[----:B01----:R-:W-:Y:S01]  /*1b730*/  ENDCOLLECTIVE ;  /* 0x000000000000791b */ /* 0x003fe20003800000 */
.L_x_2219:
[----:B------:R-:W-:Y:S02]  /*1b740*/  IMAD.MOV.U32 R13, RZ, RZ, R5 ;  /* 0x000000ffff0d7224 */ /* 0x000fe400078e0005 */
[----:B------:R-:W-:-:S07]  /*1b750*/  IMAD.MOV.U32 R4, RZ, RZ, R14 ;  /* 0x000000ffff047224 */ /* 0x000fce00078e000e */
[----:B------:R-:W-:Y:S05]  /*1b760*/  WARPSYNC.COLLECTIVE R15, `(.L_x_2220) ;  /* 0x000000000f087348 */ /* 0x000fea0003c00000 */
[----:B------:R0:W1:Y:S02]  /*1b770*/  SHFL.IDX P6, R14, R13, R12, R11 ;  /* 0x0000000c0d0e7389 */ /* 0x00006400000c000b */
[----:B01----:R-:W-:Y:S01]  /*1b780*/  ENDCOLLECTIVE ;  /* 0x000000000000791b */ /* 0x003fe20003800000 */
.L_x_2220:
[----:B------:R-:W-:Y:S05]  /*1b790*/  BRA `(.L_x_2221) ;  /* 0xfffffebc00087947 */ /* 0x000fea000383ffff */
.L_x_2009:
[----:B-1----:R1:W2:Y:S02]  /*1b7a0*/  SYNCS.PHASECHK.TRANS64.TRYWAIT P0, [R16+URZ+0x19c00], R5 ;  /* 0x019c0005100075a7 */ /* 0x0022a4000800017f */
[----:B--2---:R-:W-:Y:S05]  /*1b7b0*/  @!P0 NANOSLEEP.SYNCS 0x989680 ;  /* 0x009896800000895d */ /* 0x004fea0003900000 */
[----:B------:R-:W2:Y:S02]  /*1b7c0*/  @!P0 SYNCS.PHASECHK.TRANS64 P0, [R16+URZ+0x19c00], R5 ;  /* 0x019c0005100085a7 */ /* 0x000ea4000800007f */
[----:B--2---:R-:W-:Y:S05]  /*1b7d0*/  @!P0 BRA `(.L_x_2009) ;  /* 0xfffffffc00f08947 */ /* 0x004fea000383ffff */
[----:B------:R-:W-:Y:S05]  /*1b7e0*/  BRA `(.L_x_2222) ;  /* 0xfffffebc00d87947 */ /* 0x000fea000383ffff */
.L_x_2015:
[----:B------:R-:W-:Y:S01]  /*1b7f0*/  BSSY B1, `(.L_x_2223) ;  /* 0x0000007000017945 */ /* 0x000fe20003800000 */
[----:B------:R-:W-:Y:S02]  /*1b800*/  IMAD.MOV.U32 R12, RZ, RZ, RZ ;  /* 0x000000ffff0c7224 */ /* 0x000fe400078e00ff */
[----:B------:R-:W-:Y:S02]  /*1b810*/  IMAD.MOV.U32 R11, RZ, RZ, 0x1e1f ;  /* 0x00001e1fff0b7424 */ /* 0x000fe400078e00ff */
[----:B------:R-:W-:-:S07]  /*1b820*/  IMAD.MOV.U32 R15, RZ, RZ, -0x1 ;  /* 0xffffffffff0f7424 */ /* 0x000fce00078e00ff */
[----:B------:R-:W-:Y:S05]  /*1b830*/  WARPSYNC.COLLECTIVE R15, `(.L_x_2224) ;  /* 0x000000000f087348 */ /* 0x000fea0003c00000 */
[----:B------:R0:W1:Y:S02]  /*1b840*/  SHFL.IDX P6, R14, R13, R12, R11 ;  /* 0x0000000c0d0e7389 */ /* 0x00006400000c000b */
[----:B01----:R-:W-:Y:S01]  /*1b850*/  ENDCOLLECTIVE ;  /* 0x000000000000791b */ /* 0x003fe20003800000 */
.L_x_2224:
[----:B------:R-:W-:Y:S05]  /*1b860*/  BSYNC B1 ;  /* 0x0000000000017941 */ /* 0x000fea0003800000 */
.L_x_2223:
        /* <DEDUP_REMOVED lines=8> */
.L_x_2225:
[----:B------:R-:W-:Y:S02]  /*1b8f0*/  IMAD.MOV.U32 R13, RZ, RZ, R20 ;  /* 0x000000ffff0d7224 */ /* 0x000fe400078e0014 */
[----:B------:R-:W-:-:S07]  /*1b900*/  IMAD.MOV.U32 R3, RZ, RZ, R14 ;  /* 0x000000ffff037224 */ /* 0x000fce00078e000e */
[----:B------:R-:W-:Y:S05]  /*1b910*/  WARPSYNC.COLLECTIVE R15, `(.L_x_2226) ;  /* 0x000000000f087348 */ /* 0x000fea0003c00000 */
[----:B------:R0:W1:Y:S02]  /*1b920*/  SHFL.IDX P6, R14, R13, R12, R11 ;  /* 0x0000000c0d0e7389 */ /* 0x00006400000c000b */
[----:B01----:R-:W-:Y:S01]  /*1b930*/  ENDCOLLECTIVE ;  /* 0x000000000000791b */ /* 0x003fe20003800000 */
.L_x_2226:
[----:B------:R-:W-:Y:S02]  /*1b940*/  IMAD.MOV.U32 R13, RZ, RZ, R21 ;  /* 0x000000ffff0d7224 */ /* 0x000fe400078e0015 */
[----:B------:R-:W-:-:S07]  /*1b950*/  IMAD.MOV.U32 R20, RZ, RZ, R14 ;  /* 0x000000ffff147224 */ /* 0x000fce00078e000e */
[----:B------:R-:W-:Y:S05]  /*1b960*/  WARPSYNC.COLLECTIVE R15, `(.L_x_2227) ;  /* 0x000000000f087348 */ /* 0x000fea0003c00000 */
[----:B------:R0:W1:Y:S02]  /*1b970*/  SHFL.IDX P6, R14, R13, R12, R11 ;  /* 0x0000000c0d0e7389 */ /* 0x00006400000c000b */
[----:B01----:R-:W-:Y:S01]  /*1b980*/  ENDCOLLECTIVE ;  /* 0x000000000000791b */ /* 0x003fe20003800000 */
.L_x_2227:
[----:B------:R-:W-:Y:S01]  /*1b990*/  IMAD.MOV.U32 R21, RZ, RZ, R14 ;  /* 0x000000ffff157224 */ /* 0x000fe200078e000e */
[----:B------:R-:W-:Y:S06]  /*1b9a0*/  BRA `(.L_x_2228) ;  /* 0xfffffed400c07947 */ /* 0x000fec000383ffff */
.L_x_2019:
[----:B-1----:R1:W2:Y:S02]  /*1b9b0*/  SYNCS.PHASECHK.TRANS64.TRYWAIT P0, [R16+URZ+0x19c00], R39 ;  /* 0x019c0027100075a7 */ /* 0x0022a4000800017f */
[----:B--2---:R-:W-:Y:S05]  /*1b9c0*/  @!P0 NANOSLEEP.SYNCS 0x989680 ;  /* 0x009896800000895d */ /* 0x004fea0003900000 */
[----:B------:R-:W2:Y:S02]  /*1b9d0*/  @!P0 SYNCS.PHASECHK.TRANS64 P0, [R16+URZ+0x19c00], R39 ;  /* 0x019c0027100085a7 */ /* 0x000ea4000800007f */
[----:B--2---:R-:W-:Y:S05]  /*1b9e0*/  @!P0 BRA `(.L_x_2019) ;  /* 0xfffffffc00f08947 */ /* 0x004fea000383ffff */
[----:B------:R-:W-:Y:S05]  /*1b9f0*/  BRA `(.L_x_2229) ;  /* 0xfffffed800847947 */ /* 0x000fea000383ffff */
.L_x_2025:
[----:B-1----:R1:W2:Y:S02]  /*1ba00*/  SYNCS.PHASECHK.TRANS64.TRYWAIT P0, [R10+URZ+0x19c30], R3 ;  /* 0x019c30030a0075a7 */ /* 0x0022a4000800017f */
[----:B--2---:R-:W-:Y:S05]  /*1ba10*/  @!P0 NANOSLEEP.SYNCS 0x989680 ;  /* 0x009896800000895d */ /* 0x004fea0003900000 */
[----:B------:R-:W2:Y:S02]  /*1ba20*/  @!P0 SYNCS.PHASECHK.TRANS64 P0, [R10+URZ+0x19c30], R3 ;  /* 0x019c30030a0085a7 */ /* 0x000ea4000800007f */
[----:B--2---:R-:W-:Y:S05]  /*1ba30*/  @!P0 BRA `(.L_x_2025) ;  /* 0xfffffffc00f08947 */ /* 0x004fea000383ffff */
[----:B------:R-:W-:Y:S05]  /*1ba40*/  BRA `(.L_x_2024) ;  /* 0xfffffef800e07947 */ /* 0x000fea000383ffff */
.L_x_2032:
[----:B-1----:R1:W2:Y:S02]  /*1ba50*/  SYNCS.PHASECHK.TRANS64.TRYWAIT P2, [R15+URZ+0x19c30], R0 ;  /* 0x019c30000f0075a7 */ /* 0x0022a4000804017f */
[----:B--2---:R-:W-:Y:S05]  /*1ba60*/  @!P2 NANOSLEEP.SYNCS 0x989680 ;  /* 0x009896800000a95d */ /* 0x004fea0003900000 */
[----:B------:R-:W2:Y:S02]  /*1ba70*/  @!P2 SYNCS.PHASECHK.TRANS64 P2, [R15+URZ+0x19c30], R0 ;  /* 0x019c30000f00a5a7 */ /* 0x000ea4000804007f */
[----:B--2---:R-:W-:Y:S05]  /*1ba80*/  @!P2 BRA `(.L_x_2032) ;  /* 0xfffffffc00f0a947 */ /* 0x004fea000383ffff */
[----:B------:R-:W-:Y:S05]  /*1ba90*/  BRA `(.L_x_2031) ;  /* 0xffffff1c00787947 */ /* 0x000fea000383ffff */
.L_x_2037:
[----:B-1----:R1:W2:Y:S02]  /*1baa0*/  SYNCS.PHASECHK.TRANS64.TRYWAIT P2, [R20+URZ+0x19c50], R0 ;  /* 0x019c5000140075a7 */ /* 0x0022a4000804017f */
[----:B--2---:R-:W-:Y:S05]  /*1bab0*/  @!P2 NANOSLEEP.SYNCS 0x989680 ;  /* 0x009896800000a95d */ /* 0x004fea0003900000 */
[----:B------:R-:W2:Y:S02]  /*1bac0*/  @!P2 SYNCS.PHASECHK.TRANS64 P2, [R20+URZ+0x19c50], R0 ;  /* 0x019c50001400a5a7 */ /* 0x000ea4000804007f */
[----:B--2---:R-:W-:Y:S05]  /*1bad0*/  @!P2 BRA `(.L_x_2037) ;  /* 0xfffffffc00f0a947 */ /* 0x004fea000383ffff */
[----:B------:R-:W-:Y:S05]  /*1bae0*/  BRA `(.L_x_2036) ;  /* 0xffffff1c00fc7947 */ /* 0x000fea000383ffff */
.L_x_2046:
[----:B-1----:R1:W2:Y:S02]  /*1baf0*/  SYNCS.PHASECHK.TRANS64.TRYWAIT P0, [R0+URZ+0x19c30], R3 ;  /* 0x019c3003000075a7 */ /* 0x0022a4000800017f */
[----:B--2---:R-:W-:Y:S05]  /*1bb00*/  @!P0 NANOSLEEP.SYNCS 0x989680 ;  /* 0x009896800000895d */ /* 0x004fea0003900000 */
[----:B------:R-:W2:Y:S02]  /*1bb10*/  @!P0 SYNCS.PHASECHK.TRANS64 P0, [R0+URZ+0x19c30], R3 ;  /* 0x019c3003000085a7 */ /* 0x000ea4000800007f */
[----:B--2---:R-:W-:Y:S05]  /*1bb20*/  @!P0 BRA `(.L_x_2046) ;  /* 0xfffffffc00f08947 */ /* 0x004fea000383ffff */
[----:B------:R-:W-:Y:S05]  /*1bb30*/  BRA `(.L_x_2045) ;  /* 0xffffff4400247947 */ /* 0x000fea000383ffff */
.L_x_2051:
[----:B-1----:R1:W2:Y:S02]  /*1bb40*/  SYNCS.PHASECHK.TRANS64.TRYWAIT P0, [R15+URZ+0x19c50], R0 ;  /* 0x019c50000f0075a7 */ /* 0x0022a4000800017f */
[----:B--2---:R-:W-:Y:S05]  /*1bb50*/  @!P0 NANOSLEEP.SYNCS 0x989680 ;  /* 0x009896800000895d */ /* 0x004fea0003900000 */
[----:B------:R-:W2:Y:S02]  /*1bb60*/  @!P0 SYNCS.PHASECHK.TRANS64 P0, [R15+URZ+0x19c50], R0 ;  /* 0x019c50000f0085a7 */ /* 0x000ea4000800007f */
[----:B--2---:R-:W-:Y:S05]  /*1bb70*/  @!P0 BRA `(.L_x_2051) ;  /* 0xfffffffc00f08947 */ /* 0x004fea000383ffff */
[----:B------:R-:W-:Y:S05]  /*1bb80*/  BRA `(.L_x_2050) ;  /* 0xffffff4400a87947 */ /* 0x000fea000383ffff */
.L_x_2058:
[----:B--2---:R2:W3:Y:S02]  /*1bb90*/  SYNCS.PHASECHK.TRANS64.TRYWAIT P0, [R12+URZ+0x19c50], R7 ;  /* 0x019c50070c0075a7 */ /* 0x0044e4000800017f */
[----:B---3--:R-:W-:Y:S05]  /*1bba0*/  @!P0 NANOSLEEP.SYNCS 0x989680 ;  /* 0x009896800000895d */ /* 0x008fea0003900000 */
[----:B------:R-:W3:Y:S02]  /*1bbb0*/  @!P0 SYNCS.PHASECHK.TRANS64 P0, [R12+URZ+0x19c50], R7 ;  /* 0x019c50070c0085a7 */ /* 0x000ee4000800007f */
[----:B---3--:R-:W-:Y:S05]  /*1bbc0*/  @!P0 BRA `(.L_x_2058) ;  /* 0xfffffffc00f08947 */ /* 0x008fea000383ffff */
[----:B------:R-:W-:Y:S05]  /*1bbd0*/  BRA `(.L_x_2057) ;  /* 0xffffff60002c7947 */ /* 0x000fea000383ffff */
.L_x_2087:
[----:B------:R-:W2:Y:S01]  /*1bbe0*/  S2R R6, SR_TID.X ;  /* 0x0000000000067919 */ /* 0x000ea20000002100 */
[----:B------:R-:W-:Y:S01]  /*1bbf0*/  BSSY B1, `(.L_x_2230) ;  /* 0x000000a000017945 */ /* 0x000fe20003800000 */
[----:B------:R-:W-:Y:S02]  /*1bc00*/  IMAD.MOV.U32 R12, RZ, RZ, RZ ;  /* 0x000000ffff0c7224 */ /* 0x000fe400078e00ff */
[----:B-1----:R-:W-:Y:S02]  /*1bc10*/  IMAD.MOV.U32 R11, RZ, RZ, 0x1f ;  /* 0x0000001fff0b7424 */ /* 0x002fe400078e00ff */
[----:B------:R-:W-:Y:S01]  /*1bc20*/  IMAD.MOV.U32 R15, RZ, RZ, -0x1 ;  /* 0xffffffffff0f7424 */ /* 0x000fe200078e00ff */
[----:B--2---:R-:W-:-:S04]  /*1bc30*/  SHF.R.U32.HI R6, RZ, 0x5, R6 ;  /* 0x00000005ff067819 */ /* 0x004fc80000011606 */
[----:B------:R-:W-:-:S05]  /*1bc40*/  LOP3.LUT R6, R6, 0x3, RZ, 0xc0, !PT ;  /* 0x0000000306067812 */ /* 0x000fca00078ec0ff */
[----:B0-----:R-:W-:-:S07]  /*1bc50*/  IMAD.MOV.U32 R13, RZ, RZ, R6 ;  /* 0x000000ffff0d7224 */ /* 0x001fce00078e0006 */
[----:B------:R-:W-:Y:S05]  /*1bc60*/  WARPSYNC.COLLECTIVE R15, `(.L_x_2231) ;  /* 0x000000000f087348 */ /* 0x000fea0003c00000 */
[----:B------:R0:W1:Y:S02]  /*1bc70*/  SHFL.IDX P6, R14, R13, R12, R11 ;  /* 0x0000000c0d0e7389 */ /* 0x00006400000c000b */
[----:B01----:R-:W-:Y:S01]  /*1bc80*/  ENDCOLLECTIVE ;  /* 0x000000000000791b */ /* 0x003fe20003800000 */
.L_x_2231:
[----:B------:R-:W-:Y:S05]  /*1bc90*/  BSYNC B1 ;  /* 0x0000000000017941 */ /* 0x000fea0003800000 */
.L_x_2230:
[----:B------:R-:W-:Y:S05]  /*1bca0*/  BRA `(.L_x_2232) ;  /* 0xffffffa000907947 */ /* 0x000fea000383ffff */
.L_x_2089:
[----:B------:R-:W-:Y:S01]  /*1bcb0*/  BSSY B1, `(.L_x_2233) ;  /* 0x0000006000017945 */ /* 0x000fe20003800000 */
[----:B------:R-:W-:-:S07]  /*1bcc0*/  IMAD.MOV.U32 R15, RZ, RZ, -0x1 ;  /* 0xffffffffff0f7424 */ /* 0x000fce00078e00ff */
[----:B012---:R-:W-:Y:S05]  /*1bcd0*/  WARPSYNC.COLLECTIVE R15, `(.L_x_2234) ;  /* 0x000000000f0c7348 */ /* 0x007fea0003c00000 */
[----:B------:R-:W-:Y:S02]  /*1bce0*/  ELECT P6, UR62, PT ;  /* 0x00000000003e782f */ /* 0x000fe400038c0000 */
[----:B------:R-:W-:Y:S01]  /*1bcf0*/  MOV R14, UR62 ;  /* 0x0000003e000e7c02 */ /* 0x000fe20008000f00 */
[----:B012---:R-:W-:Y:S10]  /*1bd00*/  ENDCOLLECTIVE ;  /* 0x000000000000791b */ /* 0x007ff40003800000 */
.L_x_2234:
[----:B------:R-:W-:Y:S05]  /*1bd10*/  BSYNC B1 ;  /* 0x0000000000017941 */ /* 0x000fea0003800000 */
.L_x_2233:
[----:B------:R-:W-:Y:S05]  /*1bd20*/  BRA `(.L_x_2088) ;  /* 0xffffffa000887947 */ /* 0x000fea000383ffff */
.L_x_2091:
[----:B--2---:R2:W3:Y:S02]  /*1bd30*/  SYNCS.PHASECHK.TRANS64.TRYWAIT P0, [R22+URZ+0x19c20], R5 ;  /* 0x019c2005160075a7 */ /* 0x0044e4000800017f */
[----:B---3--:R-:W-:Y:S05]  /*1bd40*/  @!P0 NANOSLEEP.SYNCS 0x989680 ;  /* 0x009896800000895d */ /* 0x008fea0003900000 */
[----:B------:R-:W3:Y:S02]  /*1bd50*/  @!P0 SYNCS.PHASECHK.TRANS64 P0, [R22+URZ+0x19c20], R5 ;  /* 0x019c2005160085a7 */ /* 0x000ee4000800007f */
[----:B---3--:R-:W-:Y:S05]  /*1bd60*/  @!P0 BRA `(.L_x_2091) ;  /* 0xfffffffc00f08947 */ /* 0x008fea000383ffff */
[----:B------:R-:W-:Y:S05]  /*1bd70*/  BRA `(.L_x_2235) ;  /* 0xffffffa000987947 */ /* 0x000fea000383ffff */
.L_x_2095:
[----:B---3--:R3:W4:Y:S02]  /*1bd80*/  SYNCS.PHASECHK.TRANS64.TRYWAIT P0, [R8+URZ+0x19ca0], R10 ;  /* 0x019ca00a080075a7 */ /* 0x008724000800017f */
[----:B----4-:R-:W-:Y:S05]  /*1bd90*/  @!P0 NANOSLEEP.SYNCS 0x989680 ;  /* 0x009896800000895d */ /* 0x010fea0003900000 */
[----:B------:R-:W4:Y:S02]  /*1bda0*/  @!P0 SYNCS.PHASECHK.TRANS64 P0, [R8+URZ+0x19ca0], R10 ;  /* 0x019ca00a080085a7 */ /* 0x000f24000800007f */
[----:B----4-:R-:W-:Y:S05]  /*1bdb0*/  @!P0 BRA `(.L_x_2095) ;  /* 0xfffffffc00f08947 */ /* 0x010fea000383ffff */
[----:B------:R-:W-:Y:S05]  /*1bdc0*/  BRA `(.L_x_2236) ;  /* 0xffffffa000b07947 */ /* 0x000fea000383ffff */
.L_x_2102:
[----:B0-----:R0:W2:Y:S02]  /*1bdd0*/  SYNCS.PHASECHK.TRANS64.TRYWAIT P0, [R8+URZ+0x19cc0], R10 ;  /* 0x019cc00a080075a7 */ /* 0x0010a4000800017f */
[----:B--2---:R-:W-:Y:S05]  /*1bde0*/  @!P0 NANOSLEEP.SYNCS 0x989680 ;  /* 0x009896800000895d */ /* 0x004fea0003900000 */
[----:B------:R-:W2:Y:S02]  /*1bdf0*/  @!P0 SYNCS.PHASECHK.TRANS64 P0, [R8+URZ+0x19cc0], R10 ;  /* 0x019cc00a080085a7 */ /* 0x000ea4000800007f */
[----:B--2---:R-:W-:Y:S05]  /*1be00*/  @!P0 BRA `(.L_x_2102) ;  /* 0xfffffffc00f08947 */ /* 0x004fea000383ffff */
[----:B------:R-:W-:Y:S05]  /*1be10*/  BRA `(.L_x_2237) ;  /* 0xffffffa400ac7947 */ /* 0x000fea000383ffff */
.L_x_2111:
[----:B---3--:R3:W4:Y:S02]  /*1be20*/  SYNCS.PHASECHK.TRANS64.TRYWAIT P1, [R8+URZ+0x19ca0], R7 ;  /* 0x019ca007080075a7 */ /* 0x008724000802017f */
[----:B----4-:R-:W-:Y:S05]  /*1be30*/  @!P1 NANOSLEEP.SYNCS 0x989680 ;  /* 0x009896800000995d */ /* 0x010fea0003900000 */
[----:B------:R-:W4:Y:S02]  /*1be40*/  @!P1 SYNCS.PHASECHK.TRANS64 P1, [R8+URZ+0x19ca0], R7 ;  /* 0x019ca007080095a7 */ /* 0x000f24000802007f */
[----:B----4-:R-:W-:Y:S05]  /*1be50*/  @!P1 BRA `(.L_x_2111) ;  /* 0xfffffffc00f09947 */ /* 0x010fea000383ffff */
[----:B------:R-:W-:Y:S05]  /*1be60*/  BRA `(.L_x_2238) ;  /* 0xffffffa800e07947 */ /* 0x000fea000383ffff */
.L_x_2118:
[----:B0-----:R0:W2:Y:S02]  /*1be70*/  SYNCS.PHASECHK.TRANS64.TRYWAIT P1, [R8+URZ+0x19cc0], R7 ;  /* 0x019cc007080075a7 */ /* 0x0010a4000802017f */
[----:B--2---:R-:W-:Y:S05]  /*1be80*/  @!P1 NANOSLEEP.SYNCS 0x989680 ;  /* 0x009896800000995d */ /* 0x004fea0003900000 */
[----:B------:R-:W2:Y:S02]  /*1be90*/  @!P1 SYNCS.PHASECHK.TRANS64 P1, [R8+URZ+0x19cc0], R7 ;  /* 0x019cc007080095a7 */ /* 0x000ea4000802007f */
[----:B--2---:R-:W-:Y:S05]  /*1bea0*/  @!P1 BRA `(.L_x_2118) ;  /* 0xfffffffc00f09947 */ /* 0x004fea000383ffff */
[----:B------:R-:W-:Y:S05]  /*1beb0*/  BRA `(.L_x_2239) ;  /* 0xffffffac00d87947 */ /* 0x000fea000383ffff */
.L_x_2135:
[----:B------:R-:W4:Y:S01]  /*1bec0*/  S2R R20, SR_TID.X ;  /* 0x0000000000147919 */ /* 0x000f220000002100 */
[----:B------:R-:W-:Y:S01]  /*1bed0*/  BSSY B0, `(.L_x_2240) ;  /* 0x000000a000007945 */ /* 0x000fe20003800000 */
[----:B------:R-:W-:Y:S02]  /*1bee0*/  IMAD.MOV.U32 R12, RZ, RZ, RZ ;  /* 0x000000ffff0c7224 */ /* 0x000fe400078e00ff */
[----:B-1----:R-:W-:Y:S02]  /*1bef0*/  IMAD.MOV.U32 R11, RZ, RZ, 0x1f ;  /* 0x0000001fff0b7424 */ /* 0x002fe400078e00ff */
[----:B------:R-:W-:Y:S01]  /*1bf00*/  IMAD.MOV.U32 R15, RZ, RZ, -0x1 ;  /* 0xffffffffff0f7424 */ /* 0x000fe200078e00ff */
[----:B----4-:R-:W-:-:S04]  /*1bf10*/  SHF.R.U32.HI R20, RZ, 0x5, R20 ;  /* 0x00000005ff147819 */ /* 0x010fc80000011614 */
[----:B------:R-:W-:-:S05]  /*1bf20*/  LOP3.LUT R20, R20, 0x3, RZ, 0xc0, !PT ;  /* 0x0000000314147812 */ /* 0x000fca00078ec0ff */
[----:B0-----:R-:W-:-:S07]  /*1bf30*/  IMAD.MOV.U32 R13, RZ, RZ, R20 ;  /* 0x000000ffff0d7224 */ /* 0x001fce00078e0014 */
[----:B--23--:R-:W-:Y:S05]  /*1bf40*/  WARPSYNC.COLLECTIVE R15, `(.L_x_2241) ;  /* 0x000000000f087348 */ /* 0x00cfea0003c00000 */
[----:B------:R0:W1:Y:S02]  /*1bf50*/  SHFL.IDX P6, R14, R13, R12, R11 ;  /* 0x0000000c0d0e7389 */ /* 0x00006400000c000b */
[----:B0123--:R-:W-:Y:S01]  /*1bf60*/  ENDCOLLECTIVE ;  /* 0x000000000000791b */ /* 0x00ffe20003800000 */
.L_x_2241:
[----:B------:R-:W-:Y:S05]  /*1bf70*/  BSYNC B0 ;  /* 0x0000000000007941 */ /* 0x000fea0003800000 */
.L_x_2240:
[----:B------:R-:W-:Y:S05]  /*1bf80*/  BRA `(.L_x_2242) ;  /* 0xffffffb800f07947 */ /* 0x000fea000383ffff */
.L_x_2137:
[----:B------:R-:W-:Y:S01]  /*1bf90*/  BSSY B0, `(.L_x_2243) ;  /* 0x0000006000007945 */ /* 0x000fe20003800000 */
[----:B------:R-:W-:-:S07]  /*1bfa0*/  IMAD.MOV.U32 R15, RZ, RZ, -0x1 ;  /* 0xffffffffff0f7424 */ /* 0x000fce00078e00ff */
[----:B-1234-:R-:W-:Y:S05]  /*1bfb0*/  WARPSYNC.COLLECTIVE R15, `(.L_x_2244) ;  /* 0x000000000f0c7348 */ /* 0x01efea0003c00000 */
[----:B------:R-:W-:Y:S02]  /*1bfc0*/  ELECT P6, UR62, PT ;  /* 0x00000000003e782f */ /* 0x000fe400038c0000 */
[----:B------:R-:W-:Y:S01]  /*1bfd0*/  MOV R14, UR62 ;  /* 0x0000003e000e7c02 */ /* 0x000fe20008000f00 */
[----:B-1234-:R-:W-:Y:S10]  /*1bfe0*/  ENDCOLLECTIVE ;  /* 0x000000000000791b */ /* 0x01eff40003800000 */
.L_x_2244:
[----:B------:R-:W-:Y:S05]  /*1bff0*/  BSYNC B0 ;  /* 0x0000000000007941 */ /* 0x000fea0003800000 */
.L_x_2243:
[----:B------:R-:W-:Y:S05]  /*1c000*/  BRA `(.L_x_2245) ;  /* 0xffffffb800f07947 */ /* 0x000fea000383ffff */
.L_x_2139:
[----:B0-----:R0:W4:Y:S02]  /*1c010*/  SYNCS.PHASECHK.TRANS64.TRYWAIT P0, [R4+URZ+0x19c80], R3 ;  /* 0x019c8003040075a7 */ /* 0x001124000800017f */
[----:B----4-:R-:W-:Y:S05]  /*1c020*/  @!P0 NANOSLEEP.SYNCS 0x989680 ;  /* 0x009896800000895d */ /* 0x010fea0003900000 */
[----:B------:R-:W4:Y:S02]  /*1c030*/  @!P0 SYNCS.PHASECHK.TRANS64 P0, [R4+URZ+0x19c80], R3 ;  /* 0x019c8003040085a7 */ /* 0x000f24000800007f */
[----:B----4-:R-:W-:Y:S05]  /*1c040*/  @!P0 BRA `(.L_x_2139) ;  /* 0xfffffffc00f08947 */ /* 0x010fea000383ffff */
[----:B------:R-:W-:Y:S05]  /*1c050*/  BRA `(.L_x_2246) ;  /* 0xffffffbc00547947 */ /* 0x000fea000383ffff */
.L_x_2141:
[----:B--2---:R2:W4:Y:S02]  /*1c060*/  SYNCS.PHASECHK.TRANS64.TRYWAIT P0, [R4+URZ+0x19c40], R3 ;  /* 0x019c4003040075a7 */ /* 0x004524000800017f */
[----:B----4-:R-:W-:Y:S05]  /*1c070*/  @!P0 NANOSLEEP.SYNCS 0x989680 ;  /* 0x009896800000895d */ /* 0x010fea0003900000 */
[----:B------:R-:W4:Y:S02]  /*1c080*/  @!P0 SYNCS.PHASECHK.TRANS64 P0, [R4+URZ+0x19c40], R3 ;  /* 0x019c4003040085a7 */ /* 0x000f24000800007f */
[----:B----4-:R-:W-:Y:S05]  /*1c090*/  @!P0 BRA `(.L_x_2141) ;  /* 0xfffffffc00f08947 */ /* 0x010fea000383ffff */
[----:B------:R-:W-:Y:S05]  /*1c0a0*/  BRA `(.L_x_2247) ;  /* 0xffffffbc00d07947 */ /* 0x000fea000383ffff */
.L_x_2145:
        /* <DEDUP_REMOVED lines=9> */
.L_x_2248:
[----:B------:R-:W-:Y:S01]  /*1c140*/  ISETP.GE.AND P4, PT, R17, R0, PT ;  /* 0x000000001100720c */ /* 0x000fe20003f86270 */
[----:B------:R-:W-:Y:S02]  /*1c150*/  IMAD.MOV.U32 R13, RZ, RZ, R6 ;  /* 0x000000ffff0d7224 */ /* 0x000fe400078e0006 */
[----:B------:R-:W-:-:S10]  /*1c160*/  IMAD.MOV.U32 R2, RZ, RZ, R14 ;  /* 0x000000ffff027224 */ /* 0x000fd400078e000e */
[----:B------:R-:W-:Y:S05]  /*1c170*/  WARPSYNC.COLLECTIVE R15, `(.L_x_2249) ;  /* 0x000000000f087348 */ /* 0x000fea0003c00000 */
[----:B------:R0:W1:Y:S02]  /*1c180*/  SHFL.IDX P6, R14, R13, R12, R11 ;  /* 0x0000000c0d0e7389 */ /* 0x00006400000c000b */
[----:B01----:R-:W-:Y:S01]  /*1c190*/  ENDCOLLECTIVE ;  /* 0x000000000000791b */ /* 0x003fe20003800000 */
.L_x_2249:
[----:B------:R-:W-:Y:S02]  /*1c1a0*/  IMAD.MOV.U32 R13, RZ, RZ, R4 ;  /* 0x000000ffff0d7224 */ /* 0x000fe400078e0004 */
[----:B------:R-:W-:Y:S02]  /*1c1b0*/  IMAD.MOV.U32 R12, RZ, RZ, 0x1 ;  /* 0x00000001ff0c7424 */ /* 0x000fe400078e00ff */
[----:B------:R-:W-:-:S07]  /*1c1c0*/  IMAD.MOV.U32 R3, RZ, RZ, R14 ;  /* 0x000000ffff037224 */ /* 0x000fce00078e000e */
[----:B------:R-:W-:Y:S05]  /*1c1d0*/  WARPSYNC.COLLECTIVE R15, `(.L_x_2250) ;  /* 0x000000000f087348 */ /* 0x000fea0003c00000 */
[----:B------:R0:W1:Y:S02]  /*1c1e0*/  SHFL.IDX P6, R14, R13, R12, R11 ;  /* 0x0000000c0d0e7389 */ /* 0x00006400000c000b */
[----:B01----:R-:W-:Y:S01]  /*1c1f0*/  ENDCOLLECTIVE ;  /* 0x000000000000791b */ /* 0x003fe20003800000 */
.L_x_2250:
        /* <DEDUP_REMOVED lines=10> */
.L_x_2251:
[----:B------:R-:W-:Y:S01]  /*1c2a0*/  @!PT LDS RZ, [RZ] ;  /* 0x00000000fffff984 */ /* 0x000fe20000000800 */
[----:B------:R-:W-:Y:S01]  /*1c2b0*/  @!PT LDS RZ, [RZ] ;  /* 0x00000000fffff984 */ /* 0x000fe20000000800 */
[----:B------:R-:W-:Y:S01]  /*1c2c0*/  @!PT LDS RZ, [RZ] ;  /* 0x00000000fffff984 */ /* 0x000fe20000000800 */
[----:B------:R0:W-:Y:S04]  /*1c2d0*/  @!P4 LDGSTS.E.BYPASS.LTC128B.128 [R8+0xf000], desc[UR42][R2.64], !P2 ;  /* 0x0f0000000208cfae */ /* 0x0001e8000d101d6a */
[----:B------:R0:W-:Y:S04]  /*1c2e0*/  @!P4 LDGSTS.E.BYPASS.LTC128B.128 [R8+0x10800], desc[UR42][R2.64+0x20], !P1 ;  /* 0x108000200208cfae */ /* 0x0001e8000c901d6a */
[----:B------:R0:W-:Y:S01]  /*1c2f0*/  @!P4 LDGSTS.E.BYPASS.LTC128B.128 [R8+0x12000], desc[UR42][R2.64+0x40], !P0 ;  /* 0x120000400208cfae */ /* 0x0001e2000c101d6a */
[----:B------:R-:W-:Y:S02]  /*1c300*/  IMAD.MOV.U32 R13, RZ, RZ, R5 ;  /* 0x000000ffff0d7224 */ /* 0x000fe400078e0005 */
[----:B------:R-:W-:-:S02]  /*1c310*/  IMAD.MOV.U32 R12, RZ, RZ, RZ ;  /* 0x000000ffff0c7224 */ /* 0x000fc400078e00ff */
[----:B------:R-:W-:-:S07]  /*1c320*/  IMAD.MOV.U32 R6, RZ, RZ, R14 ;  /* 0x000000ffff067224 */ /* 0x000fce00078e000e */
[----:B0-----:R-:W-:Y:S05]  /*1c330*/  WARPSYNC.COLLECTIVE R15, `(.L_x_2252) ;  /* 0x000000000f087348 */ /* 0x001fea0003c00000 */
[----:B------:R1:W2:Y:S02]  /*1c340*/  SHFL.IDX P6, R14, R13, R12, R11 ;  /* 0x0000000c0d0e7389 */ /* 0x0002a400000c000b */
[----:B012---:R-:W-:Y:S01]  /*1c350*/  ENDCOLLECTIVE ;  /* 0x000000000000791b */ /* 0x007fe20003800000 */
.L_x_2252:
[----:B------:R-:W-:-:S05]  /*1c360*/  VIADD R3, R17, 0x40 ;  /* 0x0000004011037836 */ /* 0x000fca0000000000 */
[----:B------:R-:W-:Y:S01]  /*1c370*/  ISETP.GE.AND P4, PT, R3, R0, PT ;  /* 0x000000000300720c */ /* 0x000fe20003f86270 */
[----:B------:R-:W-:-:S12]  /*1c380*/  IMAD.MOV.U32 R13, RZ, RZ, R7 ;  /* 0x000000ffff0d7224 */ /* 0x000fd800078e0007 */
[----:B------:R-:W-:Y:S01]  /*1c390*/  @!P4 IADD3 R2, P3, R10, R6, RZ ;  /* 0x000000060a02c210 */ /* 0x000fe20007f7e0ff */
[----:B------:R-:W-:-:S12]  /*1c3a0*/  IMAD.MOV.U32 R5, RZ, RZ, R14 ;  /* 0x000000ffff057224 */ /* 0x000fd800078e000e */
[----:B------:R-:W-:Y:S05]  /*1c3b0*/  WARPSYNC.COLLECTIVE R15, `(.L_x_2253) ;  /* 0x000000000f087348 */ /* 0x000fea0003c00000 */
[----:B------:R0:W1:Y:S02]  /*1c3c0*/  SHFL.IDX P6, R14, R13, R12, R11 ;  /* 0x0000000c0d0e7389 */ /* 0x00006400000c000b */
[----:B01----:R-:W-:Y:S01]  /*1c3d0*/  ENDCOLLECTIVE ;  /* 0x000000000000791b */ /* 0x003fe20003800000 */
.L_x_2253:
[----:B------:R-:W-:-:S05]  /*1c3e0*/  @!P4 IMAD.X R3, RZ, RZ, R4, P3 ;  /* 0x000000ffff03c224 */ /* 0x000fca00018e0604 */
[----:B------:R-:W-:Y:S01]  /*1c3f0*/  @!PT LDS RZ, [RZ] ;  /* 0x00000000fffff984 */ /* 0x000fe20000000800 */
[----:B------:R-:W-:Y:S01]  /*1c400*/  @!PT LDS RZ, [RZ] ;  /* 0x00000000fffff984 */ /* 0x000fe20000000800 */
[----:B------:R-:W-:Y:S01]  /*1c410*/  @!PT LDS RZ, [RZ] ;  /* 0x00000000fffff984 */ /* 0x000fe20000000800 */
[----:B------:R-:W-:Y:S04]  /*1c420*/  @!P4 LDGSTS.E.BYPASS.LTC128B.128 [R8+0xf800], desc[UR42][R2.64], !P2 ;  /* 0x0f8000000208cfae */ /* 0x000fe8000d101d6a */
[----:B------:R-:W-:Y:S04]  /*1c430*/  @!P4 LDGSTS.E.BYPASS.LTC128B.128 [R8+0x11000], desc[UR42][R2.64+0x20], !P1 ;  /* 0x110000200208cfae */ /* 0x000fe8000c901d6a */
[----:B------:R0:W-:Y:S02]  /*1c440*/  @!P4 LDGSTS.E.BYPASS.LTC128B.128 [R8+0x12800], desc[UR42][R2.64+0x40], !P0 ;  /* 0x128000400208cfae */ /* 0x0001e4000c101d6a */
[----:B0-----:R-:W-:Y:S01]  /*1c450*/  IMAD.MOV.U32 R2, RZ, RZ, R14 ;  /* 0x000000ffff027224 */ /* 0x001fe200078e000e */
[----:B------:R-:W-:Y:S06]  /*1c460*/  BRA `(.L_x_2254) ;  /* 0xffffffc400c47947 */ /* 0x000fec000383ffff */
.L_x_2150:
[----:B-1----:R1:W2:Y:S02]  /*1c470*/  SYNCS.PHASECHK.TRANS64.TRYWAIT P0, [R22+URZ+0x19c20], R3 ;  /* 0x019c2003160075a7 */ /* 0x0022a4000800017f */
[----:B--2---:R-:W-:Y:S05]  /*1c480*/  @!P0 NANOSLEEP.SYNCS 0x989680 ;  /* 0x009896800000895d */ /* 0x004fea0003900000 */
[----:B------:R-:W2:Y:S02]  /*1c490*/  @!P0 SYNCS.PHASECHK.TRANS64 P0, [R22+URZ+0x19c20], R3 ;  /* 0x019c2003160085a7 */ /* 0x000ea4000800007f */
[----:B--2---:R-:W-:Y:S05]  /*1c4a0*/  @!P0 BRA `(.L_x_2150) ;  /* 0xfffffffc00f08947 */ /* 0x004fea000383ffff */
[----:B------:R-:W-:Y:S05]  /*1c4b0*/  BRA `(.L_x_2255) ;  /* 0xffffffc800347947 */ /* 0x000fea000383ffff */
.L_x_2156:
[----:B-1----:R1:W2:Y:S02]  /*1c4c0*/  SYNCS.PHASECHK.TRANS64.TRYWAIT P0, [R6+URZ+0x19c80], R4 ;  /* 0x019c8004060075a7 */ /* 0x0022a4000800017f */
[----:B--2---:R-:W-:Y:S05]  /*1c4d0*/  @!P0 NANOSLEEP.SYNCS 0x989680 ;  /* 0x009896800000895d */ /* 0x004fea0003900000 */
[----:B------:R-:W2:Y:S02]  /*1c4e0*/  @!P0 SYNCS.PHASECHK.TRANS64 P0, [R6+URZ+0x19c80], R4 ;  /* 0x019c8004060085a7 */ /* 0x000ea4000800007f */
[----:B--2---:R-:W-:Y:S05]  /*1c4f0*/  @!P0 BRA `(.L_x_2156) ;  /* 0xfffffffc00f08947 */ /* 0x004fea000383ffff */
[----:B------:R-:W-:Y:S05]  /*1c500*/  BRA `(.L_x_2256) ;  /* 0xffffffc800dc7947 */ /* 0x000fea000383ffff */
.L_x_2163:
[----:B0-----:R0:W2:Y:S02]  /*1c510*/  SYNCS.PHASECHK.TRANS64.TRYWAIT P0, [R6+URZ+0x19c40], R4 ;  /* 0x019c4004060075a7 */ /* 0x0010a4000800017f */
[----:B--2---:R-:W-:Y:S05]  /*1c520*/  @!P0 NANOSLEEP.SYNCS 0x989680 ;  /* 0x009896800000895d */ /* 0x004fea0003900000 */
[----:B------:R-:W2:Y:S02]  /*1c530*/  @!P0 SYNCS.PHASECHK.TRANS64 P0, [R6+URZ+0x19c40], R4 ;  /* 0x019c4004060085a7 */ /* 0x000ea4000800007f */
[----:B--2---:R-:W-:Y:S05]  /*1c540*/  @!P0 BRA `(.L_x_2163) ;  /* 0xfffffffc00f08947 */ /* 0x004fea000383ffff */
[----:B------:R-:W-:Y:S05]  /*1c550*/  BRA `(.L_x_2257) ;  /* 0xffffffcc00d87947 */ /* 0x000fea000383ffff */
.L_x_2171:
[----:B-1----:R1:W2:Y:S02]  /*1c560*/  SYNCS.PHASECHK.TRANS64.TRYWAIT P0, [R3+URZ+0x19c70], R4 ;  /* 0x019c7004030075a7 */ /* 0x0022a4000800017f */
[----:B--2---:R-:W-:Y:S05]  /*1c570*/  @!P0 NANOSLEEP.SYNCS 0x989680 ;  /* 0x009896800000895d */ /* 0x004fea0003900000 */
[----:B------:R-:W2:Y:S02]  /*1c580*/  @!P0 SYNCS.PHASECHK.TRANS64 P0, [R3+URZ+0x19c70], R4 ;  /* 0x019c7004030085a7 */ /* 0x000ea4000800007f */
[----:B--2---:R-:W-:Y:S05]  /*1c590*/  @!P0 BRA `(.L_x_2171) ;  /* 0xfffffffc00f08947 */ /* 0x004fea000383ffff */
[----:B------:R-:W-:Y:S05]  /*1c5a0*/  BRA `(.L_x_2258) ;  /* 0xffffffd000ec7947 */ /* 0x000fea000383ffff */
.L_x_2173:
[----:B-1----:R1:W2:Y:S02]  /*1c5b0*/  SYNCS.PHASECHK.TRANS64.TRYWAIT P0, [R3+URZ+0x19c60], R4 ;  /* 0x019c6004030075a7 */ /* 0x0022a4000800017f */
[----:B--2---:R-:W-:Y:S05]  /*1c5c0*/  @!P0 NANOSLEEP.SYNCS 0x989680 ;  /* 0x009896800000895d */ /* 0x004fea0003900000 */
[----:B------:R-:W2:Y:S02]  /*1c5d0*/  @!P0 SYNCS.PHASECHK.TRANS64 P0, [R3+URZ+0x19c60], R4 ;  /* 0x019c6004030085a7 */ /* 0x000ea4000800007f */
[----:B--2---:R-:W-:Y:S05]  /*1c5e0*/  @!P0 BRA `(.L_x_2173) ;  /* 0xfffffffc00f08947 */ /* 0x004fea000383ffff */
[----:B------:R-:W-:Y:S05]  /*1c5f0*/  BRA `(.L_x_2259) ;  /* 0xffffffd000f47947 */ /* 0x000fea000383ffff */
.L_x_2180:
[----:B-1----:R1:W2:Y:S02]  /*1c600*/  SYNCS.PHASECHK.TRANS64.TRYWAIT P1, [R3+URZ+0x19c70], R0 ;  /* 0x019c7000030075a7 */ /* 0x0022a4000802017f */
[----:B--2---:R-:W-:Y:S05]  /*1c610*/  @!P1 NANOSLEEP.SYNCS 0x989680 ;  /* 0x009896800000995d */ /* 0x004fea0003900000 */
[----:B------:R-:W2:Y:S02]  /*1c620*/  @!P1 SYNCS.PHASECHK.TRANS64 P1, [R3+URZ+0x19c70], R0 ;  /* 0x019c7000030095a7 */ /* 0x000ea4000802007f */
[----:B--2---:R-:W-:Y:S05]  /*1c630*/  @!P1 BRA `(.L_x_2180) ;  /* 0xfffffffc00f09947 */ /* 0x004fea000383ffff */
[----:B------:R-:W-:Y:S05]  /*1c640*/  BRA `(.L_x_2260) ;  /* 0xffffffd8006c7947 */ /* 0x000fea000383ffff */
.L_x_2182:
[----:B-1----:R1:W2:Y:S02]  /*1c650*/  SYNCS.PHASECHK.TRANS64.TRYWAIT P1, [R3+URZ+0x19c60], R0 ;  /* 0x019c6000030075a7 */ /* 0x0022a4000802017f */
[----:B--2---:R-:W-:Y:S05]  /*1c660*/  @!P1 NANOSLEEP.SYNCS 0x989680 ;  /* 0x009896800000995d */ /* 0x004fea0003900000 */
[----:B------:R-:W2:Y:S02]  /*1c670*/  @!P1 SYNCS.PHASECHK.TRANS64 P1, [R3+URZ+0x19c60], R0 ;  /* 0x019c6000030095a7 */ /* 0x000ea4000802007f */
[----:B--2---:R-:W-:Y:S05]  /*1c680*/  @!P1 BRA `(.L_x_2182) ;  /* 0xfffffffc00f09947 */ /* 0x004fea000383ffff */
[----:B------:R-:W-:Y:S05]  /*1c690*/  BRA `(.L_x_2261) ;  /* 0xffffffd800707947 */ /* 0x000fea000383ffff */
.L_x_2186:
[----:B------:R-:W-:Y:S01]  /*1c6a0*/  BSSY B0, `(.L_x_2262) ;  /* 0x0000008000007945 */ /* 0x000fe20003800000 */
[----:B0-----:R-:W-:Y:S02]  /*1c6b0*/  IMAD.MOV.U32 R13, RZ, RZ, R16 ;  /* 0x000000ffff0d7224 */ /* 0x001fe400078e0010 */
[----:B------:R-:W-:Y:S02]  /*1c6c0*/  IMAD.MOV.U32 R12, RZ, RZ, RZ ;  /* 0x000000ffff0c7224 */ /* 0x000fe400078e00ff */
[----:B-1----:R-:W-:Y:S02]  /*1c6d0*/  IMAD.MOV.U32 R11, RZ, RZ, 0x1f ;  /* 0x0000001fff0b7424 */ /* 0x002fe400078e00ff */
[----:B------:R-:W-:-:S07]  /*1c6e0*/  IMAD.MOV.U32 R15, RZ, RZ, -0x1 ;  /* 0xffffffffff0f7424 */ /* 0x000fce00078e00ff */
[----:B--2---:R-:W-:Y:S05]  /*1c6f0*/  WARPSYNC.COLLECTIVE R15, `(.L_x_2263) ;  /* 0x000000000f087348 */ /* 0x004fea0003c00000 */
[----:B------:R0:W1:Y:S02]  /*1c700*/  SHFL.IDX P6, R14, R13, R12, R11 ;  /* 0x0000000c0d0e7389 */ /* 0x00006400000c000b */
[----:B012---:R-:W-:Y:S01]  /*1c710*/  ENDCOLLECTIVE ;  /* 0x000000000000791b */ /* 0x007fe20003800000 */
.L_x_2263:
[----:B------:R-:W-:Y:S05]  /*1c720*/  BSYNC B0 ;  /* 0x0000000000007941 */ /* 0x000fea0003800000 */
.L_x_2262:
        /* <DEDUP_REMOVED lines=9> */
.L_x_2264:
        /* <DEDUP_REMOVED lines=18> */
.L_x_2265:
[----:B------:R-:W-:Y:S01]  /*1c8e0*/  IMAD.MOV.U32 R12, RZ, RZ, 0x2 ;  /* 0x00000002ff0c7424 */ /* 0x000fe200078e00ff */
[----:B------:R-:W-:-:S05]  /*1c8f0*/  SEL R5, R14, RZ, P1 ;  /* 0x000000ff0e057207 */ /* 0x000fca0000800000 */
[----:B------:R-:W-:-:S04]  /*1c900*/  IMAD.IADD R4, R2, 0x1, R5 ;  /* 0x0000000102047824 */ /* 0x000fc800078e0205 */
[----:B------:R-:W-:-:S07]  /*1c910*/  IMAD.MOV.U32 R13, RZ, RZ, R4 ;  /* 0x000000ffff0d7224 */ /* 0x000fce00078e0004 */
[----:B------:R-:W-:Y:S05]  /*1c920*/  WARPSYNC.COLLECTIVE R15, `(.L_x_2266) ;  /* 0x000000000f087348 */ /* 0x000fea0003c00000 */
[----:B------:R0:W1:Y:S02]  /*1c930*/  SHFL.UP P6, R14, R13, R12, R11 ;  /* 0x0400000c0d0e7389 */ /* 0x00006400000c000b */
[----:B01----:R-:W-:Y:S01]  /*1c940*/  ENDCOLLECTIVE ;  /* 0x000000000000791b */ /* 0x003fe20003800000 */
.L_x_2266:
[----:B------:R-:W-:Y:S01]  /*1c950*/  IMAD.MOV.U32 R12, RZ, RZ, 0x4 ;  /* 0x00000004ff0c7424 */ /* 0x000fe200078e00ff */
[----:B------:R-:W-:-:S05]  /*1c960*/  SEL R5, R14, RZ, P2 ;  /* 0x000000ff0e057207 */ /* 0x000fca0001000000 */
[----:B------:R-:W-:-:S04]  /*1c970*/  IMAD.IADD R5, R4, 0x1, R5 ;  /* 0x0000000104057824 */ /* 0x000fc800078e0205 */
[----:B------:R-:W-:-:S07]  /*1c980*/  IMAD.MOV.U32 R13, RZ, RZ, R5 ;  /* 0x000000ffff0d7224 */ /* 0x000fce00078e0005 */
[----:B------:R-:W-:Y:S05]  /*1c990*/  WARPSYNC.COLLECTIVE R15, `(.L_x_2267) ;  /* 0x000000000f087348 */ /* 0x000fea0003c00000 */
[----:B------:R0:W1:Y:S02]  /*1c9a0*/  SHFL.UP P6, R14, R13, R12, R11 ;  /* 0x0400000c0d0e7389 */ /* 0x00006400000c000b */
[----:B01----:R-:W-:Y:S01]  /*1c9b0*/  ENDCOLLECTIVE ;  /* 0x000000000000791b */ /* 0x003fe20003800000 */
.L_x_2267:
[----:B------:R-:W-:Y:S01]  /*1c9c0*/  IMAD.MOV.U32 R12, RZ, RZ, 0x8 ;  /* 0x00000008ff0c7424 */ /* 0x000fe200078e00ff */
[----:B------:R-:W-:-:S05]  /*1c9d0*/  SEL R6, R14, RZ, P3 ;  /* 0x000000ff0e067207 */ /* 0x000fca0001800000 */
[----:B------:R-:W-:-:S04]  /*1c9e0*/  IMAD.IADD R6, R5, 0x1, R6 ;  /* 0x0000000105067824 */ /* 0x000fc800078e0206 */
[----:B------:R-:W-:-:S07]  /*1c9f0*/  IMAD.MOV.U32 R13, RZ, RZ, R6 ;  /* 0x000000ffff0d7224 */ /* 0x000fce00078e0006 */
[----:B------:R-:W-:Y:S05]  /*1ca00*/  WARPSYNC.COLLECTIVE R15, `(.L_x_2268) ;  /* 0x000000000f087348 */ /* 0x000fea0003c00000 */
[----:B------:R0:W1:Y:S02]  /*1ca10*/  SHFL.UP P6, R14, R13, R12, R11 ;  /* 0x0400000c0d0e7389 */ /* 0x00006400000c000b */
[----:B01----:R-:W-:Y:S01]  /*1ca20*/  ENDCOLLECTIVE ;  /* 0x000000000000791b */ /* 0x003fe20003800000 */
.L_x_2268:
[----:B------:R-:W-:Y:S01]  /*1ca30*/  IMAD.MOV.U32 R12, RZ, RZ, 0x10 ;  /* 0x00000010ff0c7424 */ /* 0x000fe200078e00ff */
[----:B------:R-:W-:-:S05]  /*1ca40*/  SEL R3, R14, RZ, P4 ;  /* 0x000000ff0e037207 */ /* 0x000fca0002000000 */
[----:B------:R-:W-:-:S04]  /*1ca50*/  IMAD.IADD R4, R6, 0x1, R3 ;  /* 0x0000000106047824 */ /* 0x000fc800078e0203 */
[----:B------:R-:W-:-:S07]  /*1ca60*/  IMAD.MOV.U32 R13, RZ, RZ, R4 ;  /* 0x000000ffff0d7224 */ /* 0x000fce00078e0004 */
[----:B------:R-:W-:Y:S05]  /*1ca70*/  WARPSYNC.COLLECTIVE R15, `(.L_x_2269) ;  /* 0x000000000f087348 */ /* 0x000fea0003c00000 */
[----:B------:R0:W1:Y:S02]  /*1ca80*/  SHFL.UP P6, R14, R13, R12, R11 ;  /* 0x0400000c0d0e7389 */ /* 0x00006400000c000b */
[----:B01----:R-:W-:Y:S01]  /*1ca90*/  ENDCOLLECTIVE ;  /* 0x000000000000791b */ /* 0x003fe20003800000 */
.L_x_2269:
        /* <DEDUP_REMOVED lines=8> */
.L_x_2270:
[----:B------:R-:W-:Y:S05]  /*1cb20*/  BRA `(.L_x_2271) ;  /* 0xffffffdc00147947 */ /* 0x000fea000383ffff */
.L_x_2191:
[----:B------:R-:W-:Y:S01]  /*1cb30*/  BSSY B0, `(.L_x_2272) ;  /* 0x0000008000007945 */ /* 0x000fe20003800000 */
[----:B-----5:R-:W-:Y:S02]  /*1cb40*/  IMAD.MOV.U32 R13, RZ, RZ, R2 ;  /* 0x000000ffff0d7224 */ /* 0x020fe400078e0002 */
[----:B------:R-:W-:Y:S02]  /*1cb50*/  IMAD.MOV.U32 R12, RZ, RZ, 0x1 ;  /* 0x00000001ff0c7424 */ /* 0x000fe400078e00ff */
[----:B-1----:R-:W-:Y:S02]  /*1cb60*/  IMAD.MOV.U32 R11, RZ, RZ, RZ ;  /* 0x000000ffff0b7224 */ /* 0x002fe400078e00ff */
[----:B------:R-:W-:-:S07]  /*1cb70*/  IMAD.MOV.U32 R15, RZ, RZ, -0x1 ;  /* 0xffffffffff0f7424 */ /* 0x000fce00078e00ff */
[----:B0-2---:R-:W-:Y:S05]  /*1cb80*/  WARPSYNC.COLLECTIVE R15, `(.L_x_2273) ;  /* 0x000000000f087348 */ /* 0x005fea0003c00000 */
[----:B------:R1:W3:Y:S02]  /*1cb90*/  SHFL.UP P6, R14, R13, R12, R11 ;  /* 0x0400000c0d0e7389 */ /* 0x0002e400000c000b */
[----:B0123--:R-:W-:Y:S01]  /*1cba0*/  ENDCOLLECTIVE ;  /* 0x000000000000791b */ /* 0x00ffe20003800000 */
.L_x_2273:
[----:B------:R-:W-:Y:S05]  /*1cbb0*/  BSYNC B0 ;  /* 0x0000000000007941 */ /* 0x000fea0003800000 */
.L_x_2272:
        /* <DEDUP_REMOVED lines=8> */
.L_x_2274:
[----:B------:R-:W-:Y:S01]  /*1cc40*/  IMAD.MOV.U32 R12, RZ, RZ, 0x4 ;  /* 0x00000004ff0c7424 */ /* 0x000fe200078e00ff */
[----:B------:R-:W-:-:S05]  /*1cc50*/  SEL R4, R14, RZ, P2 ;  /* 0x000000ff0e047207 */ /* 0x000fca0001000000 */
[----:B------:R-:W-:-:S04]  /*1cc60*/  IMAD.IADD R4, R13, 0x1, R4 ;  /* 0x000000010d047824 */ /* 0x000fc800078e0204 */
[----:B------:R-:W-:-:S07]  /*1cc70*/  IMAD.MOV.U32 R13, RZ, RZ, R4 ;  /* 0x000000ffff0d7224 */ /* 0x000fce00078e0004 */
[----:B------:R-:W-:Y:S05]  /*1cc80*/  WARPSYNC.COLLECTIVE R15, `(.L_x_2275) ;  /* 0x000000000f087348 */ /* 0x000fea0003c00000 */
[----:B------:R0:W1:Y:S02]  /*1cc90*/  SHFL.UP P6, R14, R13, R12, R11 ;  /* 0x0400000c0d0e7389 */ /* 0x00006400000c000b */
[----:B01----:R-:W-:Y:S01]  /*1cca0*/  ENDCOLLECTIVE ;  /* 0x000000000000791b */ /* 0x003fe20003800000 */
.L_x_2275:
[----:B------:R-:W-:Y:S01]  /*1ccb0*/  IMAD.MOV.U32 R12, RZ, RZ, 0x8 ;  /* 0x00000008ff0c7424 */ /* 0x000fe200078e00ff */
[----:B------:R-:W-:-:S05]  /*1ccc0*/  SEL R5, R14, RZ, P3 ;  /* 0x000000ff0e057207 */ /* 0x000fca0001800000 */
[----:B------:R-:W-:-:S04]  /*1ccd0*/  IMAD.IADD R5, R4, 0x1, R5 ;  /* 0x0000000104057824 */ /* 0x000fc800078e0205 */
[----:B------:R-:W-:-:S07]  /*1cce0*/  IMAD.MOV.U32 R13, RZ, RZ, R5 ;  /* 0x000000ffff0d7224 */ /* 0x000fce00078e0005 */
[----:B------:R-:W-:Y:S05]  /*1ccf0*/  WARPSYNC.COLLECTIVE R15, `(.L_x_2276) ;  /* 0x000000000f087348 */ /* 0x000fea0003c00000 */
[----:B------:R0:W1:Y:S02]  /*1cd00*/  SHFL.UP P6, R14, R13, R12, R11 ;  /* 0x0400000c0d0e7389 */ /* 0x00006400000c000b */
[----:B01----:R-:W-:Y:S01]  /*1cd10*/  ENDCOLLECTIVE ;  /* 0x000000000000791b */ /* 0x003fe20003800000 */
.L_x_2276:
[----:B------:R-:W-:Y:S01]  /*1cd20*/  IMAD.MOV.U32 R12, RZ, RZ, 0x10 ;  /* 0x00000010ff0c7424 */ /* 0x000fe200078e00ff */
[----:B------:R-:W-:-:S05]  /*1cd30*/  SEL R6, R14, RZ, P4 ;  /* 0x000000ff0e067207 */ /* 0x000fca0002000000 */
[----:B------:R-:W-:-:S04]  /*1cd40*/  IMAD.IADD R6, R5, 0x1, R6 ;  /* 0x0000000105067824 */ /* 0x000fc800078e0206 */
[----:B------:R-:W-:-:S07]  /*1cd50*/  IMAD.MOV.U32 R13, RZ, RZ, R6 ;  /* 0x000000ffff0d7224 */ /* 0x000fce00078e0006 */
[----:B------:R-:W-:Y:S05]  /*1cd60*/  WARPSYNC.COLLECTIVE R15, `(.L_x_2277) ;  /* 0x000000000f087348 */ /* 0x000fea0003c00000 */
[----:B------:R0:W1:Y:S02]  /*1cd70*/  SHFL.UP P6, R14, R13, R12, R11 ;  /* 0x0400000c0d0e7389 */ /* 0x00006400000c000b */
[----:B01----:R-:W-:Y:S01]  /*1cd80*/  ENDCOLLECTIVE ;  /* 0x000000000000791b */ /* 0x003fe20003800000 */
.L_x_2277:
        /* <DEDUP_REMOVED lines=8> */
.L_x_2278:
[----:B------:R-:W-:Y:S05]  /*1ce10*/  BRA `(.L_x_2279) ;  /* 0xffffffd800f47947 */ /* 0x000fea000383ffff */
.L_x_2193:
[----:B------:R-:W-:Y:S01]  /*1ce20*/  BSSY B0, `(.L_x_2280) ;  /* 0x0000006000007945 */ /* 0x000fe20003800000 */
[----:B------:R-:W-:Y:S01]  /*1ce30*/  PLOP3.LUT P6, PT, P6, PT, PT, 0x8, 0x0 ;  /* 0x000000000000781c */ /* 0x000fe200037ce170 */
[----:B------:R-:W-:-:S12]  /*1ce40*/  IMAD.MOV.U32 R15, RZ, RZ, -0x1 ;  /* 0xffffffffff0f7424 */ /* 0x000fd800078e00ff */
[----:B01----:R-:W-:Y:S05]  /*1ce50*/  WARPSYNC.COLLECTIVE R15, `(.L_x_2281) ;  /* 0x000000000f087348 */ /* 0x003fea0003c00000 */
[----:B------:R-:W-:Y:S01]  /*1ce60*/  VOTE.ANY R14, PT, P6 ;  /* 0x00000000000e7806 */ /* 0x000fe200030e0100 */
[----:B01----:R-:W-:Y:S06]  /*1ce70*/  ENDCOLLECTIVE ;  /* 0x000000000000791b */ /* 0x003fec0003800000 */
.L_x_2281:
[----:B------:R-:W-:Y:S05]  /*1ce80*/  BSYNC B0 ;  /* 0x0000000000007941 */ /* 0x000fea0003800000 */
.L_x_2280:
        /* <DEDUP_REMOVED lines=9> */
.L_x_2282:
[----:B------:R-:W-:Y:S01]  /*1cf20*/  IMAD.MOV.U32 R17, RZ, RZ, R14 ;  /* 0x000000ffff117224 */ /* 0x000fe200078e000e */
[----:B------:R-:W-:Y:S06]  /*1cf30*/  BRA `(.L_x_2283) ;  /* 0xffffffd800e47947 */ /* 0x000fec000383ffff */
.L_x_2195:
[----:B------:R-:W-:Y:S01]  /*1cf40*/  BSSY B0, `(.L_x_2284) ;  /* 0x0000007000007945 */ /* 0x000fe20003800000 */
[----:B------:R-:W-:Y:S02]  /*1cf50*/  IMAD.MOV.U32 R13, RZ, RZ, R3 ;  /* 0x000000ffff0d7224 */ /* 0x000fe400078e0003 */
[----:B-1----:R-:W-:Y:S02]  /*1cf60*/  IMAD.MOV.U32 R11, RZ, RZ, 0x1f ;  /* 0x0000001fff0b7424 */ /* 0x002fe400078e00ff */
[----:B------:R-:W-:-:S07]  /*1cf70*/  IMAD.MOV.U32 R15, RZ, RZ, -0x1 ;  /* 0xffffffffff0f7424 */ /* 0x000fce00078e00ff */
[----:B0-23--:R-:W-:Y:S05]  /*1cf80*/  WARPSYNC.COLLECTIVE R15, `(.L_x_2285) ;  /* 0x000000000f087348 */ /* 0x00dfea0003c00000 */
[----:B------:R1:W4:Y:S02]  /*1cf90*/  SHFL.IDX P6, R14, R13, R12, R11 ;  /* 0x0000000c0d0e7389 */ /* 0x00032400000c000b */
[----:B01234-:R-:W-:Y:S01]  /*1cfa0*/  ENDCOLLECTIVE ;  /* 0x000000000000791b */ /* 0x01ffe20003800000 */
.L_x_2285:
[----:B------:R-:W-:Y:S05]  /*1cfb0*/  BSYNC B0 ;  /* 0x0000000000007941 */ /* 0x000fea0003800000 */
.L_x_2284:
[----:B------:R-:W-:Y:S01]  /*1cfc0*/  IMAD.MOV.U32 R5, RZ, RZ, R14 ;  /* 0x000000ffff057224 */ /* 0x000fe200078e000e */
[----:B------:R-:W-:Y:S06]  /*1cfd0*/  BRA `(.L_x_2194) ;  /* 0xffffffd800d87947 */ /* 0x000fec000383ffff */
.L_x_2199:
[----:B0-----:R0:W1:Y:S02]  /*1cfe0*/  SYNCS.PHASECHK.TRANS64.TRYWAIT P0, [R9+URZ+0x19c20], R0 ;  /* 0x019c2000090075a7 */ /* 0x001064000800017f */
[----:B-1----:R-:W-:Y:S05]  /*1cff0*/  @!P0 NANOSLEEP.SYNCS 0x989680 ;  /* 0x009896800000895d */ /* 0x002fea0003900000 */
[----:B------:R-:W1:Y:S02]  /*1d000*/  @!P0 SYNCS.PHASECHK.TRANS64 P0, [R9+URZ+0x19c20], R0 ;  /* 0x019c2000090085a7 */ /* 0x000e64000800007f */
[----:B-1----:R-:W-:Y:S05]  /*1d010*/  @!P0 BRA `(.L_x_2199) ;  /* 0xfffffffc00f08947 */ /* 0x002fea000383ffff */
[----:B------:R-:W-:Y:S05]  /*1d020*/  BRA `(.L_x_2286) ;  /* 0xffffffe000507947 */ /* 0x000fea000383ffff */
.L_x_2200:
        /* <DEDUP_REMOVED lines=8> */
[----:B0-2-4-:R-:W-:Y:S05]  /*1d0b0*/  WARPSYNC.COLLECTIVE R15, `(.L_x_2288) ;  /* 0x000000000f087348 */ /* 0x015fea0003c00000 */
[----:B------:R1:W3:Y:S02]  /*1d0c0*/  SHFL.IDX P6, R14, R13, R12, R11 ;  /* 0x0000000c0d0e7389 */ /* 0x0002e400000c000b */
[----:B01234-:R-:W-:Y:S01]  /*1d0d0*/  ENDCOLLECTIVE ;  /* 0x000000000000791b */ /* 0x01ffe20003800000 */
.L_x_2288:
[----:B------:R-:W-:Y:S05]  /*1d0e0*/  BSYNC B0 ;  /* 0x0000000000007941 */ /* 0x000fea0003800000 */
.L_x_2287:
[----:B------:R-:W-:Y:S05]  /*1d0f0*/  BRA `(.L_x_2289) ;  /* 0xffffffe000387947 */ /* 0x000fea000383ffff */
.L_x_2201:
[----:B------:R-:W-:Y:S01]  /*1d100*/  BSSY B0, `(.L_x_2290) ;  /* 0x0000006000007945 */ /* 0x000fe20003800000 */
[----:B------:R-:W-:-:S07]  /*1d110*/  IMAD.MOV.U32 R15, RZ, RZ, -0x1 ;  /* 0xffffffffff0f7424 */ /* 0x000fce00078e00ff */
[----:B0-2-4-:R-:W-:Y:S05]  /*1d120*/  WARPSYNC.COLLECTIVE R15, `(.L_x_2291) ;  /* 0x000000000f0c7348 */ /* 0x015fea0003c00000 */
[----:B------:R-:W-:Y:S02]  /*1d130*/  ELECT P6, UR62, PT ;  /* 0x00000000003e782f */ /* 0x000fe400038c0000 */
[----:B------:R-:W-:Y:S01]  /*1d140*/  MOV R14, UR62 ;  /* 0x0000003e000e7c02 */ /* 0x000fe20008000f00 */
[----:B0-2-4-:R-:W-:Y:S10]  /*1d150*/  ENDCOLLECTIVE ;  /* 0x000000000000791b */ /* 0x015ff40003800000 */
.L_x_2291:
[----:B------:R-:W-:Y:S05]  /*1d160*/  BSYNC B0 ;  /* 0x0000000000007941 */ /* 0x000fea0003800000 */
.L_x_2290:
[----:B------:R-:W-:Y:S05]  /*1d170*/  BRA `(.L_x_2292) ;  /* 0xffffffe0002c7947 */ /* 0x000fea000383ffff */
.L_x_2203:
[----:B0-----:R0:W1:Y:S02]  /*1d180*/  SYNCS.PHASECHK.TRANS64.TRYWAIT P1, [R7+URZ], R2 ;  /* 0x00000002070075a7 */ /* 0x001064000802017f */
[----:B-1----:R-:W-:Y:S05]  /*1d190*/  @!P1 NANOSLEEP.SYNCS 0x989680 ;  /* 0x009896800000995d */ /* 0x002fea0003900000 */
[----:B------:R-:W1:Y:S02]  /*1d1a0*/  @!P1 SYNCS.PHASECHK.TRANS64 P1, [R7+URZ], R2 ;  /* 0x00000002070095a7 */ /* 0x000e64000802007f */
[----:B-1----:R-:W-:Y:S05]  /*1d1b0*/  @!P1 BRA `(.L_x_2203) ;  /* 0xfffffffc00f09947 */ /* 0x002fea000383ffff */
[----:B------:R-:W-:Y:S05]  /*1d1c0*/  BRA `(.L_x_2293) ;  /* 0xffffffe000607947 */ /* 0x000fea000383ffff */
.L_x_2204:
[----:B-1----:R1:W3:Y:S02]  /*1d1d0*/  SYNCS.PHASECHK.TRANS64.TRYWAIT P1, [R3+URZ], R0 ;  /* 0x00000000030075a7 */ /* 0x0022e4000802017f */
[----:B---3--:R-:W-:Y:S05]  /*1d1e0*/  @!P1 NANOSLEEP.SYNCS 0x989680 ;  /* 0x009896800000995d */ /* 0x008fea0003900000 */
[----:B------:R-:W3:Y:S02]  /*1d1f0*/  @!P1 SYNCS.PHASECHK.TRANS64 P1, [R3+URZ], R0 ;  /* 0x00000000030095a7 */ /* 0x000ee4000802007f */
[----:B---3--:R-:W-:Y:S05]  /*1d200*/  @!P1 BRA `(.L_x_2204) ;  /* 0xfffffffc00f09947 */ /* 0x008fea000383ffff */
[----:B------:R-:W-:Y:S05]  /*1d210*/  BRA `(.L_x_2294) ;  /* 0xffffffe000547947 */ /* 0x000fea000383ffff */
.L_x_2206:
[----:B-1----:R1:W3:Y:S02]  /*1d220*/  SYNCS.PHASECHK.TRANS64.TRYWAIT P1, [R3+URZ+0x19c60], R2 ;  /* 0x019c6002030075a7 */ /* 0x0022e4000802017f */
[----:B---3--:R-:W-:Y:S05]  /*1d230*/  @!P1 NANOSLEEP.SYNCS 0x989680 ;  /* 0x009896800000995d */ /* 0x008fea0003900000 */
[----:B------:R-:W3:Y:S02]  /*1d240*/  @!P1 SYNCS.PHASECHK.TRANS64 P1, [R3+URZ+0x19c60], R2 ;  /* 0x019c6002030095a7 */ /* 0x000ee4000802007f */
[----:B---3--:R-:W-:Y:S05]  /*1d250*/  @!P1 BRA `(.L_x_2206) ;  /* 0xfffffffc00f09947 */ /* 0x008fea000383ffff */
[----:B------:R-:W-:Y:S05]  /*1d260*/  BRA `(.L_x_2295) ;  /* 0xffffffe000547947 */ /* 0x000fea000383ffff */
.L_x_2208:
[----:B---3--:R3:W0:Y:S02]  /*1d270*/  SYNCS.PHASECHK.TRANS64.TRYWAIT P1, [R5+URZ+0x19c60], R0 ;  /* 0x019c6000050075a7 */ /* 0x008624000802017f */
[----:B0-----:R-:W-:Y:S05]  /*1d280*/  @!P1 NANOSLEEP.SYNCS 0x989680 ;  /* 0x009896800000995d */ /* 0x001fea0003900000 */
[----:B------:R-:W0:Y:S02]  /*1d290*/  @!P1 SYNCS.PHASECHK.TRANS64 P1, [R5+URZ+0x19c60], R0 ;  /* 0x019c6000050095a7 */ /* 0x000e24000802007f */
[----:B0-----:R-:W-:Y:S05]  /*1d2a0*/  @!P1 BRA `(.L_x_2208) ;  /* 0xfffffffc00f09947 */ /* 0x001fea000383ffff */
[----:B------:R-:W-:Y:S05]  /*1d2b0*/  BRA `(.L_x_2296) ;  /* 0xffffffe000547947 */ /* 0x000fea000383ffff */
.L_x_2210:
[----:B------:R0:W0:Y:S02]  /*1d2c0*/  SYNCS.PHASECHK.TRANS64.TRYWAIT P0, [R3+URZ+0x19c80], R2 ;  /* 0x019c8002030075a7 */ /* 0x000024000800017f */
[----:B0-----:R-:W-:Y:S05]  /*1d2d0*/  @!P0 NANOSLEEP.SYNCS 0x989680 ;  /* 0x009896800000895d */ /* 0x001fea0003900000 */
[----:B------:R-:W0:Y:S02]  /*1d2e0*/  @!P0 SYNCS.PHASECHK.TRANS64 P0, [R3+URZ+0x19c80], R2 ;  /* 0x019c8002030085a7 */ /* 0x000e24000800007f */
[----:B0-----:R-:W-:Y:S05]  /*1d2f0*/  @!P0 BRA `(.L_x_2210) ;  /* 0xfffffffc00f08947 */ /* 0x001fea000383ffff */
[----:B------:R-:W-:Y:S05]  /*1d300*/  BRA `(.L_x_2211) ;  /* 0xffffffe000507947 */ /* 0x000fea000383ffff */
.L_x_2297:
        /* <DEDUP_REMOVED lines=15> */
.L_x_2306:


//--------------------- .nv.global.init           --------------------------
	.section	.nv.global.init,"aw",@progbits
	.align	4
.nv.global.init:
	.type		_ZZN5flash28permute_output_fp8_VcolmajorIN4cute6TensorINS1_11ArrayEngineIN7cutlass10bfloat16_tELm48EEENS1_6LayoutINS1_5tupleIJNS8_IJNS1_1CILi2EEESA_NS9_ILi12EEEEEENS9_ILi1EEESD_EEENS8_IJNS8_IJSD_SA_NS9_ILi4EEEEEENS9_ILi0EEESH_EEEEEEEEEvRT_E9upper_map,@object
	.size		_ZZN5flash28permute_output_fp8_VcolmajorIN4cute6TensorINS1_11ArrayEngineIN7cutlass10bfloat16_tELm48EEENS1_6LayoutINS1_5tupleIJNS8_IJNS1_1CILi2EEESA_NS9_ILi12EEEEEENS9_ILi1EEESD_EEENS8_IJNS8_IJSD_SA_NS9_ILi4EEEEEENS9_ILi0EEESH_EEEEEEEEEvRT_E9upper_map,($str$23 - _ZZN5flash28permute_output_fp8_VcolmajorIN4cute6TensorINS1_11ArrayEngineIN7cutlass10bfloat16_tELm48EEENS1_6LayoutINS1_5tupleIJNS8_IJNS1_1CILi2EEESA_NS9_ILi12EEEEEENS9_ILi1EEESD_EEENS8_IJNS8_IJSD_SA_NS9_ILi4EEEEEENS9_ILi0EEESH_EEEEEEEEEvRT_E9upper_map)
_ZZN5flash28permute_output_fp8_VcolmajorIN4cute6TensorINS1_11ArrayEngineIN7cutlass10bfloat16_tELm48EEENS1_6LayoutINS1_5tupleIJNS8_IJNS1_1CILi2EEESA_NS9_ILi12EEEEEENS9_ILi1EEESD_EEENS8_IJNS8_IJSD_SA_NS9_ILi4EEEEEENS9_ILi0EEESH_EEEEEEEEEvRT_E9upper_map:
        /*0000*/ 	.byte	0x00, 0x00, 0x00, 0x00, 0x02, 0x00, 0x00, 0x00, 0x03, 0x00, 0x00, 0x00, 0x01, 0x00, 0x00, 0x00
	.type		$str$23,@object
	.size		$str$23,($str$24 - $str$23)
$str$23:
        /*0010*/ 	.byte	0x28, 0x61, 0x64, 0x64, 0x72, 0x65, 0x73, 0x73, 0x20, 0x26, 0x20, 0x6d, 0x61, 0x73, 0x6b, 0x29
        /*0020*/ 	.byte	0x20, 0x3d, 0x3d, 0x20, 0x30, 0x00
	.type		$str$24,@object
	.size		$str$24,(__unnamed_5 - $str$24)
$str$24:
        /*0026*/ 	.byte	0x2f, 0x74, 0x6d, 0x70, 0x2f, 0x6f, 0x73, 0x73, 0x5f, 0x6b, 0x65, 0x72, 0x6e, 0x65, 0x6c, 0x73
        /*0036*/ 	.byte	0x5f, 0x73, 0x72, 0x63, 0x2f, 0x66, 0x6c, 0x61, 0x73, 0x68, 0x5f, 0x61, 0x74, 0x74, 0x65, 0x6e
        /*0046*/ 	.byte	0x74, 0x69, 0x6f, 0x6e, 0x2f, 0x63, 0x73, 0x72, 0x63, 0x2f, 0x63, 0x75, 0x74, 0x6c, 0x61, 0x73
        /*0056*/ 	.byte	0x73, 0x2f, 0x69, 0x6e, 0x63, 0x6c, 0x75, 0x64, 0x65, 0x2f, 0x63, 0x75, 0x74, 0x65, 0x2f, 0x70
        /*0066*/ 	.byte	0x6f, 0x69, 0x6e, 0x74, 0x65, 0x72, 0x5f, 0x66, 0x6c, 0x61, 0x67, 0x67, 0x65, 0x64, 0x2e, 0x68
        /*0076*/ 	.byte	0x70, 0x70, 0x00
	.type		__unnamed_5,@object
	.size		__unnamed_5,(__unnamed_6 - __unnamed_5)
__unnamed_5:
        /* <DEDUP_REMOVED lines=24> */
        /*01f9*/ 	.byte	0x3e, 0x3e, 0x20, 0x26, 0x5d, 0x00
	.type		__unnamed_6,@object
	.size		__unnamed_6,(__unnamed_3 - __unnamed_6)
__unnamed_6:
        /* <DEDUP_REMOVED lines=25> */
	.type		__unnamed_3,@object
	.size		__unnamed_3,(__unnamed_4 - __unnamed_3)
__unnamed_3:
        /* <DEDUP_REMOVED lines=29> */
        /*0555*/ 	.byte	0x5d, 0x00
	.type		__unnamed_4,@object
	.size		__unnamed_4,(__unnamed_2 - __unnamed_4)
__unnamed_4:
        /* <DEDUP_REMOVED lines=30> */
	.type		__unnamed_2,@object
	.size		__unnamed_2,(__unnamed_1 - __unnamed_2)
__unnamed_2:
        /* <DEDUP_REMOVED lines=30> */
	.type		__unnamed_1,@object
	.size		__unnamed_1,(.L_0 - __unnamed_1)
__unnamed_1:
        /* <DEDUP_REMOVED lines=30> */
.L_0:


//--------------------- .nv.shared._ZN7cutlass13device_kernelIN5flash11enable_sm90INS1_16FlashAttnFwdSm90INS1_25CollectiveMainloopFwdSm90ILi2EN4cute5tupleIJNS5_1CILi1EEES8_S8_EEENS6_IJNS7_ILi192EEENS7_ILi128EEENS7_ILi96EEEEEELi96ENS_12float_e4m3_tEfNS_4arch4Sm90ELb0ELb0ELb0ELb0ELb0ELb0ELb0ELb1ELb1ELb1ELb0ELb0EEENS1_21CollectiveEpilogueFwdINS6_IJSA_SC_SB_EEES9_NS_10bfloat16_tESG_Li384ELb0ELb1ELb0ELb1EEENS1_29StaticPersistentTileSchedulerILb0EEEEEEEEEvNT_6ParamsE --------------------------
	.section	.nv.shared._ZN7cutlass13device_kernelIN5flash11enable_sm90INS1_16FlashAttnFwdSm90INS1_25CollectiveMainloopFwdSm90ILi2EN4cute5tupleIJNS5_1CILi1EEES8_S8_EEENS6_IJNS7_ILi192EEENS7_ILi128EEENS7_ILi96EEEEEELi96ENS_12float_e4m3_tEfNS_4arch4Sm90ELb0ELb0ELb0ELb0ELb0ELb0ELb0ELb1ELb1ELb1ELb0ELb0EEENS1_21CollectiveEpilogueFwdINS6_IJSA_SC_SB_EEES9_NS_10bfloat16_tESG_Li384ELb0ELb1ELb0ELb1EEENS1_29StaticPersistentTileSchedulerILb0EEEEEEEEEvNT_6ParamsE,"aw",@nobits
	.sectionflags	@""
	.align	16
	.zero		1024


//--------------------- .nv.shared.reserved.0     --------------------------
	.section	.nv.shared.reserved.0,"aw",@nobits
	.weak		__nv_reservedSMEM_offset_0_alias
	.size		__nv_reservedSMEM_offset_0_alias, 0, 0
	.other		__nv_reservedSMEM_offset_0_alias,@"STO_CUDA_RESERVED_SHARED STV_DEFAULT"
__nv_reservedSMEM_offset_0_alias:
	.zero		0


//--------------------- .nv.global                --------------------------
	.section	.nv.global,"aw",@nobits
.nv.global:
	.type		_ZN73_INTERNAL_5818987b_37_flash_fwd_hdim96_e4m3_packgqa_sm90_cu_a6473388_35024cute1_E,@object
	.size		_ZN73_INTERNAL_5818987b_37_flash_fwd_hdim96_e4m3_packgqa_sm90_cu_a6473388_35024cute1_E,(_ZN73_INTERNAL_5818987b_37_flash_fwd_hdim96_e4m3_packgqa_sm90_cu_a6473388_35024cuda3std3__45__cpo6cbeginE - _ZN73_INTERNAL_5818987b_37_flash_fwd_hdim96_e4m3_packgqa_sm90_cu_a6473388_35024cute1_E)
_ZN73_INTERNAL_5818987b_37_flash_fwd_hdim96_e4m3_packgqa_sm90_cu_a6473388_35024cute1_E:
	.zero		1
	.type		_ZN73_INTERNAL_5818987b_37_flash_fwd_hdim96_e4m3_packgqa_sm90_cu_a6473388_35024cuda3std3__45__cpo6cbeginE,@object
	.size		_ZN73_INTERNAL_5818987b_37_flash_fwd_hdim96_e4m3_packgqa_sm90_cu_a6473388_35024cuda3std3__45__cpo6cbeginE,(_ZN73_INTERNAL_5818987b_37_flash_fwd_hdim96_e4m3_packgqa_sm90_cu_a6473388_35024cuda3std3__48in_placeE - _ZN73_INTERNAL_5818987b_37_flash_fwd_hdim96_e4m3_packgqa_sm90_cu_a6473388_35024cuda3std3__45__cpo6cbeginE)
_ZN73_INTERNAL_5818987b_37_flash_fwd_hdim96_e4m3_packgqa_sm90_cu_a6473388_35024cuda3std3__45__cpo6cbeginE:
	.zero		1
	.type		_ZN73_INTERNAL_5818987b_37_flash_fwd_hdim96_e4m3_packgqa_sm90_cu_a6473388_35024cuda3std3__48in_placeE,@object
	.size		_ZN73_INTERNAL_5818987b_37_flash_fwd_hdim96_e4m3_packgqa_sm90_cu_a6473388_35024cuda3std3__48in_placeE,(_ZN73_INTERNAL_5818987b_37_flash_fwd_hdim96_e4m3_packgqa_sm90_cu_a6473388_35024cuda3std6ranges3__45__cpo9iter_moveE - _ZN73_INTERNAL_5818987b_37_flash_fwd_hdim96_e4m3_packgqa_sm90_cu_a6473388_35024cuda3std3__48in_placeE)
_ZN73_INTERNAL_5818987b_37_flash_fwd_hdim96_e4m3_packgqa_sm90_cu_a6473388_35024cuda3std3__48in_placeE:
	.zero		1
	.type		_ZN73_INTERNAL_5818987b_37_flash_fwd_hdim96_e4m3_packgqa_sm90_cu_a6473388_35024cuda3std6ranges3__45__cpo9iter_moveE,@object
	.size		_ZN73_INTERNAL_5818987b_37_flash_fwd_hdim96_e4m3_packgqa_sm90_cu_a6473388_35024cuda3std6ranges3__45__cpo9iter_moveE,(_ZN73_INTERNAL_5818987b_37_flash_fwd_hdim96_e4m3_packgqa_sm90_cu_a6473388_35024cuda3std3__45__cpo5beginE - _ZN73_INTERNAL_5818987b_37_flash_fwd_hdim96_e4m3_packgqa_sm90_cu_a6473388_35024cuda3std6ranges3__45__cpo9iter_moveE)
_ZN73_INTERNAL_5818987b_37_flash_fwd_hdim96_e4m3_packgqa_sm90_cu_a6473388_35024cuda3std6ranges3__45__cpo9iter_moveE:
	.zero		1
	.type		_ZN73_INTERNAL_5818987b_37_flash_fwd_hdim96_e4m3_packgqa_sm90_cu_a6473388_35024cuda3std3__45__cpo5beginE,@object
	.size		_ZN73_INTERNAL_5818987b_37_flash_fwd_hdim96_e4m3_packgqa_sm90_cu_a6473388_35024cuda3std3__45__cpo5beginE,(_ZN73_INTERNAL_5818987b_37_flash_fwd_hdim96_e4m3_packgqa_sm90_cu_a6473388_35024cuda3std3__475_GLOBAL__N__5818987b_37_flash_fwd_hdim96_e4m3_packgqa_sm90_cu_a6473388_35026ignoreE - _ZN73_INTERNAL_5818987b_37_flash_fwd_hdim96_e4m3_packgqa_sm90_cu_a6473388_35024cuda3std3__45__cpo5beginE)
_ZN73_INTERNAL_5818987b_37_flash_fwd_hdim96_e4m3_packgqa_sm90_cu_a6473388_35024cuda3std3__45__cpo5beginE:
	.zero		1
	.type		_ZN73_INTERNAL_5818987b_37_flash_fwd_hdim96_e4m3_packgqa_sm90_cu_a6473388_35024cuda3std3__475_GLOBAL__N__5818987b_37_flash_fwd_hdim96_e4m3_packgqa_sm90_cu_a6473388_35026ignoreE,@object
	.size		_ZN73_INTERNAL_5818987b_37_flash_fwd_hdim96_e4m3_packgqa_sm90_cu_a6473388_35024cuda3std3__475_GLOBAL__N__5818987b_37_flash_fwd_hdim96_e4m3_packgqa_sm90_cu_a6473388_35026ignoreE,(_ZN73_INTERNAL_5818987b_37_flash_fwd_hdim96_e4m3_packgqa_sm90_cu_a6473388_35024cute7productE - _ZN73_INTERNAL_5818987b_37_flash_fwd_hdim96_e4m3_packgqa_sm90_cu_a6473388_35024cuda3std3__475_GLOBAL__N__5818987b_37_flash_fwd_hdim96_e4m3_packgqa_sm90_cu_a6473388_35026ignoreE)
_ZN73_INTERNAL_5818987b_37_flash_fwd_hdim96_e4m3_packgqa_sm90_cu_a6473388_35024cuda3std3__475_GLOBAL__N__5818987b_37_flash_fwd_hdim96_e4m3_packgqa_sm90_cu_a6473388_35026ignoreE:
	.zero		1
	.type		_ZN73_INTERNAL_5818987b_37_flash_fwd_hdim96_e4m3_packgqa_sm90_cu_a6473388_35024cute7productE,@object
	.size		_ZN73_INTERNAL_5818987b_37_flash_fwd_hdim96_e4m3_packgqa_sm90_cu_a6473388_35024cute7productE,(_ZN73_INTERNAL_5818987b_37_flash_fwd_hdim96_e4m3_packgqa_sm90_cu_a6473388_35024cuda3std3__45__cpo3endE - _ZN73_INTERNAL_5818987b_37_flash_fwd_hdim96_e4m3_packgqa_sm90_cu_a6473388_35024cute7productE)
_ZN73_INTERNAL_5818987b_37_flash_fwd_hdim96_e4m3_packgqa_sm90_cu_a6473388_35024cute7productE:
	.zero		1
	.type		_ZN73_INTERNAL_5818987b_37_flash_fwd_hdim96_e4m3_packgqa_sm90_cu_a6473388_35024cuda3std3__45__cpo3endE,@object
	.size		_ZN73_INTERNAL_5818987b_37_flash_fwd_hdim96_e4m3_packgqa_sm90_cu_a6473388_35024cuda3std3__45__cpo3endE,(_ZN73_INTERNAL_5818987b_37_flash_fwd_hdim96_e4m3_packgqa_sm90_cu_a6473388_35024cuda3std3__419piecewise_constructE - _ZN73_INTERNAL_5818987b_37_flash_fwd_hdim96_e4m3_packgqa_sm90_cu_a6473388_35024cuda3std3__45__cpo3endE)
_ZN73_INTERNAL_5818987b_37_flash_fwd_hdim96_e4m3_packgqa_sm90_cu_a6473388_35024cuda3std3__45__cpo3endE:
	.zero		1
	.type		_ZN73_INTERNAL_5818987b_37_flash_fwd_hdim96_e4m3_packgqa_sm90_cu_a6473388_35024cuda3std3__419piecewise_constructE,@object
	.size		_ZN73_INTERNAL_5818987b_37_flash_fwd_hdim96_e4m3_packgqa_sm90_cu_a6473388_35024cuda3std3__419piecewise_constructE,(_ZN73_INTERNAL_5818987b_37_flash_fwd_hdim96_e4m3_packgqa_sm90_cu_a6473388_35024cuda3std3__45__cpo4cendE - _ZN73_INTERNAL_5818987b_37_flash_fwd_hdim96_e4m3_packgqa_sm90_cu_a6473388_35024cuda3std3__419piecewise_constructE)
_ZN73_INTERNAL_5818987b_37_flash_fwd_hdim96_e4m3_packgqa_sm90_cu_a6473388_35024cuda3std3__419piecewise_constructE:
	.zero		1
	.type		_ZN73_INTERNAL_5818987b_37_flash_fwd_hdim96_e4m3_packgqa_sm90_cu_a6473388_35024cuda3std3__45__cpo4cendE,@object
	.size		_ZN73_INTERNAL_5818987b_37_flash_fwd_hdim96_e4m3_packgqa_sm90_cu_a6473388_35024cuda3std3__45__cpo4cendE,(_ZN73_INTERNAL_5818987b_37_flash_fwd_hdim96_e4m3_packgqa_sm90_cu_a6473388_35024cuda3std6ranges3__45__cpo4swapE - _ZN73_INTERNAL_5818987b_37_flash_fwd_hdim96_e4m3_packgqa_sm90_cu_a6473388_35024cuda3std3__45__cpo4cendE)
_ZN73_INTERNAL_5818987b_37_flash_fwd_hdim96_e4m3_packgqa_sm90_cu_a6473388_35024cuda3std3__45__cpo4cendE:
	.zero		1
	.type		_ZN73_INTERNAL_5818987b_37_flash_fwd_hdim96_e4m3_packgqa_sm90_cu_a6473388_35024cuda3std6ranges3__45__cpo4swapE,@object
	.size		_ZN73_INTERNAL_5818987b_37_flash_fwd_hdim96_e4m3_packgqa_sm90_cu_a6473388_35024cuda3std6ranges3__45__cpo4swapE,(.L_14 - _ZN73_INTERNAL_5818987b_37_flash_fwd_hdim96_e4m3_packgqa_sm90_cu_a6473388_35024cuda3std6ranges3__45__cpo4swapE)
_ZN73_INTERNAL_5818987b_37_flash_fwd_hdim96_e4m3_packgqa_sm90_cu_a6473388_35024cuda3std6ranges3__45__cpo4swapE:
	.zero		1
.L_14:


//--------------------- .nv.shared._ZN7cutlass13device_kernelIN5flash11enable_sm90INS1_16FlashAttnFwdSm90INS1_25CollectiveMainloopFwdSm90ILi2EN4cute5tupleIJNS5_1CILi1EEES8_S8_EEENS6_IJNS7_ILi192EEENS7_ILi128EEENS7_ILi96EEEEEELi96ENS_12float_e4m3_tEfNS_4arch4Sm90ELb0ELb0ELb0ELb1ELb0ELb0ELb0ELb1ELb1ELb1ELb0ELb0EEENS1_21CollectiveEpilogueFwdINS6_IJSA_SC_SB_EEES9_NS_10bfloat16_tESG_Li384ELb1ELb1ELb0ELb1EEENS1_36VarlenDynamicPersistentTileSchedulerILi192ELi128ELi384ELi128ELb0ELb1ELb1ELb0ELb1ELb1EEEEEEEEEvNT_6ParamsE --------------------------
	.section	.nv.shared._ZN7cutlass13device_kernelIN5flash11enable_sm90INS1_16FlashAttnFwdSm90INS1_25CollectiveMainloopFwdSm90ILi2EN4cute5tupleIJNS5_1CILi1EEES8_S8_EEENS6_IJNS7_ILi192EEENS7_ILi128EEENS7_ILi96EEEEEELi96ENS_12float_e4m3_tEfNS_4arch4Sm90ELb0ELb0ELb0ELb1ELb0ELb0ELb0ELb1ELb1ELb1ELb0ELb0EEENS1_21CollectiveEpilogueFwdINS6_IJSA_SC_SB_EEES9_NS_10bfloat16_tESG_Li384ELb1ELb1ELb0ELb1EEENS1_36VarlenDynamicPersistentTileSchedulerILi192ELi128ELi384ELi128ELb0ELb1ELb1ELb0ELb1ELb1EEEEEEEEEvNT_6ParamsE,"aw",@nobits
	.sectionflags	@""
	.align	16
	.zero		1024


//--------------------- .nv.shared._ZN7cutlass13device_kernelIN5flash11enable_sm90INS1_16FlashAttnFwdSm90INS1_25CollectiveMainloopFwdSm90ILi2EN4cute5tupleIJNS5_1CILi1EEES8_S8_EEENS6_IJNS7_ILi192EEENS7_ILi128EEENS7_ILi96EEEEEELi96ENS_12float_e4m3_tEfNS_4arch4Sm90ELb0ELb0ELb0ELb1ELb0ELb1ELb0ELb1ELb1ELb1ELb0ELb0EEENS1_21CollectiveEpilogueFwdINS6_IJSA_SC_SB_EEES9_NS_10bfloat16_tESG_Li384ELb1ELb1ELb0ELb1EEENS1_36VarlenDynamicPersistentTileSchedulerILi192ELi128ELi384ELi128ELb0ELb1ELb1ELb0ELb1ELb1EEEEEEEEEvNT_6ParamsE --------------------------
	.section	.nv.shared._ZN7cutlass13device_kernelIN5flash11enable_sm90INS1_16FlashAttnFwdSm90INS1_25CollectiveMainloopFwdSm90ILi2EN4cute5tupleIJNS5_1CILi1EEES8_S8_EEENS6_IJNS7_ILi192EEENS7_ILi128EEENS7_ILi96EEEEEELi96ENS_12float_e4m3_tEfNS_4arch4Sm90ELb0ELb0ELb0ELb1ELb0ELb1ELb0ELb1ELb1ELb1ELb0ELb0EEENS1_21CollectiveEpilogueFwdINS6_IJSA_SC_SB_EEES9_NS_10bfloat16_tESG_Li384ELb1ELb1ELb0ELb1EEENS1_36VarlenDynamicPersistentTileSchedulerILi192ELi128ELi384ELi128ELb0ELb1ELb1ELb0ELb1ELb1EEEEEEEEEvNT_6ParamsE,"aw",@nobits
	.sectionflags	@""
	.align	16
	.zero		1024


//--------------------- .nv.shared._ZN7cutlass13device_kernelIN5flash11enable_sm90INS1_16FlashAttnFwdSm90INS1_25CollectiveMainloopFwdSm90ILi2EN4cute5tupleIJNS5_1CILi1EEES8_S8_EEENS6_IJNS7_ILi192EEENS7_ILi128EEENS7_ILi96EEEEEELi96ENS_12float_e4m3_tEfNS_4arch4Sm90ELb0ELb1ELb0ELb0ELb0ELb0ELb0ELb1ELb1ELb1ELb0ELb0EEENS1_21CollectiveEpilogueFwdINS6_IJSA_SC_SB_EEES9_NS_10bfloat16_tESG_Li384ELb0ELb1ELb0ELb1EEENS1_30DynamicPersistentTileSchedulerILi384ELi128ELb0ELb1ELb1EEEEEEEEEvNT_6ParamsE --------------------------
	.section	.nv.shared._ZN7cutlass13device_kernelIN5flash11enable_sm90INS1_16FlashAttnFwdSm90INS1_25CollectiveMainloopFwdSm90ILi2EN4cute5tupleIJNS5_1CILi1EEES8_S8_EEENS6_IJNS7_ILi192EEENS7_ILi128EEENS7_ILi96EEEEEELi96ENS_12float_e4m3_tEfNS_4arch4Sm90ELb0ELb1ELb0ELb0ELb0ELb0ELb0ELb1ELb1ELb1ELb0ELb0EEENS1_21CollectiveEpilogueFwdINS6_IJSA_SC_SB_EEES9_NS_10bfloat16_tESG_Li384ELb0ELb1ELb0ELb1EEENS1_30DynamicPersistentTileSchedulerILi384ELi128ELb0ELb1ELb1EEEEEEEEEvNT_6ParamsE,"aw",@nobits
	.sectionflags	@""
	.align	16
	.zero		1024


//--------------------- .nv.shared._ZN7cutlass13device_kernelIN5flash11enable_sm90INS1_16FlashAttnFwdSm90INS1_25CollectiveMainloopFwdSm90ILi2EN4cute5tupleIJNS5_1CILi1EEES8_S8_EEENS6_IJNS7_ILi192EEENS7_ILi128EEENS7_ILi96EEEEEELi96ENS_12float_e4m3_tEfNS_4arch4Sm90ELb0ELb1ELb0ELb1ELb0ELb0ELb0ELb1ELb1ELb1ELb0ELb0EEENS1_21CollectiveEpilogueFwdINS6_IJSA_SC_SB_EEES9_NS_10bfloat16_tESG_Li384ELb1ELb1ELb0ELb1EEENS1_36VarlenDynamicPersistentTileSchedulerILi192ELi128ELi384ELi128ELb0ELb1ELb1ELb1ELb0ELb1EEEEEEEEEvNT_6ParamsE --------------------------
	.section	.nv.shared._ZN7cutlass13device_kernelIN5flash11enable_sm90INS1_16FlashAttnFwdSm90INS1_25CollectiveMainloopFwdSm90ILi2EN4cute5tupleIJNS5_1CILi1EEES8_S8_EEENS6_IJNS7_ILi192EEENS7_ILi128EEENS7_ILi96EEEEEELi96ENS_12float_e4m3_tEfNS_4arch4Sm90ELb0ELb1ELb0ELb1ELb0ELb0ELb0ELb1ELb1ELb1ELb0ELb0EEENS1_21CollectiveEpilogueFwdINS6_IJSA_SC_SB_EEES9_NS_10bfloat16_tESG_Li384ELb1ELb1ELb0ELb1EEENS1_36VarlenDynamicPersistentTileSchedulerILi192ELi128ELi384ELi128ELb0ELb1ELb1ELb1ELb0ELb1EEEEEEEEEvNT_6ParamsE,"aw",@nobits
	.sectionflags	@""
	.align	16
	.zero		1024


//--------------------- .nv.shared._ZN7cutlass13device_kernelIN5flash11enable_sm90INS1_16FlashAttnFwdSm90INS1_25CollectiveMainloopFwdSm90ILi2EN4cute5tupleIJNS5_1CILi1EEES8_S8_EEENS6_IJNS7_ILi192EEENS7_ILi128EEENS7_ILi96EEEEEELi96ENS_12float_e4m3_tEfNS_4arch4Sm90ELb0ELb1ELb0ELb1ELb0ELb1ELb0ELb1ELb1ELb1ELb0ELb0EEENS1_21CollectiveEpilogueFwdINS6_IJSA_SC_SB_EEES9_NS_10bfloat16_tESG_Li384ELb1ELb1ELb0ELb1EEENS1_36VarlenDynamicPersistentTileSchedulerILi192ELi128ELi384ELi128ELb0ELb1ELb1ELb1ELb0ELb1EEEEEEEEEvNT_6ParamsE --------------------------
	.section	.nv.shared._ZN7cutlass13device_kernelIN5flash11enable_sm90INS1_16FlashAttnFwdSm90INS1_25CollectiveMainloopFwdSm90ILi2EN4cute5tupleIJNS5_1CILi1EEES8_S8_EEENS6_IJNS7_ILi192EEENS7_ILi128EEENS7_ILi96EEEEEELi96ENS_12float_e4m3_tEfNS_4arch4Sm90ELb0ELb1ELb0ELb1ELb0ELb1ELb0ELb1ELb1ELb1ELb0ELb0EEENS1_21CollectiveEpilogueFwdINS6_IJSA_SC_SB_EEES9_NS_10bfloat16_tESG_Li384ELb1ELb1ELb0ELb1EEENS1_36VarlenDynamicPersistentTileSchedulerILi192ELi128ELi384ELi128ELb0ELb1ELb1ELb1ELb0ELb1EEEEEEEEEvNT_6ParamsE,"aw",@nobits
	.sectionflags	@""
	.align	16
	.zero		1024


//--------------------- .nv.shared._ZN7cutlass13device_kernelIN5flash11enable_sm90INS1_16FlashAttnFwdSm90INS1_25CollectiveMainloopFwdSm90ILi2EN4cute5tupleIJNS5_1CILi1EEES8_S8_EEENS6_IJNS7_ILi192EEENS7_ILi128EEENS7_ILi96EEEEEELi96ENS_12float_e4m3_tEfNS_4arch4Sm90ELb1ELb0ELb0ELb0ELb0ELb0ELb0ELb1ELb1ELb1ELb0ELb0EEENS1_21CollectiveEpilogueFwdINS6_IJSA_SC_SB_EEES9_NS_10bfloat16_tESG_Li384ELb0ELb1ELb0ELb1EEENS1_30DynamicPersistentTileSchedulerILi384ELi128ELb0ELb1ELb1EEEEEEEEEvNT_6ParamsE --------------------------
	.section	.nv.shared._ZN7cutlass13device_kernelIN5flash11enable_sm90INS1_16FlashAttnFwdSm90INS1_25CollectiveMainloopFwdSm90ILi2EN4cute5tupleIJNS5_1CILi1EEES8_S8_EEENS6_IJNS7_ILi192EEENS7_ILi128EEENS7_ILi96EEEEEELi96ENS_12float_e4m3_tEfNS_4arch4Sm90ELb1ELb0ELb0ELb0ELb0ELb0ELb0ELb1ELb1ELb1ELb0ELb0EEENS1_21CollectiveEpilogueFwdINS6_IJSA_SC_SB_EEES9_NS_10bfloat16_tESG_Li384ELb0ELb1ELb0ELb1EEENS1_30DynamicPersistentTileSchedulerILi384ELi128ELb0ELb1ELb1EEEEEEEEEvNT_6ParamsE,"aw",@nobits
	.sectionflags	@""
	.align	16
	.zero		1024


//--------------------- .nv.shared._ZN7cutlass13device_kernelIN5flash11enable_sm90INS1_16FlashAttnFwdSm90INS1_25CollectiveMainloopFwdSm90ILi2EN4cute5tupleIJNS5_1CILi1EEES8_S8_EEENS6_IJNS7_ILi192EEENS7_ILi128EEENS7_ILi96EEEEEELi96ENS_12float_e4m3_tEfNS_4arch4Sm90ELb1ELb0ELb0ELb1ELb0ELb0ELb0ELb1ELb1ELb1ELb0ELb0EEENS1_21CollectiveEpilogueFwdINS6_IJSA_SC_SB_EEES9_NS_10bfloat16_tESG_Li384ELb1ELb1ELb0ELb1EEENS1_36VarlenDynamicPersistentTileSchedulerILi192ELi128ELi384ELi128ELb0ELb1ELb1ELb1ELb1ELb1EEEEEEEEEvNT_6ParamsE --------------------------
	.section	.nv.shared._ZN7cutlass13device_kernelIN5flash11enable_sm90INS1_16FlashAttnFwdSm90INS1_25CollectiveMainloopFwdSm90ILi2EN4cute5tupleIJNS5_1CILi1EEES8_S8_EEENS6_IJNS7_ILi192EEENS7_ILi128EEENS7_ILi96EEEEEELi96ENS_12float_e4m3_tEfNS_4arch4Sm90ELb1ELb0ELb0ELb1ELb0ELb0ELb0ELb1ELb1ELb1ELb0ELb0EEENS1_21CollectiveEpilogueFwdINS6_IJSA_SC_SB_EEES9_NS_10bfloat16_tESG_Li384ELb1ELb1ELb0ELb1EEENS1_36VarlenDynamicPersistentTileSchedulerILi192ELi128ELi384ELi128ELb0ELb1ELb1ELb1ELb1ELb1EEEEEEEEEvNT_6ParamsE,"aw",@nobits
	.sectionflags	@""
	.align	16
	.zero		1024


//--------------------- .nv.shared._ZN7cutlass13device_kernelIN5flash11enable_sm90INS1_16FlashAttnFwdSm90INS1_25CollectiveMainloopFwdSm90ILi2EN4cute5tupleIJNS5_1CILi1EEES8_S8_EEENS6_IJNS7_ILi192EEENS7_ILi128EEENS7_ILi96EEEEEELi96ENS_12float_e4m3_tEfNS_4arch4Sm90ELb1ELb0ELb0ELb1ELb0ELb1ELb0ELb1ELb1ELb1ELb0ELb0EEENS1_21CollectiveEpilogueFwdINS6_IJSA_SC_SB_EEES9_NS_10bfloat16_tESG_Li384ELb1ELb1ELb0ELb1EEENS1_36VarlenDynamicPersistentTileSchedulerILi192ELi128ELi384ELi128ELb0ELb1ELb1ELb1ELb1ELb1EEEEEEEEEvNT_6ParamsE --------------------------
	.section	.nv.shared._ZN7cutlass13device_kernelIN5flash11enable_sm90INS1_16FlashAttnFwdSm90INS1_25CollectiveMainloopFwdSm90ILi2EN4cute5tupleIJNS5_1CILi1EEES8_S8_EEENS6_IJNS7_ILi192EEENS7_ILi128EEENS7_ILi96EEEEEELi96ENS_12float_e4m3_tEfNS_4arch4Sm90ELb1ELb0ELb0ELb1ELb0ELb1ELb0ELb1ELb1ELb1ELb0ELb0EEENS1_21CollectiveEpilogueFwdINS6_IJSA_SC_SB_EEES9_NS_10bfloat16_tESG_Li384ELb1ELb1ELb0ELb1EEENS1_36VarlenDynamicPersistentTileSchedulerILi192ELi128ELi384ELi128ELb0ELb1ELb1ELb1ELb1ELb1EEEEEEEEEvNT_6ParamsE,"aw",@nobits
	.sectionflags	@""
	.align	16
	.zero		1024


//--------------------- .nv.constant0._ZN7cutlass13device_kernelIN5flash11enable_sm90INS1_16FlashAttnFwdSm90INS1_25CollectiveMainloopFwdSm90ILi2EN4cute5tupleIJNS5_1CILi1EEES8_S8_EEENS6_IJNS7_ILi192EEENS7_ILi128EEENS7_ILi96EEEEEELi96ENS_12float_e4m3_tEfNS_4arch4Sm90ELb0ELb0ELb0ELb0ELb0ELb0ELb0ELb1ELb1ELb1ELb0ELb0EEENS1_21CollectiveEpilogueFwdINS6_IJSA_SC_SB_EEES9_NS_10bfloat16_tESG_Li384ELb0ELb1ELb0ELb1EEENS1_29StaticPersistentTileSchedulerILb0EEEEEEEEEvNT_6ParamsE --------------------------
	.section	.nv.constant0._ZN7cutlass13device_kernelIN5flash11enable_sm90INS1_16FlashAttnFwdSm90INS1_25CollectiveMainloopFwdSm90ILi2EN4cute5tupleIJNS5_1CILi1EEES8_S8_EEENS6_IJNS7_ILi192EEENS7_ILi128EEENS7_ILi96EEEEEELi96ENS_12float_e4m3_tEfNS_4arch4Sm90ELb0ELb0ELb0ELb0ELb0ELb0ELb0ELb1ELb1ELb1ELb0ELb0EEENS1_21CollectiveEpilogueFwdINS6_IJSA_SC_SB_EEES9_NS_10bfloat16_tESG_Li384ELb0ELb1ELb0ELb1EEENS1_29StaticPersistentTileSchedulerILb0EEEEEEEEEvNT_6ParamsE,"a",@progbits
	.sectionflags	@""
	.align	4
.nv.constant0._ZN7cutlass13device_kernelIN5flash11enable_sm90INS1_16FlashAttnFwdSm90INS1_25CollectiveMainloopFwdSm90ILi2EN4cute5tupleIJNS5_1CILi1EEES8_S8_EEENS6_IJNS7_ILi192EEENS7_ILi128EEENS7_ILi96EEEEEELi96ENS_12float_e4m3_tEfNS_4arch4Sm90ELb0ELb0ELb0ELb0ELb0ELb0ELb0ELb1ELb1ELb1ELb0ELb0EEENS1_21CollectiveEpilogueFwdINS6_IJSA_SC_SB_EEES9_NS_10bfloat16_tESG_Li384ELb0ELb1ELb0ELb1EEENS1_29StaticPersistentTileSchedulerILb0EEEEEEEEEvNT_6ParamsE:
	.zero		3200


//--------------------- .nv.constant0._ZN7cutlass13device_kernelIN5flash11enable_sm90INS1_16FlashAttnFwdSm90INS1_25CollectiveMainloopFwdSm90ILi2EN4cute5tupleIJNS5_1CILi1EEES8_S8_EEENS6_IJNS7_ILi192EEENS7_ILi128EEENS7_ILi96EEEEEELi96ENS_12float_e4m3_tEfNS_4arch4Sm90ELb0ELb0ELb0ELb1ELb0ELb0ELb0ELb1ELb1ELb1ELb0ELb0EEENS1_21CollectiveEpilogueFwdINS6_IJSA_SC_SB_EEES9_NS_10bfloat16_tESG_Li384ELb1ELb1ELb0ELb1EEENS1_36VarlenDynamicPersistentTileSchedulerILi192ELi128ELi384ELi128ELb0ELb1ELb1ELb0ELb1ELb1EEEEEEEEEvNT_6ParamsE --------------------------
	.section	.nv.constant0._ZN7cutlass13device_kernelIN5flash11enable_sm90INS1_16FlashAttnFwdSm90INS1_25CollectiveMainloopFwdSm90ILi2EN4cute5tupleIJNS5_1CILi1EEES8_S8_EEENS6_IJNS7_ILi192EEENS7_ILi128EEENS7_ILi96EEEEEELi96ENS_12float_e4m3_tEfNS_4arch4Sm90ELb0ELb0ELb0ELb1ELb0ELb0ELb0ELb1ELb1ELb1ELb0ELb0EEENS1_21CollectiveEpilogueFwdINS6_IJSA_SC_SB_EEES9_NS_10bfloat16_tESG_Li384ELb1ELb1ELb0ELb1EEENS1_36VarlenDynamicPersistentTileSchedulerILi192ELi128ELi384ELi128ELb0ELb1ELb1ELb0ELb1ELb1EEEEEEEEEvNT_6ParamsE,"a",@progbits
	.sectionflags	@""
	.align	4
.nv.constant0._ZN7cutlass13device_kernelIN5flash11enable_sm90INS1_16FlashAttnFwdSm90INS1_25CollectiveMainloopFwdSm90ILi2EN4cute5tupleIJNS5_1CILi1EEES8_S8_EEENS6_IJNS7_ILi192EEENS7_ILi128EEENS7_ILi96EEEEEELi96ENS_12float_e4m3_tEfNS_4arch4Sm90ELb0ELb0ELb0ELb1ELb0ELb0ELb0ELb1ELb1ELb1ELb0ELb0EEENS1_21CollectiveEpilogueFwdINS6_IJSA_SC_SB_EEES9_NS_10bfloat16_tESG_Li384ELb1ELb1ELb0ELb1EEENS1_36VarlenDynamicPersistentTileSchedulerILi192ELi128ELi384ELi128ELb0ELb1ELb1ELb0ELb1ELb1EEEEEEEEEvNT_6ParamsE:
	.zero		3328


//--------------------- .nv.constant0._ZN7cutlass13device_kernelIN5flash11enable_sm90INS1_16FlashAttnFwdSm90INS1_25CollectiveMainloopFwdSm90ILi2EN4cute5tupleIJNS5_1CILi1EEES8_S8_EEENS6_IJNS7_ILi192EEENS7_ILi128EEENS7_ILi96EEEEEELi96ENS_12float_e4m3_tEfNS_4arch4Sm90ELb0ELb0ELb0ELb1ELb0ELb1ELb0ELb1ELb1ELb1ELb0ELb0EEENS1_21CollectiveEpilogueFwdINS6_IJSA_SC_SB_EEES9_NS_10bfloat16_tESG_Li384ELb1ELb1ELb0ELb1EEENS1_36VarlenDynamicPersistentTileSchedulerILi192ELi128ELi384ELi128ELb0ELb1ELb1ELb0ELb1ELb1EEEEEEEEEvNT_6ParamsE --------------------------
	.section	.nv.constant0._ZN7cutlass13device_kernelIN5flash11enable_sm90INS1_16FlashAttnFwdSm90INS1_25CollectiveMainloopFwdSm90ILi2EN4cute5tupleIJNS5_1CILi1EEES8_S8_EEENS6_IJNS7_ILi192EEENS7_ILi128EEENS7_ILi96EEEEEELi96ENS_12float_e4m3_tEfNS_4arch4Sm90ELb0ELb0ELb0ELb1ELb0ELb1ELb0ELb1ELb1ELb1ELb0ELb0EEENS1_21CollectiveEpilogueFwdINS6_IJSA_SC_SB_EEES9_NS_10bfloat16_tESG_Li384ELb1ELb1ELb0ELb1EEENS1_36VarlenDynamicPersistentTileSchedulerILi192ELi128ELi384ELi128ELb0ELb1ELb1ELb0ELb1ELb1EEEEEEEEEvNT_6ParamsE,"a",@progbits
	.sectionflags	@""
	.align	4
.nv.constant0._ZN7cutlass13device_kernelIN5flash11enable_sm90INS1_16FlashAttnFwdSm90INS1_25CollectiveMainloopFwdSm90ILi2EN4cute5tupleIJNS5_1CILi1EEES8_S8_EEENS6_IJNS7_ILi192EEENS7_ILi128EEENS7_ILi96EEEEEELi96ENS_12float_e4m3_tEfNS_4arch4Sm90ELb0ELb0ELb0ELb1ELb0ELb1ELb0ELb1ELb1ELb1ELb0ELb0EEENS1_21CollectiveEpilogueFwdINS6_IJSA_SC_SB_EEES9_NS_10bfloat16_tESG_Li384ELb1ELb1ELb0ELb1EEENS1_36VarlenDynamicPersistentTileSchedulerILi192ELi128ELi384ELi128ELb0ELb1ELb1ELb0ELb1ELb1EEEEEEEEEvNT_6ParamsE:
	.zero		3328


//--------------------- .nv.constant0._ZN7cutlass13device_kernelIN5flash11enable_sm90INS1_16FlashAttnFwdSm90INS1_25CollectiveMainloopFwdSm90ILi2EN4cute5tupleIJNS5_1CILi1EEES8_S8_EEENS6_IJNS7_ILi192EEENS7_ILi128EEENS7_ILi96EEEEEELi96ENS_12float_e4m3_tEfNS_4arch4Sm90ELb0ELb1ELb0ELb0ELb0ELb0ELb0ELb1ELb1ELb1ELb0ELb0EEENS1_21CollectiveEpilogueFwdINS6_IJSA_SC_SB_EEES9_NS_10bfloat16_tESG_Li384ELb0ELb1ELb0ELb1EEENS1_30DynamicPersistentTileSchedulerILi384ELi128ELb0ELb1ELb1EEEEEEEEEvNT_6ParamsE --------------------------
	.section	.nv.constant0._ZN7cutlass13device_kernelIN5flash11enable_sm90INS1_16FlashAttnFwdSm90INS1_25CollectiveMainloopFwdSm90ILi2EN4cute5tupleIJNS5_1CILi1EEES8_S8_EEENS6_IJNS7_ILi192EEENS7_ILi128EEENS7_ILi96EEEEEELi96ENS_12float_e4m3_tEfNS_4arch4Sm90ELb0ELb1ELb0ELb0ELb0ELb0ELb0ELb1ELb1ELb1ELb0ELb0EEENS1_21CollectiveEpilogueFwdINS6_IJSA_SC_SB_EEES9_NS_10bfloat16_tESG_Li384ELb0ELb1ELb0ELb1EEENS1_30DynamicPersistentTileSchedulerILi384ELi128ELb0ELb1ELb1EEEEEEEEEvNT_6ParamsE,"a",@progbits
	.sectionflags	@""
	.align	4
.nv.constant0._ZN7cutlass13device_kernelIN5flash11enable_sm90INS1_16FlashAttnFwdSm90INS1_25CollectiveMainloopFwdSm90ILi2EN4cute5tupleIJNS5_1CILi1EEES8_S8_EEENS6_IJNS7_ILi192EEENS7_ILi128EEENS7_ILi96EEEEEELi96ENS_12float_e4m3_tEfNS_4arch4Sm90ELb0ELb1ELb0ELb0ELb0ELb0ELb0ELb1ELb1ELb1ELb0ELb0EEENS1_21CollectiveEpilogueFwdINS6_IJSA_SC_SB_EEES9_NS_10bfloat16_tESG_Li384ELb0ELb1ELb0ELb1EEENS1_30DynamicPersistentTileSchedulerILi384ELi128ELb0ELb1ELb1EEEEEEEEEvNT_6ParamsE:
	.zero		3328


//--------------------- .nv.constant0._ZN7cutlass13device_kernelIN5flash11enable_sm90INS1_16FlashAttnFwdSm90INS1_25CollectiveMainloopFwdSm90ILi2EN4cute5tupleIJNS5_1CILi1EEES8_S8_EEENS6_IJNS7_ILi192EEENS7_ILi128EEENS7_ILi96EEEEEELi96ENS_12float_e4m3_tEfNS_4arch4Sm90ELb0ELb1ELb0ELb1ELb0ELb0ELb0ELb1ELb1ELb1ELb0ELb0EEENS1_21CollectiveEpilogueFwdINS6_IJSA_SC_SB_EEES9_NS_10bfloat16_tESG_Li384ELb1ELb1ELb0ELb1EEENS1_36VarlenDynamicPersistentTileSchedulerILi192ELi128ELi384ELi128ELb0ELb1ELb1ELb1ELb0ELb1EEEEEEEEEvNT_6ParamsE --------------------------
	.section	.nv.constant0._ZN7cutlass13device_kernelIN5flash11enable_sm90INS1_16FlashAttnFwdSm90INS1_25CollectiveMainloopFwdSm90ILi2EN4cute5tupleIJNS5_1CILi1EEES8_S8_EEENS6_IJNS7_ILi192EEENS7_ILi128EEENS7_ILi96EEEEEELi96ENS_12float_e4m3_tEfNS_4arch4Sm90ELb0ELb1ELb0ELb1ELb0ELb0ELb0ELb1ELb1ELb1ELb0ELb0EEENS1_21CollectiveEpilogueFwdINS6_IJSA_SC_SB_EEES9_NS_10bfloat16_tESG_Li384ELb1ELb1ELb0ELb1EEENS1_36VarlenDynamicPersistentTileSchedulerILi192ELi128ELi384ELi128ELb0ELb1ELb1ELb1ELb0ELb1EEEEEEEEEvNT_6ParamsE,"a",@progbits
	.sectionflags	@""
	.align	4
.nv.constant0._ZN7cutlass13device_kernelIN5flash11enable_sm90INS1_16FlashAttnFwdSm90INS1_25CollectiveMainloopFwdSm90ILi2EN4cute5tupleIJNS5_1CILi1EEES8_S8_EEENS6_IJNS7_ILi192EEENS7_ILi128EEENS7_ILi96EEEEEELi96ENS_12float_e4m3_tEfNS_4arch4Sm90ELb0ELb1ELb0ELb1ELb0ELb0ELb0ELb1ELb1ELb1ELb0ELb0EEENS1_21CollectiveEpilogueFwdINS6_IJSA_SC_SB_EEES9_NS_10bfloat16_tESG_Li384ELb1ELb1ELb0ELb1EEENS1_36VarlenDynamicPersistentTileSchedulerILi192ELi128ELi384ELi128ELb0ELb1ELb1ELb1ELb0ELb1EEEEEEEEEvNT_6ParamsE:
	.zero		3328


//--------------------- .nv.constant0._ZN7cutlass13device_kernelIN5flash11enable_sm90INS1_16FlashAttnFwdSm90INS1_25CollectiveMainloopFwdSm90ILi2EN4cute5tupleIJNS5_1CILi1EEES8_S8_EEENS6_IJNS7_ILi192EEENS7_ILi128EEENS7_ILi96EEEEEELi96ENS_12float_e4m3_tEfNS_4arch4Sm90ELb0ELb1ELb0ELb1ELb0ELb1ELb0ELb1ELb1ELb1ELb0ELb0EEENS1_21CollectiveEpilogueFwdINS6_IJSA_SC_SB_EEES9_NS_10bfloat16_tESG_Li384ELb1ELb1ELb0ELb1EEENS1_36VarlenDynamicPersistentTileSchedulerILi192ELi128ELi384ELi128ELb0ELb1ELb1ELb1ELb0ELb1EEEEEEEEEvNT_6ParamsE --------------------------
	.section	.nv.constant0._ZN7cutlass13device_kernelIN5flash11enable_sm90INS1_16FlashAttnFwdSm90INS1_25CollectiveMainloopFwdSm90ILi2EN4cute5tupleIJNS5_1CILi1EEES8_S8_EEENS6_IJNS7_ILi192EEENS7_ILi128EEENS7_ILi96EEEEEELi96ENS_12float_e4m3_tEfNS_4arch4Sm90ELb0ELb1ELb0ELb1ELb0ELb1ELb0ELb1ELb1ELb1ELb0ELb0EEENS1_21CollectiveEpilogueFwdINS6_IJSA_SC_SB_EEES9_NS_10bfloat16_tESG_Li384ELb1ELb1ELb0ELb1EEENS1_36VarlenDynamicPersistentTileSchedulerILi192ELi128ELi384ELi128ELb0ELb1ELb1ELb1ELb0ELb1EEEEEEEEEvNT_6ParamsE,"a",@progbits
	.sectionflags	@""
	.align	4
.nv.constant0._ZN7cutlass13device_kernelIN5flash11enable_sm90INS1_16FlashAttnFwdSm90INS1_25CollectiveMainloopFwdSm90ILi2EN4cute5tupleIJNS5_1CILi1EEES8_S8_EEENS6_IJNS7_ILi192EEENS7_ILi128EEENS7_ILi96EEEEEELi96ENS_12float_e4m3_tEfNS_4arch4Sm90ELb0ELb1ELb0ELb1ELb0ELb1ELb0ELb1ELb1ELb1ELb0ELb0EEENS1_21CollectiveEpilogueFwdINS6_IJSA_SC_SB_EEES9_NS_10bfloat16_tESG_Li384ELb1ELb1ELb0ELb1EEENS1_36VarlenDynamicPersistentTileSchedulerILi192ELi128ELi384ELi128ELb0ELb1ELb1ELb1ELb0ELb1EEEEEEEEEvNT_6ParamsE:
	.zero		3328


//--------------------- .nv.constant0._ZN7cutlass13device_kernelIN5flash11enable_sm90INS1_16FlashAttnFwdSm90INS1_25CollectiveMainloopFwdSm90ILi2EN4cute5tupleIJNS5_1CILi1EEES8_S8_EEENS6_IJNS7_ILi192EEENS7_ILi128EEENS7_ILi96EEEEEELi96ENS_12float_e4m3_tEfNS_4arch4Sm90ELb1ELb0ELb0ELb0ELb0ELb0ELb0ELb1ELb1ELb1ELb0ELb0EEENS1_21CollectiveEpilogueFwdINS6_IJSA_SC_SB_EEES9_NS_10bfloat16_tESG_Li384ELb0ELb1ELb0ELb1EEENS1_30DynamicPersistentTileSchedulerILi384ELi128ELb0ELb1ELb1EEEEEEEEEvNT_6ParamsE --------------------------
	.section	.nv.constant0._ZN7cutlass13device_kernelIN5flash11enable_sm90INS1_16FlashAttnFwdSm90INS1_25CollectiveMainloopFwdSm90ILi2EN4cute5tupleIJNS5_1CILi1EEES8_S8_EEENS6_IJNS7_ILi192EEENS7_ILi128EEENS7_ILi96EEEEEELi96ENS_12float_e4m3_tEfNS_4arch4Sm90ELb1ELb0ELb0ELb0ELb0ELb0ELb0ELb1ELb1ELb1ELb0ELb0EEENS1_21CollectiveEpilogueFwdINS6_IJSA_SC_SB_EEES9_NS_10bfloat16_tESG_Li384ELb0ELb1ELb0ELb1EEENS1_30DynamicPersistentTileSchedulerILi384ELi128ELb0ELb1ELb1EEEEEEEEEvNT_6ParamsE,"a",@progbits
	.sectionflags	@""
	.align	4
.nv.constant0._ZN7cutlass13device_kernelIN5flash11enable_sm90INS1_16FlashAttnFwdSm90INS1_25CollectiveMainloopFwdSm90ILi2EN4cute5tupleIJNS5_1CILi1EEES8_S8_EEENS6_IJNS7_ILi192EEENS7_ILi128EEENS7_ILi96EEEEEELi96ENS_12float_e4m3_tEfNS_4arch4Sm90ELb1ELb0ELb0ELb0ELb0ELb0ELb0ELb1ELb1ELb1ELb0ELb0EEENS1_21CollectiveEpilogueFwdINS6_IJSA_SC_SB_EEES9_NS_10bfloat16_tESG_Li384ELb0ELb1ELb0ELb1EEENS1_30DynamicPersistentTileSchedulerILi384ELi128ELb0ELb1ELb1EEEEEEEEEvNT_6ParamsE:
	.zero		3328


//--------------------- .nv.constant0._ZN7cutlass13device_kernelIN5flash11enable_sm90INS1_16FlashAttnFwdSm90INS1_25CollectiveMainloopFwdSm90ILi2EN4cute5tupleIJNS5_1CILi1EEES8_S8_EEENS6_IJNS7_ILi192EEENS7_ILi128EEENS7_ILi96EEEEEELi96ENS_12float_e4m3_tEfNS_4arch4Sm90ELb1ELb0ELb0ELb1ELb0ELb0ELb0ELb1ELb1ELb1ELb0ELb0EEENS1_21CollectiveEpilogueFwdINS6_IJSA_SC_SB_EEES9_NS_10bfloat16_tESG_Li384ELb1ELb1ELb0ELb1EEENS1_36VarlenDynamicPersistentTileSchedulerILi192ELi128ELi384ELi128ELb0ELb1ELb1ELb1ELb1ELb1EEEEEEEEEvNT_6ParamsE --------------------------
	.section	.nv.constant0._ZN7cutlass13device_kernelIN5flash11enable_sm90INS1_16FlashAttnFwdSm90INS1_25CollectiveMainloopFwdSm90ILi2EN4cute5tupleIJNS5_1CILi1EEES8_S8_EEENS6_IJNS7_ILi192EEENS7_ILi128EEENS7_ILi96EEEEEELi96ENS_12float_e4m3_tEfNS_4arch4Sm90ELb1ELb0ELb0ELb1ELb0ELb0ELb0ELb1ELb1ELb1ELb0ELb0EEENS1_21CollectiveEpilogueFwdINS6_IJSA_SC_SB_EEES9_NS_10bfloat16_tESG_Li384ELb1ELb1ELb0ELb1EEENS1_36VarlenDynamicPersistentTileSchedulerILi192ELi128ELi384ELi128ELb0ELb1ELb1ELb1ELb1ELb1EEEEEEEEEvNT_6ParamsE,"a",@progbits
	.sectionflags	@""
	.align	4
.nv.constant0._ZN7cutlass13device_kernelIN5flash11enable_sm90INS1_16FlashAttnFwdSm90INS1_25CollectiveMainloopFwdSm90ILi2EN4cute5tupleIJNS5_1CILi1EEES8_S8_EEENS6_IJNS7_ILi192EEENS7_ILi128EEENS7_ILi96EEEEEELi96ENS_12float_e4m3_tEfNS_4arch4Sm90ELb1ELb0ELb0ELb1ELb0ELb0ELb0ELb1ELb1ELb1ELb0ELb0EEENS1_21CollectiveEpilogueFwdINS6_IJSA_SC_SB_EEES9_NS_10bfloat16_tESG_Li384ELb1ELb1ELb0ELb1EEENS1_36VarlenDynamicPersistentTileSchedulerILi192ELi128ELi384ELi128ELb0ELb1ELb1ELb1ELb1ELb1EEEEEEEEEvNT_6ParamsE:
	.zero		3328


//--------------------- .nv.constant0._ZN7cutlass13device_kernelIN5flash11enable_sm90INS1_16FlashAttnFwdSm90INS1_25CollectiveMainloopFwdSm90ILi2EN4cute5tupleIJNS5_1CILi1EEES8_S8_EEENS6_IJNS7_ILi192EEENS7_ILi128EEENS7_ILi96EEEEEELi96ENS_12float_e4m3_tEfNS_4arch4Sm90ELb1ELb0ELb0ELb1ELb0ELb1ELb0ELb1ELb1ELb1ELb0ELb0EEENS1_21CollectiveEpilogueFwdINS6_IJSA_SC_SB_EEES9_NS_10bfloat16_tESG_Li384ELb1ELb1ELb0ELb1EEENS1_36VarlenDynamicPersistentTileSchedulerILi192ELi128ELi384ELi128ELb0ELb1ELb1ELb1ELb1ELb1EEEEEEEEEvNT_6ParamsE --------------------------
	.section	.nv.constant0._ZN7cutlass13device_kernelIN5flash11enable_sm90INS1_16FlashAttnFwdSm90INS1_25CollectiveMainloopFwdSm90ILi2EN4cute5tupleIJNS5_1CILi1EEES8_S8_EEENS6_IJNS7_ILi192EEENS7_ILi128EEENS7_ILi96EEEEEELi96ENS_12float_e4m3_tEfNS_4arch4Sm90ELb1ELb0ELb0ELb1ELb0ELb1ELb0ELb1ELb1ELb1ELb0ELb0EEENS1_21CollectiveEpilogueFwdINS6_IJSA_SC_SB_EEES9_NS_10bfloat16_tESG_Li384ELb1ELb1ELb0ELb1EEENS1_36VarlenDynamicPersistentTileSchedulerILi192ELi128ELi384ELi128ELb0ELb1ELb1ELb1ELb1ELb1EEEEEEEEEvNT_6ParamsE,"a",@progbits
	.sectionflags	@""
	.align	4
.nv.constant0._ZN7cutlass13device_kernelIN5flash11enable_sm90INS1_16FlashAttnFwdSm90INS1_25CollectiveMainloopFwdSm90ILi2EN4cute5tupleIJNS5_1CILi1EEES8_S8_EEENS6_IJNS7_ILi192EEENS7_ILi128EEENS7_ILi96EEEEEELi96ENS_12float_e4m3_tEfNS_4arch4Sm90ELb1ELb0ELb0ELb1ELb0ELb1ELb0ELb1ELb1ELb1ELb0ELb0EEENS1_21CollectiveEpilogueFwdINS6_IJSA_SC_SB_EEES9_NS_10bfloat16_tESG_Li384ELb1ELb1ELb0ELb1EEENS1_36VarlenDynamicPersistentTileSchedulerILi192ELi128ELi384ELi128ELb0ELb1ELb1ELb1ELb1ELb1EEEEEEEEEvNT_6ParamsE:
	.zero		3328


//--------------------- SYMBOLS --------------------------

	.type		.nv.reservedSmem.offset0,@object
	.size		.nv.reservedSmem.offset0,0x4
	.type		__assertfail,@function
